//
// Generated by NVIDIA NVVM Compiler
//
// Compiler Build ID: CL-36424714
// Cuda compilation tools, release 13.0, V13.0.88
// Based on NVVM 20.0.0
//

.version 9.0
.target sm_100
.address_size 64

	// .globl	_Z18init_curand_kernelP24curandStatePhilox4_32_10y
.global .align 4 .b8 precalc_xorwow_matrix[102400];
.global .align 4 .b8 precalc_xorwow_offset_matrix[102400];
.global .align 4 .b8 mrg32k3aM1[2304];
.global .align 4 .b8 mrg32k3aM2[2304];
.global .align 4 .b8 mrg32k3aM1SubSeq[2016];
.global .align 4 .b8 mrg32k3aM2SubSeq[2016];
.global .align 4 .b8 mrg32k3aM1Seq[2304];
.global .align 4 .b8 mrg32k3aM2Seq[2304];
.const .align 8 .b8 __cr_lgamma_table[72];
// _ZZN3cub18CUB_300001_SM_10006detail6select23DeviceSelectSweepKernelINS2_10policy_hubIN4cuda3std3__45tupleIJiiifiiEEENS0_8NullTypeEiLb0ELNS0_10SelectImplE2EE10Policy1000EPS9_PSA_N6thrust24THRUST_300001_SM_1000_NS12zip_iteratorINS8_IJNSH_10device_ptrIiEESK_SK_NSJ_IfEESK_SK_EEEEEPiNS0_13ScanTileStateIiLb1EEE6IsLiveSA_iNS2_19streaming_context_tIiLb0EEELSB_2EEEvT0_T1_T2_T3_T4_T5_T6_T7_iT8_NS1_7vsmem_tEE19static_temp_storage has been demoted
// _ZZN3cub18CUB_300001_SM_10006detail6select23DeviceSelectSweepKernelINS2_10policy_hubIN4cuda3std3__45tupleIJiiifiiEEENS0_8NullTypeElLb0ELNS0_10SelectImplE2EE10Policy1000EPS9_PSA_N6thrust24THRUST_300001_SM_1000_NS12zip_iteratorINS8_IJNSH_10device_ptrIiEESK_SK_NSJ_IfEESK_SK_EEEEEPlNS0_13ScanTileStateIiLb1EEE6IsLiveSA_iNS2_19streaming_context_tIlLb1EEELSB_2EEEvT0_T1_T2_T3_T4_T5_T6_T7_iT8_NS1_7vsmem_tEE19static_temp_storage has been demoted
// _ZZN3cub18CUB_300001_SM_10006detail10radix_sort31DeviceRadixSortSingleTileKernelINS1_5radix10policy_hubIiN4cuda3std3__45tupleIJiifiiEEEyE10Policy1000ELNS0_9SortOrderE0EiSA_yNS1_21identity_decomposer_tEEEvPKT1_PSF_PKT2_PSJ_T3_iiT4_E12temp_storage has been demoted
// _ZZN3cub18CUB_300001_SM_10006detail10radix_sort30DeviceRadixSortHistogramKernelINS1_5radix10policy_hubIiN4cuda3std3__45tupleIJiifiiEEEyE10Policy1000ELNS0_9SortOrderE0EiyNS1_21identity_decomposer_tEEEvPT2_PKT1_SF_iiT3_E12temp_storage has been demoted
// _ZZN3cub18CUB_300001_SM_10006detail10radix_sort33DeviceRadixSortExclusiveSumKernelINS1_5radix10policy_hubIiN4cuda3std3__45tupleIJiifiiEEEyE10Policy1000EyEEvPT0_E12temp_storage has been demoted
// _ZZN3cub18CUB_300001_SM_10006detail10radix_sort29DeviceRadixSortOnesweepKernelINS1_5radix10policy_hubIiN4cuda3std3__45tupleIJiifiiEEEyE10Policy1000ELNS0_9SortOrderE0EiSA_yiiNS1_21identity_decomposer_tEEEvPT5_SG_PT3_PKSH_PT1_PKSL_PT2_PKSP_T4_iiT6_E1s has been demoted
// _ZZN3cub18CUB_300001_SM_10006detail10radix_sort31DeviceRadixSortSingleTileKernelINS1_5radix10policy_hubIiiyE10Policy1000ELNS0_9SortOrderE0EiiyNS1_21identity_decomposer_tEEEvPKT1_PSA_PKT2_PSE_T3_iiT4_E12temp_storage has been demoted
// _ZZN3cub18CUB_300001_SM_10006detail10radix_sort30DeviceRadixSortHistogramKernelINS1_5radix10policy_hubIiiyE10Policy1000ELNS0_9SortOrderE0EiyNS1_21identity_decomposer_tEEEvPT2_PKT1_SA_iiT3_E12temp_storage has been demoted
// _ZZN3cub18CUB_300001_SM_10006detail10radix_sort33DeviceRadixSortExclusiveSumKernelINS1_5radix10policy_hubIiiyE10Policy1000EyEEvPT0_E12temp_storage has been demoted
// _ZZN3cub18CUB_300001_SM_10006detail10radix_sort29DeviceRadixSortOnesweepKernelINS1_5radix10policy_hubIiiyE10Policy1000ELNS0_9SortOrderE0EiiyiiNS1_21identity_decomposer_tEEEvPT5_SB_PT3_PKSC_PT1_PKSG_PT2_PKSK_T4_iiT6_E1s has been demoted
// _ZZN3cub18CUB_300001_SM_10006detail4scan16DeviceScanKernelINS2_10policy_hubIiiijN4cuda3std3__44plusIvEEE10Policy1000EPiN6thrust24THRUST_300001_SM_1000_NS20permutation_iteratorINSE_10device_ptrIiEESH_EENS0_13ScanTileStateIiLb1EEES9_NS1_10InputValueIiSC_EEjiLb0EiEEvT0_T1_T2_iT3_T4_T5_E12temp_storage has been demoted
// _ZZN3cub18CUB_300001_SM_10006detail4scan16DeviceScanKernelINS2_10policy_hubIiiimN4cuda3std3__44plusIvEEE10Policy1000EPiN6thrust24THRUST_300001_SM_1000_NS20permutation_iteratorINSE_10device_ptrIiEESH_EENS0_13ScanTileStateIiLb1EEES9_NS1_10InputValueIiSC_EEmiLb0EiEEvT0_T1_T2_iT3_T4_T5_E12temp_storage has been demoted
.global .align 1 .b8 _ZN34_INTERNAL_d6675c36_4_k_cu_06b6d36f4cuda3std3__45__cpo5beginE[1];
.global .align 1 .b8 _ZN34_INTERNAL_d6675c36_4_k_cu_06b6d36f4cuda3std3__45__cpo3endE[1];
.global .align 1 .b8 _ZN34_INTERNAL_d6675c36_4_k_cu_06b6d36f4cuda3std3__45__cpo6cbeginE[1];
.global .align 1 .b8 _ZN34_INTERNAL_d6675c36_4_k_cu_06b6d36f4cuda3std3__45__cpo4cendE[1];
.global .align 1 .b8 _ZN34_INTERNAL_d6675c36_4_k_cu_06b6d36f4cuda3std3__45__cpo6rbeginE[1];
.global .align 1 .b8 _ZN34_INTERNAL_d6675c36_4_k_cu_06b6d36f4cuda3std3__45__cpo4rendE[1];
.global .align 1 .b8 _ZN34_INTERNAL_d6675c36_4_k_cu_06b6d36f4cuda3std3__45__cpo7crbeginE[1];
.global .align 1 .b8 _ZN34_INTERNAL_d6675c36_4_k_cu_06b6d36f4cuda3std3__45__cpo5crendE[1];
.global .align 1 .b8 _ZN34_INTERNAL_d6675c36_4_k_cu_06b6d36f4cuda3std3__436_GLOBAL__N__d6675c36_4_k_cu_06b6d36f6ignoreE[1];
.global .align 1 .b8 _ZN34_INTERNAL_d6675c36_4_k_cu_06b6d36f4cuda3std3__419piecewise_constructE[1];
.global .align 1 .b8 _ZN34_INTERNAL_d6675c36_4_k_cu_06b6d36f4cuda3std3__48in_placeE[1];
.global .align 1 .b8 _ZN34_INTERNAL_d6675c36_4_k_cu_06b6d36f4cuda3std3__420unreachable_sentinelE[1];
.global .align 1 .b8 _ZN34_INTERNAL_d6675c36_4_k_cu_06b6d36f4cuda3std3__47nulloptE[1];
.global .align 1 .b8 _ZN34_INTERNAL_d6675c36_4_k_cu_06b6d36f4cuda3std3__48unexpectE[1];
.global .align 1 .b8 _ZN34_INTERNAL_d6675c36_4_k_cu_06b6d36f4cuda3std6ranges3__45__cpo4swapE[1];
.global .align 1 .b8 _ZN34_INTERNAL_d6675c36_4_k_cu_06b6d36f4cuda3std6ranges3__45__cpo9iter_moveE[1];
.global .align 1 .b8 _ZN34_INTERNAL_d6675c36_4_k_cu_06b6d36f4cuda3std6ranges3__45__cpo5beginE[1];
.global .align 1 .b8 _ZN34_INTERNAL_d6675c36_4_k_cu_06b6d36f4cuda3std6ranges3__45__cpo3endE[1];
.global .align 1 .b8 _ZN34_INTERNAL_d6675c36_4_k_cu_06b6d36f4cuda3std6ranges3__45__cpo6cbeginE[1];
.global .align 1 .b8 _ZN34_INTERNAL_d6675c36_4_k_cu_06b6d36f4cuda3std6ranges3__45__cpo4cendE[1];
.global .align 1 .b8 _ZN34_INTERNAL_d6675c36_4_k_cu_06b6d36f4cuda3std6ranges3__45__cpo7advanceE[1];
.global .align 1 .b8 _ZN34_INTERNAL_d6675c36_4_k_cu_06b6d36f4cuda3std6ranges3__45__cpo9iter_swapE[1];
.global .align 1 .b8 _ZN34_INTERNAL_d6675c36_4_k_cu_06b6d36f4cuda3std6ranges3__45__cpo4nextE[1];
.global .align 1 .b8 _ZN34_INTERNAL_d6675c36_4_k_cu_06b6d36f4cuda3std6ranges3__45__cpo4prevE[1];
.global .align 1 .b8 _ZN34_INTERNAL_d6675c36_4_k_cu_06b6d36f4cuda3std6ranges3__45__cpo4dataE[1];
.global .align 1 .b8 _ZN34_INTERNAL_d6675c36_4_k_cu_06b6d36f4cuda3std6ranges3__45__cpo5cdataE[1];
.global .align 1 .b8 _ZN34_INTERNAL_d6675c36_4_k_cu_06b6d36f4cuda3std6ranges3__45__cpo4sizeE[1];
.global .align 1 .b8 _ZN34_INTERNAL_d6675c36_4_k_cu_06b6d36f4cuda3std6ranges3__45__cpo5ssizeE[1];
.global .align 1 .b8 _ZN34_INTERNAL_d6675c36_4_k_cu_06b6d36f4cuda3std6ranges3__45__cpo8distanceE[1];
.global .align 1 .b8 _ZN34_INTERNAL_d6675c36_4_k_cu_06b6d36f6thrust24THRUST_300001_SM_1000_NS8cuda_cub3parE[1];
.global .align 1 .b8 _ZN34_INTERNAL_d6675c36_4_k_cu_06b6d36f6thrust24THRUST_300001_SM_1000_NS8cuda_cub10par_nosyncE[1];
.global .align 1 .b8 _ZN34_INTERNAL_d6675c36_4_k_cu_06b6d36f6thrust24THRUST_300001_SM_1000_NS6system6detail10sequential3seqE[1];
.global .align 1 .b8 _ZN34_INTERNAL_d6675c36_4_k_cu_06b6d36f6thrust24THRUST_300001_SM_1000_NS6system3cpp3parE[1];
.global .align 1 .b8 _ZN34_INTERNAL_d6675c36_4_k_cu_06b6d36f6thrust24THRUST_300001_SM_1000_NS12placeholders2_1E[1];
.global .align 1 .b8 _ZN34_INTERNAL_d6675c36_4_k_cu_06b6d36f6thrust24THRUST_300001_SM_1000_NS12placeholders2_2E[1];
.global .align 1 .b8 _ZN34_INTERNAL_d6675c36_4_k_cu_06b6d36f6thrust24THRUST_300001_SM_1000_NS12placeholders2_3E[1];
.global .align 1 .b8 _ZN34_INTERNAL_d6675c36_4_k_cu_06b6d36f6thrust24THRUST_300001_SM_1000_NS12placeholders2_4E[1];
.global .align 1 .b8 _ZN34_INTERNAL_d6675c36_4_k_cu_06b6d36f6thrust24THRUST_300001_SM_1000_NS12placeholders2_5E[1];
.global .align 1 .b8 _ZN34_INTERNAL_d6675c36_4_k_cu_06b6d36f6thrust24THRUST_300001_SM_1000_NS12placeholders2_6E[1];
.global .align 1 .b8 _ZN34_INTERNAL_d6675c36_4_k_cu_06b6d36f6thrust24THRUST_300001_SM_1000_NS12placeholders2_7E[1];
.global .align 1 .b8 _ZN34_INTERNAL_d6675c36_4_k_cu_06b6d36f6thrust24THRUST_300001_SM_1000_NS12placeholders2_8E[1];
.global .align 1 .b8 _ZN34_INTERNAL_d6675c36_4_k_cu_06b6d36f6thrust24THRUST_300001_SM_1000_NS12placeholders2_9E[1];
.global .align 1 .b8 _ZN34_INTERNAL_d6675c36_4_k_cu_06b6d36f6thrust24THRUST_300001_SM_1000_NS12placeholders3_10E[1];
.global .align 1 .b8 _ZN34_INTERNAL_d6675c36_4_k_cu_06b6d36f6thrust24THRUST_300001_SM_1000_NS3seqE[1];
.global .align 1 .b8 _ZN34_INTERNAL_d6675c36_4_k_cu_06b6d36f6thrust24THRUST_300001_SM_1000_NS6deviceE[1];
.extern .shared .align 16 .b8 _ZN6thrust24THRUST_300001_SM_1000_NS8cuda_cub4core6detail5shmemE[];

.visible .entry _Z18init_curand_kernelP24curandStatePhilox4_32_10y(
	.param .u64 .ptr .align 1 _Z18init_curand_kernelP24curandStatePhilox4_32_10y_param_0,
	.param .u64 _Z18init_curand_kernelP24curandStatePhilox4_32_10y_param_1
)
{
	.reg .pred 	%p<2>;
	.reg .b32 	%r<108>;
	.reg .b64 	%rd<7>;

	ld.param.u64 	%rd1, [_Z18init_curand_kernelP24curandStatePhilox4_32_10y_param_0];
	ld.param.u64 	%rd2, [_Z18init_curand_kernelP24curandStatePhilox4_32_10y_param_1];
	mov.u32 	%r2, %ctaid.x;
	mov.u32 	%r3, %ntid.x;
	mov.u32 	%r4, %tid.x;
	mad.lo.s32 	%r1, %r2, %r3, %r4;
	setp.gt.s32 	%p1, %r1, 9999999;
	@%p1 bra 	$L__BB0_2;
	cvta.to.global.u64 	%rd3, %rd1;
	mul.wide.s32 	%rd4, %r1, 64;
	add.s64 	%rd5, %rd3, %rd4;
	cvt.u32.u64 	%r5, %rd2;
	{ .reg .b32 tmp; mov.b64 {tmp, %r6}, %rd2; }
	mov.b64 	{%r7, %r8}, %rd2;
	mov.b32 	%r9, 0;
	st.global.v4.u32 	[%rd5+32], {%r7, %r8, %r9, %r9};
	st.global.v2.u32 	[%rd5+48], {%r9, %r9};
	mov.b64 	%rd6, 0;
	st.global.u64 	[%rd5+56], %rd6;
	shr.s32 	%r10, %r1, 31;
	mov.b32 	%r11, -766435501;
	mul.hi.u32 	%r12, %r11, %r9;
	mov.b32 	%r13, -845247145;
	mul.hi.u32 	%r14, %r13, %r1;
	mul.lo.s32 	%r15, %r1, -845247145;
	xor.b32  	%r16, %r14, %r5;
	xor.b32  	%r17, %r12, %r10;
	xor.b32  	%r18, %r17, %r6;
	add.s32 	%r19, %r5, -1640531527;
	add.s32 	%r20, %r6, -1150833019;
	mul.hi.u32 	%r21, %r11, %r16;
	mul.lo.s32 	%r22, %r16, -766435501;
	mul.hi.u32 	%r23, %r13, %r18;
	mul.lo.s32 	%r24, %r18, -845247145;
	xor.b32  	%r25, %r15, %r23;
	xor.b32  	%r26, %r25, %r19;
	xor.b32  	%r27, %r20, %r21;
	add.s32 	%r28, %r5, 1013904242;
	add.s32 	%r29, %r6, 1993301258;
	mul.hi.u32 	%r30, %r11, %r26;
	mul.lo.s32 	%r31, %r26, -766435501;
	mul.hi.u32 	%r32, %r13, %r27;
	mul.lo.s32 	%r33, %r27, -845247145;
	xor.b32  	%r34, %r24, %r28;
	xor.b32  	%r35, %r34, %r32;
	xor.b32  	%r36, %r22, %r29;
	xor.b32  	%r37, %r36, %r30;
	add.s32 	%r38, %r5, -626627285;
	add.s32 	%r39, %r6, 842468239;
	mul.hi.u32 	%r40, %r11, %r35;
	mul.lo.s32 	%r41, %r35, -766435501;
	mul.hi.u32 	%r42, %r13, %r37;
	mul.lo.s32 	%r43, %r37, -845247145;
	xor.b32  	%r44, %r33, %r38;
	xor.b32  	%r45, %r44, %r42;
	xor.b32  	%r46, %r31, %r39;
	xor.b32  	%r47, %r46, %r40;
	add.s32 	%r48, %r5, 2027808484;
	add.s32 	%r49, %r6, -308364780;
	mul.hi.u32 	%r50, %r11, %r45;
	mul.lo.s32 	%r51, %r45, -766435501;
	mul.hi.u32 	%r52, %r13, %r47;
	mul.lo.s32 	%r53, %r47, -845247145;
	xor.b32  	%r54, %r43, %r48;
	xor.b32  	%r55, %r54, %r52;
	xor.b32  	%r56, %r41, %r49;
	xor.b32  	%r57, %r56, %r50;
	add.s32 	%r58, %r5, 387276957;
	add.s32 	%r59, %r6, -1459197799;
	mul.hi.u32 	%r60, %r11, %r55;
	mul.lo.s32 	%r61, %r55, -766435501;
	mul.hi.u32 	%r62, %r13, %r57;
	mul.lo.s32 	%r63, %r57, -845247145;
	xor.b32  	%r64, %r53, %r58;
	xor.b32  	%r65, %r64, %r62;
	xor.b32  	%r66, %r51, %r59;
	xor.b32  	%r67, %r66, %r60;
	add.s32 	%r68, %r5, -1253254570;
	add.s32 	%r69, %r6, 1684936478;
	mul.hi.u32 	%r70, %r11, %r65;
	mul.lo.s32 	%r71, %r65, -766435501;
	mul.hi.u32 	%r72, %r13, %r67;
	mul.lo.s32 	%r73, %r67, -845247145;
	xor.b32  	%r74, %r63, %r68;
	xor.b32  	%r75, %r74, %r72;
	xor.b32  	%r76, %r61, %r69;
	xor.b32  	%r77, %r76, %r70;
	add.s32 	%r78, %r5, 1401181199;
	add.s32 	%r79, %r6, 534103459;
	mul.hi.u32 	%r80, %r11, %r75;
	mul.lo.s32 	%r81, %r75, -766435501;
	mul.hi.u32 	%r82, %r13, %r77;
	mul.lo.s32 	%r83, %r77, -845247145;
	xor.b32  	%r84, %r73, %r78;
	xor.b32  	%r85, %r84, %r82;
	xor.b32  	%r86, %r71, %r79;
	xor.b32  	%r87, %r86, %r80;
	add.s32 	%r88, %r5, -239350328;
	add.s32 	%r89, %r6, -616729560;
	mul.hi.u32 	%r90, %r11, %r85;
	mul.lo.s32 	%r91, %r85, -766435501;
	mul.hi.u32 	%r92, %r13, %r87;
	mul.lo.s32 	%r93, %r87, -845247145;
	xor.b32  	%r94, %r83, %r88;
	xor.b32  	%r95, %r94, %r92;
	xor.b32  	%r96, %r81, %r89;
	xor.b32  	%r97, %r96, %r90;
	add.s32 	%r98, %r5, -1879881855;
	add.s32 	%r99, %r6, -1767562579;
	mul.hi.u32 	%r100, %r11, %r95;
	mul.lo.s32 	%r101, %r95, -766435501;
	mul.hi.u32 	%r102, %r13, %r97;
	mul.lo.s32 	%r103, %r97, -845247145;
	xor.b32  	%r104, %r93, %r98;
	xor.b32  	%r105, %r104, %r102;
	xor.b32  	%r106, %r91, %r99;
	xor.b32  	%r107, %r106, %r100;
	st.global.v4.u32 	[%rd5], {%r9, %r9, %r1, %r10};
	st.global.v4.u32 	[%rd5+16], {%r105, %r103, %r107, %r101};
$L__BB0_2:
	ret;

}
	// .globl	_Z22init_population_kernelPiS_S_PfS_S_P24curandStatePhilox4_32_10
.visible .entry _Z22init_population_kernelPiS_S_PfS_S_P24curandStatePhilox4_32_10(
	.param .u64 .ptr .align 1 _Z22init_population_kernelPiS_S_PfS_S_P24curandStatePhilox4_32_10_param_0,
	.param .u64 .ptr .align 1 _Z22init_population_kernelPiS_S_PfS_S_P24curandStatePhilox4_32_10_param_1,
	.param .u64 .ptr .align 1 _Z22init_population_kernelPiS_S_PfS_S_P24curandStatePhilox4_32_10_param_2,
	.param .u64 .ptr .align 1 _Z22init_population_kernelPiS_S_PfS_S_P24curandStatePhilox4_32_10_param_3,
	.param .u64 .ptr .align 1 _Z22init_population_kernelPiS_S_PfS_S_P24curandStatePhilox4_32_10_param_4,
	.param .u64 .ptr .align 1 _Z22init_population_kernelPiS_S_PfS_S_P24curandStatePhilox4_32_10_param_5,
	.param .u64 .ptr .align 1 _Z22init_population_kernelPiS_S_PfS_S_P24curandStatePhilox4_32_10_param_6
)
{
	.reg .pred 	%p<22>;
	.reg .b32 	%r<271>;
	.reg .b32 	%f<38>;
	.reg .b64 	%rd<29>;

	ld.param.u64 	%rd4, [_Z22init_population_kernelPiS_S_PfS_S_P24curandStatePhilox4_32_10_param_0];
	ld.param.u64 	%rd5, [_Z22init_population_kernelPiS_S_PfS_S_P24curandStatePhilox4_32_10_param_1];
	ld.param.u64 	%rd9, [_Z22init_population_kernelPiS_S_PfS_S_P24curandStatePhilox4_32_10_param_2];
	ld.param.u64 	%rd10, [_Z22init_population_kernelPiS_S_PfS_S_P24curandStatePhilox4_32_10_param_3];
	ld.param.u64 	%rd6, [_Z22init_population_kernelPiS_S_PfS_S_P24curandStatePhilox4_32_10_param_4];
	ld.param.u64 	%rd7, [_Z22init_population_kernelPiS_S_PfS_S_P24curandStatePhilox4_32_10_param_5];
	ld.param.u64 	%rd8, [_Z22init_population_kernelPiS_S_PfS_S_P24curandStatePhilox4_32_10_param_6];
	cvta.to.global.u64 	%rd1, %rd10;
	cvta.to.global.u64 	%rd2, %rd9;
	mov.u32 	%r23, %ctaid.x;
	mov.u32 	%r24, %ntid.x;
	mov.u32 	%r25, %tid.x;
	mad.lo.s32 	%r1, %r23, %r24, %r25;
	setp.gt.s32 	%p1, %r1, 9999999;
	@%p1 bra 	$L__BB1_35;
	cvta.to.global.u64 	%rd11, %rd4;
	cvta.to.global.u64 	%rd12, %rd5;
	cvta.to.global.u64 	%rd13, %rd7;
	cvta.to.global.u64 	%rd14, %rd6;
	mul.wide.s32 	%rd15, %r1, 4;
	add.s64 	%rd16, %rd11, %rd15;
	ld.global.u32 	%r26, [%rd16];
	add.s64 	%rd17, %rd12, %rd15;
	ld.global.u32 	%r27, [%rd17];
	mad.lo.s32 	%r28, %r27, 10000, %r26;
	add.s64 	%rd18, %rd13, %rd15;
	st.global.u32 	[%rd18], %r28;
	add.s64 	%rd19, %rd14, %rd15;
	mov.b32 	%r29, 0;
	st.global.u32 	[%rd19], %r29;
	setp.gt.s32 	%p2, %r1, 999999;
	@%p2 bra 	$L__BB1_3;
	add.s64 	%rd27, %rd2, %rd15;
	mov.b32 	%r265, 0;
	st.global.u32 	[%rd27], %r265;
	add.s64 	%rd28, %rd1, %rd15;
	st.global.u32 	[%rd28], %r265;
	bra.uni 	$L__BB1_35;
$L__BB1_3:
	setp.lt.u32 	%p3, %r1, 6000000;
	selp.b32 	%r30, 5, 0, %p3;
	mul.wide.u32 	%rd20, %r1, 4;
	add.s64 	%rd21, %rd2, %rd20;
	st.global.u32 	[%rd21], %r30;
	cvta.to.global.u64 	%rd22, %rd8;
	mul.wide.u32 	%rd23, %r1, 64;
	add.s64 	%rd3, %rd22, %rd23;
	ld.global.u32 	%r31, [%rd3+44];
	setp.eq.s32 	%p4, %r31, 1;
	@%p4 bra 	$L__BB1_33;
	ld.global.u32 	%r32, [%rd3+40];
	add.s32 	%r268, %r32, 1;
	setp.eq.s32 	%p5, %r32, 1;
	@%p5 bra 	$L__BB1_8;
	setp.eq.s32 	%p6, %r32, 2;
	@%p6 bra 	$L__BB1_9;
	setp.eq.s32 	%p7, %r32, 3;
	@%p7 bra 	$L__BB1_10;
	ld.global.u32 	%r266, [%rd3+16];
	bra.uni 	$L__BB1_11;
$L__BB1_8:
	ld.global.u32 	%r266, [%rd3+20];
	bra.uni 	$L__BB1_11;
$L__BB1_9:
	ld.global.u32 	%r266, [%rd3+24];
	bra.uni 	$L__BB1_11;
$L__BB1_10:
	ld.global.u32 	%r266, [%rd3+28];
$L__BB1_11:
	setp.ne.s32 	%p8, %r268, 4;
	@%p8 bra 	$L__BB1_18;
	ld.global.u32 	%r33, [%rd3];
	add.s32 	%r8, %r33, 1;
	setp.eq.s32 	%p9, %r8, 0;
	st.global.u32 	[%rd3], %r8;
	@%p9 bra 	$L__BB1_14;
	ld.global.u32 	%r267, [%rd3+4];
	bra.uni 	$L__BB1_17;
$L__BB1_14:
	ld.global.u32 	%r34, [%rd3+4];
	add.s32 	%r267, %r34, 1;
	setp.ne.s32 	%p10, %r267, 0;
	st.global.u32 	[%rd3+4], %r267;
	@%p10 bra 	$L__BB1_17;
	ld.global.u32 	%r36, [%rd3+8];
	add.s32 	%r37, %r36, 1;
	setp.ne.s32 	%p11, %r37, 0;
	st.global.u32 	[%rd3+8], %r37;
	mov.b32 	%r267, 0;
	@%p11 bra 	$L__BB1_17;
	ld.global.u32 	%r39, [%rd3+12];
	add.s32 	%r40, %r39, 1;
	st.global.u32 	[%rd3+12], %r40;
$L__BB1_17:
	ld.global.v2.u32 	{%r42, %r43}, [%rd3+8];
	ld.global.v2.u32 	{%r44, %r45}, [%rd3+32];
	mov.b32 	%r46, -766435501;
	mul.hi.u32 	%r47, %r46, %r8;
	mul.lo.s32 	%r48, %r8, -766435501;
	mov.b32 	%r49, -845247145;
	mul.hi.u32 	%r50, %r49, %r42;
	mul.lo.s32 	%r51, %r42, -845247145;
	xor.b32  	%r52, %r50, %r267;
	xor.b32  	%r53, %r52, %r44;
	xor.b32  	%r54, %r43, %r47;
	xor.b32  	%r55, %r54, %r45;
	add.s32 	%r56, %r44, -1640531527;
	add.s32 	%r57, %r45, -1150833019;
	mul.hi.u32 	%r58, %r46, %r53;
	mul.lo.s32 	%r59, %r53, -766435501;
	mul.hi.u32 	%r60, %r49, %r55;
	mul.lo.s32 	%r61, %r55, -845247145;
	xor.b32  	%r62, %r51, %r60;
	xor.b32  	%r63, %r62, %r56;
	xor.b32  	%r64, %r58, %r48;
	xor.b32  	%r65, %r64, %r57;
	add.s32 	%r66, %r44, 1013904242;
	add.s32 	%r67, %r45, 1993301258;
	mul.hi.u32 	%r68, %r46, %r63;
	mul.lo.s32 	%r69, %r63, -766435501;
	mul.hi.u32 	%r70, %r49, %r65;
	mul.lo.s32 	%r71, %r65, -845247145;
	xor.b32  	%r72, %r61, %r66;
	xor.b32  	%r73, %r72, %r70;
	xor.b32  	%r74, %r67, %r59;
	xor.b32  	%r75, %r74, %r68;
	add.s32 	%r76, %r44, -626627285;
	add.s32 	%r77, %r45, 842468239;
	mul.hi.u32 	%r78, %r46, %r73;
	mul.lo.s32 	%r79, %r73, -766435501;
	mul.hi.u32 	%r80, %r49, %r75;
	mul.lo.s32 	%r81, %r75, -845247145;
	xor.b32  	%r82, %r71, %r76;
	xor.b32  	%r83, %r82, %r80;
	xor.b32  	%r84, %r69, %r77;
	xor.b32  	%r85, %r84, %r78;
	add.s32 	%r86, %r44, 2027808484;
	add.s32 	%r87, %r45, -308364780;
	mul.hi.u32 	%r88, %r46, %r83;
	mul.lo.s32 	%r89, %r83, -766435501;
	mul.hi.u32 	%r90, %r49, %r85;
	mul.lo.s32 	%r91, %r85, -845247145;
	xor.b32  	%r92, %r81, %r86;
	xor.b32  	%r93, %r92, %r90;
	xor.b32  	%r94, %r79, %r87;
	xor.b32  	%r95, %r94, %r88;
	add.s32 	%r96, %r44, 387276957;
	add.s32 	%r97, %r45, -1459197799;
	mul.hi.u32 	%r98, %r46, %r93;
	mul.lo.s32 	%r99, %r93, -766435501;
	mul.hi.u32 	%r100, %r49, %r95;
	mul.lo.s32 	%r101, %r95, -845247145;
	xor.b32  	%r102, %r91, %r96;
	xor.b32  	%r103, %r102, %r100;
	xor.b32  	%r104, %r89, %r97;
	xor.b32  	%r105, %r104, %r98;
	add.s32 	%r106, %r44, -1253254570;
	add.s32 	%r107, %r45, 1684936478;
	mul.hi.u32 	%r108, %r46, %r103;
	mul.lo.s32 	%r109, %r103, -766435501;
	mul.hi.u32 	%r110, %r49, %r105;
	mul.lo.s32 	%r111, %r105, -845247145;
	xor.b32  	%r112, %r101, %r106;
	xor.b32  	%r113, %r112, %r110;
	xor.b32  	%r114, %r99, %r107;
	xor.b32  	%r115, %r114, %r108;
	add.s32 	%r116, %r44, 1401181199;
	add.s32 	%r117, %r45, 534103459;
	mul.hi.u32 	%r118, %r46, %r113;
	mul.lo.s32 	%r119, %r113, -766435501;
	mul.hi.u32 	%r120, %r49, %r115;
	mul.lo.s32 	%r121, %r115, -845247145;
	xor.b32  	%r122, %r111, %r116;
	xor.b32  	%r123, %r122, %r120;
	xor.b32  	%r124, %r109, %r117;
	xor.b32  	%r125, %r124, %r118;
	add.s32 	%r126, %r44, -239350328;
	add.s32 	%r127, %r45, -616729560;
	mul.hi.u32 	%r128, %r46, %r123;
	mul.lo.s32 	%r129, %r123, -766435501;
	mul.hi.u32 	%r130, %r49, %r125;
	mul.lo.s32 	%r131, %r125, -845247145;
	xor.b32  	%r132, %r121, %r126;
	xor.b32  	%r133, %r132, %r130;
	xor.b32  	%r134, %r119, %r127;
	xor.b32  	%r135, %r134, %r128;
	add.s32 	%r136, %r44, -1879881855;
	add.s32 	%r137, %r45, -1767562579;
	mul.hi.u32 	%r138, %r46, %r133;
	mul.lo.s32 	%r139, %r133, -766435501;
	mul.hi.u32 	%r140, %r49, %r135;
	mul.lo.s32 	%r141, %r135, -845247145;
	xor.b32  	%r142, %r131, %r136;
	xor.b32  	%r143, %r142, %r140;
	xor.b32  	%r144, %r129, %r137;
	xor.b32  	%r145, %r144, %r138;
	st.global.v4.u32 	[%rd3+16], {%r143, %r141, %r145, %r139};
	mov.b32 	%r268, 0;
$L__BB1_18:
	add.s32 	%r13, %r268, 1;
	st.global.u32 	[%rd3+40], %r13;
	setp.eq.s32 	%p12, %r268, 1;
	@%p12 bra 	$L__BB1_22;
	setp.eq.s32 	%p13, %r268, 2;
	@%p13 bra 	$L__BB1_23;
	setp.eq.s32 	%p14, %r268, 3;
	@%p14 bra 	$L__BB1_24;
	ld.global.u32 	%r269, [%rd3+16];
	bra.uni 	$L__BB1_25;
$L__BB1_22:
	ld.global.u32 	%r269, [%rd3+20];
	bra.uni 	$L__BB1_25;
$L__BB1_23:
	ld.global.u32 	%r269, [%rd3+24];
	bra.uni 	$L__BB1_25;
$L__BB1_24:
	ld.global.u32 	%r269, [%rd3+28];
$L__BB1_25:
	setp.ne.s32 	%p15, %r13, 4;
	@%p15 bra 	$L__BB1_32;
	ld.global.u32 	%r146, [%rd3];
	add.s32 	%r19, %r146, 1;
	setp.eq.s32 	%p16, %r19, 0;
	st.global.u32 	[%rd3], %r19;
	@%p16 bra 	$L__BB1_28;
	ld.global.u32 	%r270, [%rd3+4];
	bra.uni 	$L__BB1_31;
$L__BB1_28:
	ld.global.u32 	%r147, [%rd3+4];
	add.s32 	%r270, %r147, 1;
	setp.ne.s32 	%p17, %r270, 0;
	st.global.u32 	[%rd3+4], %r270;
	@%p17 bra 	$L__BB1_31;
	ld.global.u32 	%r149, [%rd3+8];
	add.s32 	%r150, %r149, 1;
	setp.ne.s32 	%p18, %r150, 0;
	st.global.u32 	[%rd3+8], %r150;
	mov.b32 	%r270, 0;
	@%p18 bra 	$L__BB1_31;
	ld.global.u32 	%r152, [%rd3+12];
	add.s32 	%r153, %r152, 1;
	st.global.u32 	[%rd3+12], %r153;
$L__BB1_31:
	ld.global.v2.u32 	{%r154, %r155}, [%rd3+8];
	ld.global.v2.u32 	{%r156, %r157}, [%rd3+32];
	mov.b32 	%r158, -766435501;
	mul.hi.u32 	%r159, %r158, %r19;
	mul.lo.s32 	%r160, %r19, -766435501;
	mov.b32 	%r161, -845247145;
	mul.hi.u32 	%r162, %r161, %r154;
	mul.lo.s32 	%r163, %r154, -845247145;
	xor.b32  	%r164, %r162, %r270;
	xor.b32  	%r165, %r164, %r156;
	xor.b32  	%r166, %r155, %r159;
	xor.b32  	%r167, %r166, %r157;
	add.s32 	%r168, %r156, -1640531527;
	add.s32 	%r169, %r157, -1150833019;
	mul.hi.u32 	%r170, %r158, %r165;
	mul.lo.s32 	%r171, %r165, -766435501;
	mul.hi.u32 	%r172, %r161, %r167;
	mul.lo.s32 	%r173, %r167, -845247145;
	xor.b32  	%r174, %r163, %r172;
	xor.b32  	%r175, %r174, %r168;
	xor.b32  	%r176, %r170, %r160;
	xor.b32  	%r177, %r176, %r169;
	add.s32 	%r178, %r156, 1013904242;
	add.s32 	%r179, %r157, 1993301258;
	mul.hi.u32 	%r180, %r158, %r175;
	mul.lo.s32 	%r181, %r175, -766435501;
	mul.hi.u32 	%r182, %r161, %r177;
	mul.lo.s32 	%r183, %r177, -845247145;
	xor.b32  	%r184, %r173, %r178;
	xor.b32  	%r185, %r184, %r182;
	xor.b32  	%r186, %r179, %r171;
	xor.b32  	%r187, %r186, %r180;
	add.s32 	%r188, %r156, -626627285;
	add.s32 	%r189, %r157, 842468239;
	mul.hi.u32 	%r190, %r158, %r185;
	mul.lo.s32 	%r191, %r185, -766435501;
	mul.hi.u32 	%r192, %r161, %r187;
	mul.lo.s32 	%r193, %r187, -845247145;
	xor.b32  	%r194, %r183, %r188;
	xor.b32  	%r195, %r194, %r192;
	xor.b32  	%r196, %r181, %r189;
	xor.b32  	%r197, %r196, %r190;
	add.s32 	%r198, %r156, 2027808484;
	add.s32 	%r199, %r157, -308364780;
	mul.hi.u32 	%r200, %r158, %r195;
	mul.lo.s32 	%r201, %r195, -766435501;
	mul.hi.u32 	%r202, %r161, %r197;
	mul.lo.s32 	%r203, %r197, -845247145;
	xor.b32  	%r204, %r193, %r198;
	xor.b32  	%r205, %r204, %r202;
	xor.b32  	%r206, %r191, %r199;
	xor.b32  	%r207, %r206, %r200;
	add.s32 	%r208, %r156, 387276957;
	add.s32 	%r209, %r157, -1459197799;
	mul.hi.u32 	%r210, %r158, %r205;
	mul.lo.s32 	%r211, %r205, -766435501;
	mul.hi.u32 	%r212, %r161, %r207;
	mul.lo.s32 	%r213, %r207, -845247145;
	xor.b32  	%r214, %r203, %r208;
	xor.b32  	%r215, %r214, %r212;
	xor.b32  	%r216, %r201, %r209;
	xor.b32  	%r217, %r216, %r210;
	add.s32 	%r218, %r156, -1253254570;
	add.s32 	%r219, %r157, 1684936478;
	mul.hi.u32 	%r220, %r158, %r215;
	mul.lo.s32 	%r221, %r215, -766435501;
	mul.hi.u32 	%r222, %r161, %r217;
	mul.lo.s32 	%r223, %r217, -845247145;
	xor.b32  	%r224, %r213, %r218;
	xor.b32  	%r225, %r224, %r222;
	xor.b32  	%r226, %r211, %r219;
	xor.b32  	%r227, %r226, %r220;
	add.s32 	%r228, %r156, 1401181199;
	add.s32 	%r229, %r157, 534103459;
	mul.hi.u32 	%r230, %r158, %r225;
	mul.lo.s32 	%r231, %r225, -766435501;
	mul.hi.u32 	%r232, %r161, %r227;
	mul.lo.s32 	%r233, %r227, -845247145;
	xor.b32  	%r234, %r223, %r228;
	xor.b32  	%r235, %r234, %r232;
	xor.b32  	%r236, %r221, %r229;
	xor.b32  	%r237, %r236, %r230;
	add.s32 	%r238, %r156, -239350328;
	add.s32 	%r239, %r157, -616729560;
	mul.hi.u32 	%r240, %r158, %r235;
	mul.lo.s32 	%r241, %r235, -766435501;
	mul.hi.u32 	%r242, %r161, %r237;
	mul.lo.s32 	%r243, %r237, -845247145;
	xor.b32  	%r244, %r233, %r238;
	xor.b32  	%r245, %r244, %r242;
	xor.b32  	%r246, %r231, %r239;
	xor.b32  	%r247, %r246, %r240;
	add.s32 	%r248, %r156, -1879881855;
	add.s32 	%r249, %r157, -1767562579;
	mul.hi.u32 	%r250, %r158, %r245;
	mul.lo.s32 	%r251, %r245, -766435501;
	mul.hi.u32 	%r252, %r161, %r247;
	mul.lo.s32 	%r253, %r247, -845247145;
	xor.b32  	%r254, %r243, %r248;
	xor.b32  	%r255, %r254, %r252;
	xor.b32  	%r256, %r241, %r249;
	xor.b32  	%r257, %r256, %r250;
	st.global.v4.u32 	[%rd3+16], {%r255, %r253, %r257, %r251};
	mov.b32 	%r258, 0;
	st.global.u32 	[%rd3+40], %r258;
$L__BB1_32:
	cvt.rn.f32.u32 	%f4, %r266;
	fma.rn.f32 	%f5, %f4, 0f2F800000, 0f2F000000;
	cvt.rn.f32.u32 	%f6, %r269;
	fma.rn.f32 	%f7, %f6, 0f30C90FDB, 0f30490FDB;
	setp.lt.f32 	%p19, %f5, 0f00800000;
	mul.f32 	%f8, %f5, 0f4B000000;
	selp.f32 	%f9, %f8, %f5, %p19;
	selp.f32 	%f10, 0fC1B80000, 0f00000000, %p19;
	mov.b32 	%r259, %f9;
	add.s32 	%r260, %r259, -1059760811;
	and.b32  	%r261, %r260, -8388608;
	sub.s32 	%r262, %r259, %r261;
	mov.b32 	%f11, %r262;
	cvt.rn.f32.s32 	%f12, %r261;
	fma.rn.f32 	%f13, %f12, 0f34000000, %f10;
	add.f32 	%f14, %f11, 0fBF800000;
	fma.rn.f32 	%f15, %f14, 0fBE055027, 0f3E1039F6;
	fma.rn.f32 	%f16, %f15, %f14, 0fBDF8CDCC;
	fma.rn.f32 	%f17, %f16, %f14, 0f3E0F2955;
	fma.rn.f32 	%f18, %f17, %f14, 0fBE2AD8B9;
	fma.rn.f32 	%f19, %f18, %f14, 0f3E4CED0B;
	fma.rn.f32 	%f20, %f19, %f14, 0fBE7FFF22;
	fma.rn.f32 	%f21, %f20, %f14, 0f3EAAAA78;
	fma.rn.f32 	%f22, %f21, %f14, 0fBF000000;
	mul.f32 	%f23, %f14, %f22;
	fma.rn.f32 	%f24, %f23, %f14, %f14;
	fma.rn.f32 	%f25, %f13, 0f3F317218, %f24;
	setp.gt.u32 	%p20, %r259, 2139095039;
	fma.rn.f32 	%f26, %f9, 0f7F800000, 0f7F800000;
	selp.f32 	%f27, %f26, %f25, %p20;
	setp.eq.f32 	%p21, %f9, 0f00000000;
	mul.f32 	%f28, %f27, 0fC0000000;
	selp.f32 	%f29, 0f7F800000, %f28, %p21;
	sqrt.rn.f32 	%f30, %f29;
	sin.approx.f32 	%f31, %f7;
	cos.approx.f32 	%f32, %f7;
	mul.f32 	%f37, %f30, %f31;
	mul.f32 	%f33, %f30, %f32;
	st.global.f32 	[%rd3+52], %f33;
	mov.b32 	%r263, 1;
	st.global.u32 	[%rd3+44], %r263;
	bra.uni 	$L__BB1_34;
$L__BB1_33:
	mov.b32 	%r264, 0;
	st.global.u32 	[%rd3+44], %r264;
	ld.global.f32 	%f37, [%rd3+52];
$L__BB1_34:
	fma.rn.f32 	%f34, %f37, 0f3DCCCCCD, 0f3F000000;
	max.f32 	%f35, %f34, 0f358637BD;
	min.f32 	%f36, %f35, 0f3F800000;
	add.s64 	%rd25, %rd1, %rd20;
	st.global.f32 	[%rd25], %f36;
$L__BB1_35:
	ret;

}
	// .globl	_Z13infect_kernelPiS_S_PfS_S_S_
.visible .entry _Z13infect_kernelPiS_S_PfS_S_S_(
	.param .u64 .ptr .align 1 _Z13infect_kernelPiS_S_PfS_S_S__param_0,
	.param .u64 .ptr .align 1 _Z13infect_kernelPiS_S_PfS_S_S__param_1,
	.param .u64 .ptr .align 1 _Z13infect_kernelPiS_S_PfS_S_S__param_2,
	.param .u64 .ptr .align 1 _Z13infect_kernelPiS_S_PfS_S_S__param_3,
	.param .u64 .ptr .align 1 _Z13infect_kernelPiS_S_PfS_S_S__param_4,
	.param .u64 .ptr .align 1 _Z13infect_kernelPiS_S_PfS_S_S__param_5,
	.param .u64 .ptr .align 1 _Z13infect_kernelPiS_S_PfS_S_S__param_6
)
{
	.reg .pred 	%p<78>;
	.reg .b32 	%r<147>;
	.reg .b32 	%f<19>;
	.reg .b64 	%rd<83>;

	ld.param.u64 	%rd25, [_Z13infect_kernelPiS_S_PfS_S_S__param_0];
	ld.param.u64 	%rd26, [_Z13infect_kernelPiS_S_PfS_S_S__param_1];
	ld.param.u64 	%rd27, [_Z13infect_kernelPiS_S_PfS_S_S__param_2];
	ld.param.u64 	%rd28, [_Z13infect_kernelPiS_S_PfS_S_S__param_3];
	ld.param.u64 	%rd29, [_Z13infect_kernelPiS_S_PfS_S_S__param_4];
	ld.param.u64 	%rd30, [_Z13infect_kernelPiS_S_PfS_S_S__param_5];
	ld.param.u64 	%rd31, [_Z13infect_kernelPiS_S_PfS_S_S__param_6];
	cvta.to.global.u64 	%rd1, %rd29;
	cvta.to.global.u64 	%rd2, %rd28;
	cvta.to.global.u64 	%rd3, %rd31;
	cvta.to.global.u64 	%rd4, %rd30;
	cvta.to.global.u64 	%rd5, %rd27;
	mov.u32 	%r90, %ctaid.x;
	mov.u32 	%r91, %ntid.x;
	mul.lo.s32 	%r1, %r90, %r91;
	mov.u32 	%r2, %tid.x;
	add.s32 	%r3, %r1, %r2;
	setp.gt.s32 	%p1, %r3, 9999999;
	@%p1 bra 	$L__BB2_77;
	mul.wide.s32 	%rd32, %r3, 4;
	add.s64 	%rd6, %rd5, %rd32;
	ld.global.u32 	%r4, [%rd6];
	setp.lt.s32 	%p2, %r4, 1;
	@%p2 bra 	$L__BB2_77;
	add.s32 	%r92, %r4, -1;
	st.global.u32 	[%rd6], %r92;
	cvta.to.global.u64 	%rd33, %rd25;
	add.s64 	%rd35, %rd33, %rd32;
	ld.global.u32 	%r5, [%rd35];
	cvta.to.global.u64 	%rd36, %rd26;
	add.s64 	%rd37, %rd36, %rd32;
	ld.global.u32 	%r6, [%rd37];
	add.s32 	%r7, %r6, -1;
	setp.gt.u32 	%p3, %r7, 9999;
	@%p3 bra 	$L__BB2_27;
	mul.lo.s32 	%r8, %r7, 10000;
	add.s32 	%r9, %r5, -1;
	setp.gt.u32 	%p4, %r9, 9999;
	@%p4 bra 	$L__BB2_11;
	add.s32 	%r93, %r9, %r8;
	mul.wide.u32 	%rd38, %r93, 4;
	add.s64 	%rd39, %rd4, %rd38;
	ld.global.u32 	%r130, [%rd39];
	add.s64 	%rd40, %rd3, %rd38;
	ld.global.u32 	%r11, [%rd40];
	setp.lt.s32 	%p5, %r11, 1;
	@%p5 bra 	$L__BB2_11;
	sub.s32 	%r94, %r130, %r1;
	sub.s32 	%r129, %r94, %r2;
	add.s32 	%r13, %r11, %r130;
$L__BB2_6:
	mul.wide.s32 	%rd7, %r130, 4;
	add.s64 	%rd8, %rd5, %rd7;
	setp.eq.s32 	%p6, %r129, 0;
	@%p6 bra 	$L__BB2_10;
	ld.global.u32 	%r95, [%rd8];
	setp.gt.s32 	%p7, %r95, 0;
	@%p7 bra 	$L__BB2_10;
	add.s64 	%rd41, %rd2, %rd7;
	ld.global.f32 	%f1, [%rd41];
	setp.eq.f32 	%p8, %f1, 0f00000000;
	mul.f32 	%f2, %f1, 0f3F4CCCCD;
	setp.leu.f32 	%p9, %f2, 0f3E4CCCCD;
	or.pred  	%p10, %p8, %p9;
	@%p10 bra 	$L__BB2_10;
	add.s64 	%rd42, %rd1, %rd7;
	atom.relaxed.global.cas.b32 	%r96, [%rd42], 0, 1;
$L__BB2_10:
	add.s32 	%r130, %r130, 1;
	add.s32 	%r129, %r129, 1;
	setp.lt.s32 	%p11, %r130, %r13;
	@%p11 bra 	$L__BB2_6;
$L__BB2_11:
	setp.gt.u32 	%p12, %r5, 9999;
	@%p12 bra 	$L__BB2_19;
	add.s32 	%r97, %r5, %r8;
	mul.wide.u32 	%rd43, %r97, 4;
	add.s64 	%rd44, %rd4, %rd43;
	ld.global.u32 	%r132, [%rd44];
	add.s64 	%rd45, %rd3, %rd43;
	ld.global.u32 	%r19, [%rd45];
	setp.lt.s32 	%p13, %r19, 1;
	@%p13 bra 	$L__BB2_19;
	sub.s32 	%r98, %r132, %r1;
	sub.s32 	%r131, %r98, %r2;
	add.s32 	%r21, %r19, %r132;
$L__BB2_14:
	mul.wide.s32 	%rd9, %r132, 4;
	add.s64 	%rd10, %rd5, %rd9;
	setp.eq.s32 	%p14, %r131, 0;
	@%p14 bra 	$L__BB2_18;
	ld.global.u32 	%r99, [%rd10];
	setp.gt.s32 	%p15, %r99, 0;
	@%p15 bra 	$L__BB2_18;
	add.s64 	%rd46, %rd2, %rd9;
	ld.global.f32 	%f3, [%rd46];
	setp.eq.f32 	%p16, %f3, 0f00000000;
	mul.f32 	%f4, %f3, 0f3F4CCCCD;
	setp.leu.f32 	%p17, %f4, 0f3E4CCCCD;
	or.pred  	%p18, %p16, %p17;
	@%p18 bra 	$L__BB2_18;
	add.s64 	%rd47, %rd1, %rd9;
	atom.relaxed.global.cas.b32 	%r100, [%rd47], 0, 1;
$L__BB2_18:
	add.s32 	%r132, %r132, 1;
	add.s32 	%r131, %r131, 1;
	setp.lt.s32 	%p19, %r132, %r21;
	@%p19 bra 	$L__BB2_14;
$L__BB2_19:
	add.s32 	%r26, %r5, 1;
	setp.gt.u32 	%p20, %r26, 9999;
	@%p20 bra 	$L__BB2_27;
	add.s32 	%r101, %r26, %r8;
	mul.wide.u32 	%rd48, %r101, 4;
	add.s64 	%rd49, %rd4, %rd48;
	ld.global.u32 	%r134, [%rd49];
	add.s64 	%rd50, %rd3, %rd48;
	ld.global.u32 	%r28, [%rd50];
	setp.lt.s32 	%p21, %r28, 1;
	@%p21 bra 	$L__BB2_27;
	sub.s32 	%r102, %r134, %r1;
	sub.s32 	%r133, %r102, %r2;
	add.s32 	%r30, %r28, %r134;
$L__BB2_22:
	mul.wide.s32 	%rd11, %r134, 4;
	add.s64 	%rd12, %rd5, %rd11;
	setp.eq.s32 	%p22, %r133, 0;
	@%p22 bra 	$L__BB2_26;
	ld.global.u32 	%r103, [%rd12];
	setp.gt.s32 	%p23, %r103, 0;
	@%p23 bra 	$L__BB2_26;
	add.s64 	%rd51, %rd2, %rd11;
	ld.global.f32 	%f5, [%rd51];
	setp.eq.f32 	%p24, %f5, 0f00000000;
	mul.f32 	%f6, %f5, 0f3F4CCCCD;
	setp.leu.f32 	%p25, %f6, 0f3E4CCCCD;
	or.pred  	%p26, %p24, %p25;
	@%p26 bra 	$L__BB2_26;
	add.s64 	%rd52, %rd1, %rd11;
	atom.relaxed.global.cas.b32 	%r104, [%rd52], 0, 1;
$L__BB2_26:
	add.s32 	%r134, %r134, 1;
	add.s32 	%r133, %r133, 1;
	setp.lt.s32 	%p27, %r134, %r30;
	@%p27 bra 	$L__BB2_22;
$L__BB2_27:
	setp.gt.u32 	%p28, %r6, 9999;
	@%p28 bra 	$L__BB2_52;
	mul.lo.s32 	%r35, %r6, 10000;
	add.s32 	%r36, %r5, -1;
	setp.gt.u32 	%p29, %r36, 9999;
	@%p29 bra 	$L__BB2_36;
	add.s32 	%r105, %r36, %r35;
	mul.wide.u32 	%rd53, %r105, 4;
	add.s64 	%rd54, %rd4, %rd53;
	ld.global.u32 	%r136, [%rd54];
	add.s64 	%rd55, %rd3, %rd53;
	ld.global.u32 	%r38, [%rd55];
	setp.lt.s32 	%p30, %r38, 1;
	@%p30 bra 	$L__BB2_36;
	sub.s32 	%r106, %r136, %r1;
	sub.s32 	%r135, %r106, %r2;
	add.s32 	%r40, %r38, %r136;
$L__BB2_31:
	mul.wide.s32 	%rd13, %r136, 4;
	add.s64 	%rd14, %rd5, %rd13;
	setp.eq.s32 	%p31, %r135, 0;
	@%p31 bra 	$L__BB2_35;
	ld.global.u32 	%r107, [%rd14];
	setp.gt.s32 	%p32, %r107, 0;
	@%p32 bra 	$L__BB2_35;
	add.s64 	%rd56, %rd2, %rd13;
	ld.global.f32 	%f7, [%rd56];
	setp.eq.f32 	%p33, %f7, 0f00000000;
	mul.f32 	%f8, %f7, 0f3F4CCCCD;
	setp.leu.f32 	%p34, %f8, 0f3E4CCCCD;
	or.pred  	%p35, %p33, %p34;
	@%p35 bra 	$L__BB2_35;
	add.s64 	%rd57, %rd1, %rd13;
	atom.relaxed.global.cas.b32 	%r108, [%rd57], 0, 1;
$L__BB2_35:
	add.s32 	%r136, %r136, 1;
	add.s32 	%r135, %r135, 1;
	setp.lt.s32 	%p36, %r136, %r40;
	@%p36 bra 	$L__BB2_31;
$L__BB2_36:
	setp.gt.u32 	%p37, %r5, 9999;
	@%p37 bra 	$L__BB2_44;
	add.s32 	%r109, %r5, %r35;
	mul.wide.u32 	%rd58, %r109, 4;
	add.s64 	%rd59, %rd4, %rd58;
	ld.global.u32 	%r138, [%rd59];
	add.s64 	%rd60, %rd3, %rd58;
	ld.global.u32 	%r46, [%rd60];
	setp.lt.s32 	%p38, %r46, 1;
	@%p38 bra 	$L__BB2_44;
	sub.s32 	%r110, %r138, %r1;
	sub.s32 	%r137, %r110, %r2;
	add.s32 	%r48, %r46, %r138;
$L__BB2_39:
	mul.wide.s32 	%rd15, %r138, 4;
	add.s64 	%rd16, %rd5, %rd15;
	setp.eq.s32 	%p39, %r137, 0;
	@%p39 bra 	$L__BB2_43;
	ld.global.u32 	%r111, [%rd16];
	setp.gt.s32 	%p40, %r111, 0;
	@%p40 bra 	$L__BB2_43;
	add.s64 	%rd61, %rd2, %rd15;
	ld.global.f32 	%f9, [%rd61];
	setp.eq.f32 	%p41, %f9, 0f00000000;
	mul.f32 	%f10, %f9, 0f3F4CCCCD;
	setp.leu.f32 	%p42, %f10, 0f3E4CCCCD;
	or.pred  	%p43, %p41, %p42;
	@%p43 bra 	$L__BB2_43;
	add.s64 	%rd62, %rd1, %rd15;
	atom.relaxed.global.cas.b32 	%r112, [%rd62], 0, 1;
$L__BB2_43:
	add.s32 	%r138, %r138, 1;
	add.s32 	%r137, %r137, 1;
	setp.lt.s32 	%p44, %r138, %r48;
	@%p44 bra 	$L__BB2_39;
$L__BB2_44:
	add.s32 	%r53, %r5, 1;
	setp.gt.u32 	%p45, %r53, 9999;
	@%p45 bra 	$L__BB2_52;
	add.s32 	%r113, %r53, %r35;
	mul.wide.u32 	%rd63, %r113, 4;
	add.s64 	%rd64, %rd4, %rd63;
	ld.global.u32 	%r140, [%rd64];
	add.s64 	%rd65, %rd3, %rd63;
	ld.global.u32 	%r55, [%rd65];
	setp.lt.s32 	%p46, %r55, 1;
	@%p46 bra 	$L__BB2_52;
	sub.s32 	%r114, %r140, %r1;
	sub.s32 	%r139, %r114, %r2;
	add.s32 	%r57, %r55, %r140;
$L__BB2_47:
	mul.wide.s32 	%rd17, %r140, 4;
	add.s64 	%rd18, %rd5, %rd17;
	setp.eq.s32 	%p47, %r139, 0;
	@%p47 bra 	$L__BB2_51;
	ld.global.u32 	%r115, [%rd18];
	setp.gt.s32 	%p48, %r115, 0;
	@%p48 bra 	$L__BB2_51;
	add.s64 	%rd66, %rd2, %rd17;
	ld.global.f32 	%f11, [%rd66];
	setp.eq.f32 	%p49, %f11, 0f00000000;
	mul.f32 	%f12, %f11, 0f3F4CCCCD;
	setp.leu.f32 	%p50, %f12, 0f3E4CCCCD;
	or.pred  	%p51, %p49, %p50;
	@%p51 bra 	$L__BB2_51;
	add.s64 	%rd67, %rd1, %rd17;
	atom.relaxed.global.cas.b32 	%r116, [%rd67], 0, 1;
$L__BB2_51:
	add.s32 	%r140, %r140, 1;
	add.s32 	%r139, %r139, 1;
	setp.lt.s32 	%p52, %r140, %r57;
	@%p52 bra 	$L__BB2_47;
$L__BB2_52:
	add.s32 	%r62, %r6, 1;
	setp.gt.u32 	%p53, %r62, 9999;
	@%p53 bra 	$L__BB2_77;
	mul.lo.s32 	%r63, %r62, 10000;
	add.s32 	%r64, %r5, -1;
	setp.gt.u32 	%p54, %r64, 9999;
	@%p54 bra 	$L__BB2_61;
	add.s32 	%r117, %r64, %r63;
	mul.wide.u32 	%rd68, %r117, 4;
	add.s64 	%rd69, %rd4, %rd68;
	ld.global.u32 	%r142, [%rd69];
	add.s64 	%rd70, %rd3, %rd68;
	ld.global.u32 	%r66, [%rd70];
	setp.lt.s32 	%p55, %r66, 1;
	@%p55 bra 	$L__BB2_61;
	sub.s32 	%r118, %r142, %r1;
	sub.s32 	%r141, %r118, %r2;
	add.s32 	%r68, %r66, %r142;
$L__BB2_56:
	mul.wide.s32 	%rd19, %r142, 4;
	add.s64 	%rd20, %rd5, %rd19;
	setp.eq.s32 	%p56, %r141, 0;
	@%p56 bra 	$L__BB2_60;
	ld.global.u32 	%r119, [%rd20];
	setp.gt.s32 	%p57, %r119, 0;
	@%p57 bra 	$L__BB2_60;
	add.s64 	%rd71, %rd2, %rd19;
	ld.global.f32 	%f13, [%rd71];
	setp.eq.f32 	%p58, %f13, 0f00000000;
	mul.f32 	%f14, %f13, 0f3F4CCCCD;
	setp.leu.f32 	%p59, %f14, 0f3E4CCCCD;
	or.pred  	%p60, %p58, %p59;
	@%p60 bra 	$L__BB2_60;
	add.s64 	%rd72, %rd1, %rd19;
	atom.relaxed.global.cas.b32 	%r120, [%rd72], 0, 1;
$L__BB2_60:
	add.s32 	%r142, %r142, 1;
	add.s32 	%r141, %r141, 1;
	setp.lt.s32 	%p61, %r142, %r68;
	@%p61 bra 	$L__BB2_56;
$L__BB2_61:
	setp.gt.u32 	%p62, %r5, 9999;
	@%p62 bra 	$L__BB2_69;
	add.s32 	%r121, %r5, %r63;
	mul.wide.u32 	%rd73, %r121, 4;
	add.s64 	%rd74, %rd4, %rd73;
	ld.global.u32 	%r144, [%rd74];
	add.s64 	%rd75, %rd3, %rd73;
	ld.global.u32 	%r74, [%rd75];
	setp.lt.s32 	%p63, %r74, 1;
	@%p63 bra 	$L__BB2_69;
	sub.s32 	%r122, %r144, %r1;
	sub.s32 	%r143, %r122, %r2;
	add.s32 	%r76, %r74, %r144;
$L__BB2_64:
	mul.wide.s32 	%rd21, %r144, 4;
	add.s64 	%rd22, %rd5, %rd21;
	setp.eq.s32 	%p64, %r143, 0;
	@%p64 bra 	$L__BB2_68;
	ld.global.u32 	%r123, [%rd22];
	setp.gt.s32 	%p65, %r123, 0;
	@%p65 bra 	$L__BB2_68;
	add.s64 	%rd76, %rd2, %rd21;
	ld.global.f32 	%f15, [%rd76];
	setp.eq.f32 	%p66, %f15, 0f00000000;
	mul.f32 	%f16, %f15, 0f3F4CCCCD;
	setp.leu.f32 	%p67, %f16, 0f3E4CCCCD;
	or.pred  	%p68, %p66, %p67;
	@%p68 bra 	$L__BB2_68;
	add.s64 	%rd77, %rd1, %rd21;
	atom.relaxed.global.cas.b32 	%r124, [%rd77], 0, 1;
$L__BB2_68:
	add.s32 	%r144, %r144, 1;
	add.s32 	%r143, %r143, 1;
	setp.lt.s32 	%p69, %r144, %r76;
	@%p69 bra 	$L__BB2_64;
$L__BB2_69:
	add.s32 	%r81, %r5, 1;
	setp.gt.u32 	%p70, %r81, 9999;
	@%p70 bra 	$L__BB2_77;
	add.s32 	%r125, %r81, %r63;
	mul.wide.u32 	%rd78, %r125, 4;
	add.s64 	%rd79, %rd4, %rd78;
	ld.global.u32 	%r146, [%rd79];
	add.s64 	%rd80, %rd3, %rd78;
	ld.global.u32 	%r83, [%rd80];
	setp.lt.s32 	%p71, %r83, 1;
	@%p71 bra 	$L__BB2_77;
	sub.s32 	%r126, %r146, %r1;
	sub.s32 	%r145, %r126, %r2;
	add.s32 	%r85, %r83, %r146;
$L__BB2_72:
	mul.wide.s32 	%rd23, %r146, 4;
	add.s64 	%rd24, %rd5, %rd23;
	setp.eq.s32 	%p72, %r145, 0;
	@%p72 bra 	$L__BB2_76;
	ld.global.u32 	%r127, [%rd24];
	setp.gt.s32 	%p73, %r127, 0;
	@%p73 bra 	$L__BB2_76;
	add.s64 	%rd81, %rd2, %rd23;
	ld.global.f32 	%f17, [%rd81];
	setp.eq.f32 	%p74, %f17, 0f00000000;
	mul.f32 	%f18, %f17, 0f3F4CCCCD;
	setp.leu.f32 	%p75, %f18, 0f3E4CCCCD;
	or.pred  	%p76, %p74, %p75;
	@%p76 bra 	$L__BB2_76;
	add.s64 	%rd82, %rd1, %rd23;
	atom.relaxed.global.cas.b32 	%r128, [%rd82], 0, 1;
$L__BB2_76:
	add.s32 	%r146, %r146, 1;
	add.s32 	%r145, %r145, 1;
	setp.lt.s32 	%p77, %r146, %r85;
	@%p77 bra 	$L__BB2_72;
$L__BB2_77:
	ret;

}
	// .globl	_Z13status_kernelPiS_S_PfS_S_S_P24curandStatePhilox4_32_10
.visible .entry _Z13status_kernelPiS_S_PfS_S_S_P24curandStatePhilox4_32_10(
	.param .u64 .ptr .align 1 _Z13status_kernelPiS_S_PfS_S_S_P24curandStatePhilox4_32_10_param_0,
	.param .u64 .ptr .align 1 _Z13status_kernelPiS_S_PfS_S_S_P24curandStatePhilox4_32_10_param_1,
	.param .u64 .ptr .align 1 _Z13status_kernelPiS_S_PfS_S_S_P24curandStatePhilox4_32_10_param_2,
	.param .u64 .ptr .align 1 _Z13status_kernelPiS_S_PfS_S_S_P24curandStatePhilox4_32_10_param_3,
	.param .u64 .ptr .align 1 _Z13status_kernelPiS_S_PfS_S_S_P24curandStatePhilox4_32_10_param_4,
	.param .u64 .ptr .align 1 _Z13status_kernelPiS_S_PfS_S_S_P24curandStatePhilox4_32_10_param_5,
	.param .u64 .ptr .align 1 _Z13status_kernelPiS_S_PfS_S_S_P24curandStatePhilox4_32_10_param_6,
	.param .u64 .ptr .align 1 _Z13status_kernelPiS_S_PfS_S_S_P24curandStatePhilox4_32_10_param_7
)
{
	.reg .pred 	%p<21>;
	.reg .b32 	%r<269>;
	.reg .b32 	%f<3>;
	.reg .b64 	%rd<32>;

	ld.param.u64 	%rd5, [_Z13status_kernelPiS_S_PfS_S_S_P24curandStatePhilox4_32_10_param_0];
	ld.param.u64 	%rd6, [_Z13status_kernelPiS_S_PfS_S_S_P24curandStatePhilox4_32_10_param_1];
	ld.param.u64 	%rd7, [_Z13status_kernelPiS_S_PfS_S_S_P24curandStatePhilox4_32_10_param_2];
	ld.param.u64 	%rd8, [_Z13status_kernelPiS_S_PfS_S_S_P24curandStatePhilox4_32_10_param_3];
	ld.param.u64 	%rd9, [_Z13status_kernelPiS_S_PfS_S_S_P24curandStatePhilox4_32_10_param_4];
	ld.param.u64 	%rd10, [_Z13status_kernelPiS_S_PfS_S_S_P24curandStatePhilox4_32_10_param_5];
	ld.param.u64 	%rd11, [_Z13status_kernelPiS_S_PfS_S_S_P24curandStatePhilox4_32_10_param_6];
	ld.param.u64 	%rd12, [_Z13status_kernelPiS_S_PfS_S_S_P24curandStatePhilox4_32_10_param_7];
	mov.u32 	%r24, %ctaid.x;
	mov.u32 	%r25, %ntid.x;
	mov.u32 	%r26, %tid.x;
	mad.lo.s32 	%r1, %r24, %r25, %r26;
	setp.gt.s32 	%p1, %r1, 9999999;
	@%p1 bra 	$L__BB3_39;
	cvta.to.global.u64 	%rd13, %rd7;
	mul.wide.s32 	%rd14, %r1, 4;
	add.s64 	%rd1, %rd13, %rd14;
	ld.global.u32 	%r27, [%rd1];
	setp.ne.s32 	%p2, %r27, 1;
	@%p2 bra 	$L__BB3_37;
	cvta.to.global.u64 	%rd15, %rd12;
	mul.wide.s32 	%rd16, %r1, 64;
	add.s64 	%rd2, %rd15, %rd16;
	ld.global.u32 	%r28, [%rd2+40];
	add.s32 	%r266, %r28, 1;
	st.global.u32 	[%rd2+40], %r266;
	setp.eq.s32 	%p3, %r28, 1;
	@%p3 bra 	$L__BB3_6;
	setp.eq.s32 	%p4, %r28, 2;
	@%p4 bra 	$L__BB3_7;
	setp.eq.s32 	%p5, %r28, 3;
	@%p5 bra 	$L__BB3_8;
	ld.global.u32 	%r264, [%rd2+16];
	bra.uni 	$L__BB3_9;
$L__BB3_6:
	ld.global.u32 	%r264, [%rd2+20];
	bra.uni 	$L__BB3_9;
$L__BB3_7:
	ld.global.u32 	%r264, [%rd2+24];
	bra.uni 	$L__BB3_9;
$L__BB3_8:
	ld.global.u32 	%r264, [%rd2+28];
$L__BB3_9:
	setp.ne.s32 	%p6, %r266, 4;
	@%p6 bra 	$L__BB3_16;
	ld.global.u32 	%r29, [%rd2];
	add.s32 	%r8, %r29, 1;
	setp.eq.s32 	%p7, %r8, 0;
	st.global.u32 	[%rd2], %r8;
	@%p7 bra 	$L__BB3_12;
	ld.global.u32 	%r265, [%rd2+4];
	bra.uni 	$L__BB3_15;
$L__BB3_12:
	ld.global.u32 	%r30, [%rd2+4];
	add.s32 	%r265, %r30, 1;
	setp.ne.s32 	%p8, %r265, 0;
	st.global.u32 	[%rd2+4], %r265;
	@%p8 bra 	$L__BB3_15;
	ld.global.u32 	%r32, [%rd2+8];
	add.s32 	%r33, %r32, 1;
	setp.ne.s32 	%p9, %r33, 0;
	st.global.u32 	[%rd2+8], %r33;
	mov.b32 	%r265, 0;
	@%p9 bra 	$L__BB3_15;
	ld.global.u32 	%r35, [%rd2+12];
	add.s32 	%r36, %r35, 1;
	st.global.u32 	[%rd2+12], %r36;
$L__BB3_15:
	ld.global.v2.u32 	{%r38, %r39}, [%rd2+8];
	ld.global.v2.u32 	{%r40, %r41}, [%rd2+32];
	mov.b32 	%r42, -766435501;
	mul.hi.u32 	%r43, %r42, %r8;
	mul.lo.s32 	%r44, %r8, -766435501;
	mov.b32 	%r45, -845247145;
	mul.hi.u32 	%r46, %r45, %r38;
	mul.lo.s32 	%r47, %r38, -845247145;
	xor.b32  	%r48, %r46, %r265;
	xor.b32  	%r49, %r48, %r40;
	xor.b32  	%r50, %r39, %r43;
	xor.b32  	%r51, %r50, %r41;
	add.s32 	%r52, %r40, -1640531527;
	add.s32 	%r53, %r41, -1150833019;
	mul.hi.u32 	%r54, %r42, %r49;
	mul.lo.s32 	%r55, %r49, -766435501;
	mul.hi.u32 	%r56, %r45, %r51;
	mul.lo.s32 	%r57, %r51, -845247145;
	xor.b32  	%r58, %r47, %r56;
	xor.b32  	%r59, %r58, %r52;
	xor.b32  	%r60, %r54, %r44;
	xor.b32  	%r61, %r60, %r53;
	add.s32 	%r62, %r40, 1013904242;
	add.s32 	%r63, %r41, 1993301258;
	mul.hi.u32 	%r64, %r42, %r59;
	mul.lo.s32 	%r65, %r59, -766435501;
	mul.hi.u32 	%r66, %r45, %r61;
	mul.lo.s32 	%r67, %r61, -845247145;
	xor.b32  	%r68, %r57, %r62;
	xor.b32  	%r69, %r68, %r66;
	xor.b32  	%r70, %r63, %r55;
	xor.b32  	%r71, %r70, %r64;
	add.s32 	%r72, %r40, -626627285;
	add.s32 	%r73, %r41, 842468239;
	mul.hi.u32 	%r74, %r42, %r69;
	mul.lo.s32 	%r75, %r69, -766435501;
	mul.hi.u32 	%r76, %r45, %r71;
	mul.lo.s32 	%r77, %r71, -845247145;
	xor.b32  	%r78, %r67, %r72;
	xor.b32  	%r79, %r78, %r76;
	xor.b32  	%r80, %r65, %r73;
	xor.b32  	%r81, %r80, %r74;
	add.s32 	%r82, %r40, 2027808484;
	add.s32 	%r83, %r41, -308364780;
	mul.hi.u32 	%r84, %r42, %r79;
	mul.lo.s32 	%r85, %r79, -766435501;
	mul.hi.u32 	%r86, %r45, %r81;
	mul.lo.s32 	%r87, %r81, -845247145;
	xor.b32  	%r88, %r77, %r82;
	xor.b32  	%r89, %r88, %r86;
	xor.b32  	%r90, %r75, %r83;
	xor.b32  	%r91, %r90, %r84;
	add.s32 	%r92, %r40, 387276957;
	add.s32 	%r93, %r41, -1459197799;
	mul.hi.u32 	%r94, %r42, %r89;
	mul.lo.s32 	%r95, %r89, -766435501;
	mul.hi.u32 	%r96, %r45, %r91;
	mul.lo.s32 	%r97, %r91, -845247145;
	xor.b32  	%r98, %r87, %r92;
	xor.b32  	%r99, %r98, %r96;
	xor.b32  	%r100, %r85, %r93;
	xor.b32  	%r101, %r100, %r94;
	add.s32 	%r102, %r40, -1253254570;
	add.s32 	%r103, %r41, 1684936478;
	mul.hi.u32 	%r104, %r42, %r99;
	mul.lo.s32 	%r105, %r99, -766435501;
	mul.hi.u32 	%r106, %r45, %r101;
	mul.lo.s32 	%r107, %r101, -845247145;
	xor.b32  	%r108, %r97, %r102;
	xor.b32  	%r109, %r108, %r106;
	xor.b32  	%r110, %r95, %r103;
	xor.b32  	%r111, %r110, %r104;
	add.s32 	%r112, %r40, 1401181199;
	add.s32 	%r113, %r41, 534103459;
	mul.hi.u32 	%r114, %r42, %r109;
	mul.lo.s32 	%r115, %r109, -766435501;
	mul.hi.u32 	%r116, %r45, %r111;
	mul.lo.s32 	%r117, %r111, -845247145;
	xor.b32  	%r118, %r107, %r112;
	xor.b32  	%r119, %r118, %r116;
	xor.b32  	%r120, %r105, %r113;
	xor.b32  	%r121, %r120, %r114;
	add.s32 	%r122, %r40, -239350328;
	add.s32 	%r123, %r41, -616729560;
	mul.hi.u32 	%r124, %r42, %r119;
	mul.lo.s32 	%r125, %r119, -766435501;
	mul.hi.u32 	%r126, %r45, %r121;
	mul.lo.s32 	%r127, %r121, -845247145;
	xor.b32  	%r128, %r117, %r122;
	xor.b32  	%r129, %r128, %r126;
	xor.b32  	%r130, %r115, %r123;
	xor.b32  	%r131, %r130, %r124;
	add.s32 	%r132, %r40, -1879881855;
	add.s32 	%r133, %r41, -1767562579;
	mul.hi.u32 	%r134, %r42, %r129;
	mul.lo.s32 	%r135, %r129, -766435501;
	mul.hi.u32 	%r136, %r45, %r131;
	mul.lo.s32 	%r137, %r131, -845247145;
	xor.b32  	%r138, %r127, %r132;
	xor.b32  	%r139, %r138, %r136;
	xor.b32  	%r140, %r125, %r133;
	xor.b32  	%r141, %r140, %r134;
	st.global.v4.u32 	[%rd2+16], {%r139, %r137, %r141, %r135};
	mov.b32 	%r266, 0;
	st.global.u32 	[%rd2+40], %r266;
$L__BB3_16:
	cvt.rn.f32.u32 	%f1, %r264;
	fma.rn.f32 	%f2, %f1, 0f2F800000, 0f2F000000;
	setp.geu.f32 	%p10, %f2, 0f3F19999A;
	@%p10 bra 	$L__BB3_34;
	add.s32 	%r13, %r266, 1;
	st.global.u32 	[%rd2+40], %r13;
	setp.eq.s32 	%p12, %r266, 1;
	@%p12 bra 	$L__BB3_21;
	setp.eq.s32 	%p13, %r266, 2;
	@%p13 bra 	$L__BB3_22;
	setp.eq.s32 	%p14, %r266, 3;
	@%p14 bra 	$L__BB3_23;
	ld.global.u32 	%r267, [%rd2+16];
	bra.uni 	$L__BB3_24;
$L__BB3_21:
	ld.global.u32 	%r267, [%rd2+20];
	bra.uni 	$L__BB3_24;
$L__BB3_22:
	ld.global.u32 	%r267, [%rd2+24];
	bra.uni 	$L__BB3_24;
$L__BB3_23:
	ld.global.u32 	%r267, [%rd2+28];
$L__BB3_24:
	setp.ne.s32 	%p15, %r13, 4;
	@%p15 bra 	$L__BB3_31;
	ld.global.u32 	%r145, [%rd2];
	add.s32 	%r19, %r145, 1;
	setp.eq.s32 	%p16, %r19, 0;
	st.global.u32 	[%rd2], %r19;
	@%p16 bra 	$L__BB3_27;
	ld.global.u32 	%r268, [%rd2+4];
	bra.uni 	$L__BB3_30;
$L__BB3_27:
	ld.global.u32 	%r146, [%rd2+4];
	add.s32 	%r268, %r146, 1;
	setp.ne.s32 	%p17, %r268, 0;
	st.global.u32 	[%rd2+4], %r268;
	@%p17 bra 	$L__BB3_30;
	ld.global.u32 	%r148, [%rd2+8];
	add.s32 	%r149, %r148, 1;
	setp.ne.s32 	%p18, %r149, 0;
	st.global.u32 	[%rd2+8], %r149;
	mov.b32 	%r268, 0;
	@%p18 bra 	$L__BB3_30;
	ld.global.u32 	%r151, [%rd2+12];
	add.s32 	%r152, %r151, 1;
	st.global.u32 	[%rd2+12], %r152;
$L__BB3_30:
	ld.global.v2.u32 	{%r153, %r154}, [%rd2+8];
	ld.global.v2.u32 	{%r155, %r156}, [%rd2+32];
	mov.b32 	%r157, -766435501;
	mul.hi.u32 	%r158, %r157, %r19;
	mul.lo.s32 	%r159, %r19, -766435501;
	mov.b32 	%r160, -845247145;
	mul.hi.u32 	%r161, %r160, %r153;
	mul.lo.s32 	%r162, %r153, -845247145;
	xor.b32  	%r163, %r161, %r268;
	xor.b32  	%r164, %r163, %r155;
	xor.b32  	%r165, %r154, %r158;
	xor.b32  	%r166, %r165, %r156;
	add.s32 	%r167, %r155, -1640531527;
	add.s32 	%r168, %r156, -1150833019;
	mul.hi.u32 	%r169, %r157, %r164;
	mul.lo.s32 	%r170, %r164, -766435501;
	mul.hi.u32 	%r171, %r160, %r166;
	mul.lo.s32 	%r172, %r166, -845247145;
	xor.b32  	%r173, %r162, %r171;
	xor.b32  	%r174, %r173, %r167;
	xor.b32  	%r175, %r169, %r159;
	xor.b32  	%r176, %r175, %r168;
	add.s32 	%r177, %r155, 1013904242;
	add.s32 	%r178, %r156, 1993301258;
	mul.hi.u32 	%r179, %r157, %r174;
	mul.lo.s32 	%r180, %r174, -766435501;
	mul.hi.u32 	%r181, %r160, %r176;
	mul.lo.s32 	%r182, %r176, -845247145;
	xor.b32  	%r183, %r172, %r177;
	xor.b32  	%r184, %r183, %r181;
	xor.b32  	%r185, %r178, %r170;
	xor.b32  	%r186, %r185, %r179;
	add.s32 	%r187, %r155, -626627285;
	add.s32 	%r188, %r156, 842468239;
	mul.hi.u32 	%r189, %r157, %r184;
	mul.lo.s32 	%r190, %r184, -766435501;
	mul.hi.u32 	%r191, %r160, %r186;
	mul.lo.s32 	%r192, %r186, -845247145;
	xor.b32  	%r193, %r182, %r187;
	xor.b32  	%r194, %r193, %r191;
	xor.b32  	%r195, %r180, %r188;
	xor.b32  	%r196, %r195, %r189;
	add.s32 	%r197, %r155, 2027808484;
	add.s32 	%r198, %r156, -308364780;
	mul.hi.u32 	%r199, %r157, %r194;
	mul.lo.s32 	%r200, %r194, -766435501;
	mul.hi.u32 	%r201, %r160, %r196;
	mul.lo.s32 	%r202, %r196, -845247145;
	xor.b32  	%r203, %r192, %r197;
	xor.b32  	%r204, %r203, %r201;
	xor.b32  	%r205, %r190, %r198;
	xor.b32  	%r206, %r205, %r199;
	add.s32 	%r207, %r155, 387276957;
	add.s32 	%r208, %r156, -1459197799;
	mul.hi.u32 	%r209, %r157, %r204;
	mul.lo.s32 	%r210, %r204, -766435501;
	mul.hi.u32 	%r211, %r160, %r206;
	mul.lo.s32 	%r212, %r206, -845247145;
	xor.b32  	%r213, %r202, %r207;
	xor.b32  	%r214, %r213, %r211;
	xor.b32  	%r215, %r200, %r208;
	xor.b32  	%r216, %r215, %r209;
	add.s32 	%r217, %r155, -1253254570;
	add.s32 	%r218, %r156, 1684936478;
	mul.hi.u32 	%r219, %r157, %r214;
	mul.lo.s32 	%r220, %r214, -766435501;
	mul.hi.u32 	%r221, %r160, %r216;
	mul.lo.s32 	%r222, %r216, -845247145;
	xor.b32  	%r223, %r212, %r217;
	xor.b32  	%r224, %r223, %r221;
	xor.b32  	%r225, %r210, %r218;
	xor.b32  	%r226, %r225, %r219;
	add.s32 	%r227, %r155, 1401181199;
	add.s32 	%r228, %r156, 534103459;
	mul.hi.u32 	%r229, %r157, %r224;
	mul.lo.s32 	%r230, %r224, -766435501;
	mul.hi.u32 	%r231, %r160, %r226;
	mul.lo.s32 	%r232, %r226, -845247145;
	xor.b32  	%r233, %r222, %r227;
	xor.b32  	%r234, %r233, %r231;
	xor.b32  	%r235, %r220, %r228;
	xor.b32  	%r236, %r235, %r229;
	add.s32 	%r237, %r155, -239350328;
	add.s32 	%r238, %r156, -616729560;
	mul.hi.u32 	%r239, %r157, %r234;
	mul.lo.s32 	%r240, %r234, -766435501;
	mul.hi.u32 	%r241, %r160, %r236;
	mul.lo.s32 	%r242, %r236, -845247145;
	xor.b32  	%r243, %r232, %r237;
	xor.b32  	%r244, %r243, %r241;
	xor.b32  	%r245, %r230, %r238;
	xor.b32  	%r246, %r245, %r239;
	add.s32 	%r247, %r155, -1879881855;
	add.s32 	%r248, %r156, -1767562579;
	mul.hi.u32 	%r249, %r157, %r244;
	mul.lo.s32 	%r250, %r244, -766435501;
	mul.hi.u32 	%r251, %r160, %r246;
	mul.lo.s32 	%r252, %r246, -845247145;
	xor.b32  	%r253, %r242, %r247;
	xor.b32  	%r254, %r253, %r251;
	xor.b32  	%r255, %r240, %r248;
	xor.b32  	%r256, %r255, %r249;
	st.global.v4.u32 	[%rd2+16], {%r254, %r252, %r256, %r250};
	mov.b32 	%r257, 0;
	st.global.u32 	[%rd2+40], %r257;
$L__BB3_31:
	and.b32  	%r258, %r267, 1;
	setp.eq.b32 	%p19, %r258, 1;
	@%p19 bra 	$L__BB3_33;
	cvta.to.global.u64 	%rd27, %rd8;
	mul.wide.s32 	%rd28, %r1, 4;
	add.s64 	%rd29, %rd27, %rd28;
	mov.b32 	%r259, 0;
	st.global.u32 	[%rd29], %r259;
$L__BB3_33:
	mov.b32 	%r260, 0;
	st.global.u32 	[%rd1], %r260;
	bra.uni 	$L__BB3_37;
$L__BB3_34:
	cvta.to.global.u64 	%rd17, %rd10;
	mul.wide.s32 	%rd18, %r1, 4;
	add.s64 	%rd3, %rd17, %rd18;
	ld.global.u32 	%r23, [%rd3];
	setp.lt.s32 	%p11, %r23, 0;
	@%p11 bra 	$L__BB3_36;
	cvta.to.global.u64 	%rd19, %rd11;
	mul.wide.u32 	%rd20, %r23, 4;
	add.s64 	%rd21, %rd19, %rd20;
	atom.global.add.u32 	%r142, [%rd21], -1;
$L__BB3_36:
	mov.b32 	%r143, -1;
	st.global.u32 	[%rd3], %r143;
	cvta.to.global.u64 	%rd22, %rd5;
	add.s64 	%rd24, %rd22, %rd18;
	st.global.u32 	[%rd24], %r143;
	cvta.to.global.u64 	%rd25, %rd6;
	add.s64 	%rd26, %rd25, %rd18;
	st.global.u32 	[%rd26], %r143;
	mov.b32 	%r144, 0;
	st.global.u32 	[%rd1], %r144;
$L__BB3_37:
	cvta.to.global.u64 	%rd30, %rd9;
	mul.wide.s32 	%rd31, %r1, 4;
	add.s64 	%rd4, %rd30, %rd31;
	ld.global.u32 	%r261, [%rd4];
	setp.eq.s32 	%p20, %r261, 0;
	@%p20 bra 	$L__BB3_39;
	mov.b32 	%r262, 5;
	st.global.u32 	[%rd1], %r262;
	mov.b32 	%r263, 0;
	st.global.u32 	[%rd4], %r263;
$L__BB3_39:
	ret;

}
	// .globl	_Z11move_kernelPiS_S_S_P24curandStatePhilox4_32_10
.visible .entry _Z11move_kernelPiS_S_S_P24curandStatePhilox4_32_10(
	.param .u64 .ptr .align 1 _Z11move_kernelPiS_S_S_P24curandStatePhilox4_32_10_param_0,
	.param .u64 .ptr .align 1 _Z11move_kernelPiS_S_S_P24curandStatePhilox4_32_10_param_1,
	.param .u64 .ptr .align 1 _Z11move_kernelPiS_S_S_P24curandStatePhilox4_32_10_param_2,
	.param .u64 .ptr .align 1 _Z11move_kernelPiS_S_S_P24curandStatePhilox4_32_10_param_3,
	.param .u64 .ptr .align 1 _Z11move_kernelPiS_S_S_P24curandStatePhilox4_32_10_param_4
)
{
	.reg .pred 	%p<20>;
	.reg .b32 	%r<280>;
	.reg .b64 	%rd<22>;

	ld.param.u64 	%rd7, [_Z11move_kernelPiS_S_S_P24curandStatePhilox4_32_10_param_0];
	ld.param.u64 	%rd8, [_Z11move_kernelPiS_S_S_P24curandStatePhilox4_32_10_param_1];
	ld.param.u64 	%rd9, [_Z11move_kernelPiS_S_S_P24curandStatePhilox4_32_10_param_2];
	ld.param.u64 	%rd11, [_Z11move_kernelPiS_S_S_P24curandStatePhilox4_32_10_param_3];
	ld.param.u64 	%rd10, [_Z11move_kernelPiS_S_S_P24curandStatePhilox4_32_10_param_4];
	cvta.to.global.u64 	%rd1, %rd11;
	mov.u32 	%r29, %ctaid.x;
	mov.u32 	%r30, %ntid.x;
	mov.u32 	%r31, %tid.x;
	mad.lo.s32 	%r1, %r29, %r30, %r31;
	setp.gt.s32 	%p1, %r1, 9999999;
	@%p1 bra 	$L__BB4_35;
	cvta.to.global.u64 	%rd12, %rd9;
	mul.wide.s32 	%rd13, %r1, 4;
	add.s64 	%rd2, %rd12, %rd13;
	ld.global.u32 	%r32, [%rd2];
	setp.lt.s32 	%p2, %r32, 0;
	@%p2 bra 	$L__BB4_35;
	cvta.to.global.u64 	%rd14, %rd10;
	mul.wide.s32 	%rd15, %r1, 64;
	add.s64 	%rd3, %rd14, %rd15;
	ld.global.u32 	%r33, [%rd3+40];
	add.s32 	%r277, %r33, 1;
	setp.eq.s32 	%p3, %r33, 1;
	@%p3 bra 	$L__BB4_6;
	setp.eq.s32 	%p4, %r33, 2;
	@%p4 bra 	$L__BB4_7;
	setp.eq.s32 	%p5, %r33, 3;
	@%p5 bra 	$L__BB4_8;
	ld.global.u32 	%r275, [%rd3+16];
	bra.uni 	$L__BB4_9;
$L__BB4_6:
	ld.global.u32 	%r275, [%rd3+20];
	bra.uni 	$L__BB4_9;
$L__BB4_7:
	ld.global.u32 	%r275, [%rd3+24];
	bra.uni 	$L__BB4_9;
$L__BB4_8:
	ld.global.u32 	%r275, [%rd3+28];
$L__BB4_9:
	setp.ne.s32 	%p6, %r277, 4;
	@%p6 bra 	$L__BB4_16;
	ld.global.u32 	%r34, [%rd3];
	add.s32 	%r8, %r34, 1;
	setp.eq.s32 	%p7, %r8, 0;
	st.global.u32 	[%rd3], %r8;
	@%p7 bra 	$L__BB4_12;
	ld.global.u32 	%r276, [%rd3+4];
	bra.uni 	$L__BB4_15;
$L__BB4_12:
	ld.global.u32 	%r35, [%rd3+4];
	add.s32 	%r276, %r35, 1;
	setp.ne.s32 	%p8, %r276, 0;
	st.global.u32 	[%rd3+4], %r276;
	@%p8 bra 	$L__BB4_15;
	ld.global.u32 	%r37, [%rd3+8];
	add.s32 	%r38, %r37, 1;
	setp.ne.s32 	%p9, %r38, 0;
	st.global.u32 	[%rd3+8], %r38;
	mov.b32 	%r276, 0;
	@%p9 bra 	$L__BB4_15;
	ld.global.u32 	%r40, [%rd3+12];
	add.s32 	%r41, %r40, 1;
	st.global.u32 	[%rd3+12], %r41;
$L__BB4_15:
	ld.global.v2.u32 	{%r43, %r44}, [%rd3+8];
	ld.global.v2.u32 	{%r45, %r46}, [%rd3+32];
	mov.b32 	%r47, -766435501;
	mul.hi.u32 	%r48, %r47, %r8;
	mul.lo.s32 	%r49, %r8, -766435501;
	mov.b32 	%r50, -845247145;
	mul.hi.u32 	%r51, %r50, %r43;
	mul.lo.s32 	%r52, %r43, -845247145;
	xor.b32  	%r53, %r51, %r276;
	xor.b32  	%r54, %r53, %r45;
	xor.b32  	%r55, %r44, %r48;
	xor.b32  	%r56, %r55, %r46;
	add.s32 	%r57, %r45, -1640531527;
	add.s32 	%r58, %r46, -1150833019;
	mul.hi.u32 	%r59, %r47, %r54;
	mul.lo.s32 	%r60, %r54, -766435501;
	mul.hi.u32 	%r61, %r50, %r56;
	mul.lo.s32 	%r62, %r56, -845247145;
	xor.b32  	%r63, %r52, %r61;
	xor.b32  	%r64, %r63, %r57;
	xor.b32  	%r65, %r59, %r49;
	xor.b32  	%r66, %r65, %r58;
	add.s32 	%r67, %r45, 1013904242;
	add.s32 	%r68, %r46, 1993301258;
	mul.hi.u32 	%r69, %r47, %r64;
	mul.lo.s32 	%r70, %r64, -766435501;
	mul.hi.u32 	%r71, %r50, %r66;
	mul.lo.s32 	%r72, %r66, -845247145;
	xor.b32  	%r73, %r62, %r67;
	xor.b32  	%r74, %r73, %r71;
	xor.b32  	%r75, %r68, %r60;
	xor.b32  	%r76, %r75, %r69;
	add.s32 	%r77, %r45, -626627285;
	add.s32 	%r78, %r46, 842468239;
	mul.hi.u32 	%r79, %r47, %r74;
	mul.lo.s32 	%r80, %r74, -766435501;
	mul.hi.u32 	%r81, %r50, %r76;
	mul.lo.s32 	%r82, %r76, -845247145;
	xor.b32  	%r83, %r72, %r77;
	xor.b32  	%r84, %r83, %r81;
	xor.b32  	%r85, %r70, %r78;
	xor.b32  	%r86, %r85, %r79;
	add.s32 	%r87, %r45, 2027808484;
	add.s32 	%r88, %r46, -308364780;
	mul.hi.u32 	%r89, %r47, %r84;
	mul.lo.s32 	%r90, %r84, -766435501;
	mul.hi.u32 	%r91, %r50, %r86;
	mul.lo.s32 	%r92, %r86, -845247145;
	xor.b32  	%r93, %r82, %r87;
	xor.b32  	%r94, %r93, %r91;
	xor.b32  	%r95, %r80, %r88;
	xor.b32  	%r96, %r95, %r89;
	add.s32 	%r97, %r45, 387276957;
	add.s32 	%r98, %r46, -1459197799;
	mul.hi.u32 	%r99, %r47, %r94;
	mul.lo.s32 	%r100, %r94, -766435501;
	mul.hi.u32 	%r101, %r50, %r96;
	mul.lo.s32 	%r102, %r96, -845247145;
	xor.b32  	%r103, %r92, %r97;
	xor.b32  	%r104, %r103, %r101;
	xor.b32  	%r105, %r90, %r98;
	xor.b32  	%r106, %r105, %r99;
	add.s32 	%r107, %r45, -1253254570;
	add.s32 	%r108, %r46, 1684936478;
	mul.hi.u32 	%r109, %r47, %r104;
	mul.lo.s32 	%r110, %r104, -766435501;
	mul.hi.u32 	%r111, %r50, %r106;
	mul.lo.s32 	%r112, %r106, -845247145;
	xor.b32  	%r113, %r102, %r107;
	xor.b32  	%r114, %r113, %r111;
	xor.b32  	%r115, %r100, %r108;
	xor.b32  	%r116, %r115, %r109;
	add.s32 	%r117, %r45, 1401181199;
	add.s32 	%r118, %r46, 534103459;
	mul.hi.u32 	%r119, %r47, %r114;
	mul.lo.s32 	%r120, %r114, -766435501;
	mul.hi.u32 	%r121, %r50, %r116;
	mul.lo.s32 	%r122, %r116, -845247145;
	xor.b32  	%r123, %r112, %r117;
	xor.b32  	%r124, %r123, %r121;
	xor.b32  	%r125, %r110, %r118;
	xor.b32  	%r126, %r125, %r119;
	add.s32 	%r127, %r45, -239350328;
	add.s32 	%r128, %r46, -616729560;
	mul.hi.u32 	%r129, %r47, %r124;
	mul.lo.s32 	%r130, %r124, -766435501;
	mul.hi.u32 	%r131, %r50, %r126;
	mul.lo.s32 	%r132, %r126, -845247145;
	xor.b32  	%r133, %r122, %r127;
	xor.b32  	%r134, %r133, %r131;
	xor.b32  	%r135, %r120, %r128;
	xor.b32  	%r136, %r135, %r129;
	add.s32 	%r137, %r45, -1879881855;
	add.s32 	%r138, %r46, -1767562579;
	mul.hi.u32 	%r139, %r47, %r134;
	mul.lo.s32 	%r140, %r134, -766435501;
	mul.hi.u32 	%r141, %r50, %r136;
	mul.lo.s32 	%r142, %r136, -845247145;
	xor.b32  	%r143, %r132, %r137;
	xor.b32  	%r144, %r143, %r141;
	xor.b32  	%r145, %r130, %r138;
	xor.b32  	%r146, %r145, %r139;
	st.global.v4.u32 	[%rd3+16], {%r144, %r142, %r146, %r140};
	mov.b32 	%r277, 0;
$L__BB4_16:
	add.s32 	%r13, %r277, 1;
	st.global.u32 	[%rd3+40], %r13;
	setp.eq.s32 	%p10, %r277, 1;
	@%p10 bra 	$L__BB4_20;
	setp.eq.s32 	%p11, %r277, 2;
	@%p11 bra 	$L__BB4_21;
	setp.eq.s32 	%p12, %r277, 3;
	@%p12 bra 	$L__BB4_22;
	ld.global.u32 	%r278, [%rd3+16];
	bra.uni 	$L__BB4_23;
$L__BB4_20:
	ld.global.u32 	%r278, [%rd3+20];
	bra.uni 	$L__BB4_23;
$L__BB4_21:
	ld.global.u32 	%r278, [%rd3+24];
	bra.uni 	$L__BB4_23;
$L__BB4_22:
	ld.global.u32 	%r278, [%rd3+28];
$L__BB4_23:
	setp.ne.s32 	%p13, %r13, 4;
	@%p13 bra 	$L__BB4_30;
	ld.global.u32 	%r147, [%rd3];
	add.s32 	%r19, %r147, 1;
	setp.eq.s32 	%p14, %r19, 0;
	st.global.u32 	[%rd3], %r19;
	@%p14 bra 	$L__BB4_26;
	ld.global.u32 	%r279, [%rd3+4];
	bra.uni 	$L__BB4_29;
$L__BB4_26:
	ld.global.u32 	%r148, [%rd3+4];
	add.s32 	%r279, %r148, 1;
	setp.ne.s32 	%p15, %r279, 0;
	st.global.u32 	[%rd3+4], %r279;
	@%p15 bra 	$L__BB4_29;
	ld.global.u32 	%r150, [%rd3+8];
	add.s32 	%r151, %r150, 1;
	setp.ne.s32 	%p16, %r151, 0;
	st.global.u32 	[%rd3+8], %r151;
	mov.b32 	%r279, 0;
	@%p16 bra 	$L__BB4_29;
	ld.global.u32 	%r153, [%rd3+12];
	add.s32 	%r154, %r153, 1;
	st.global.u32 	[%rd3+12], %r154;
$L__BB4_29:
	ld.global.v2.u32 	{%r155, %r156}, [%rd3+8];
	ld.global.v2.u32 	{%r157, %r158}, [%rd3+32];
	mov.b32 	%r159, -766435501;
	mul.hi.u32 	%r160, %r159, %r19;
	mul.lo.s32 	%r161, %r19, -766435501;
	mov.b32 	%r162, -845247145;
	mul.hi.u32 	%r163, %r162, %r155;
	mul.lo.s32 	%r164, %r155, -845247145;
	xor.b32  	%r165, %r163, %r279;
	xor.b32  	%r166, %r165, %r157;
	xor.b32  	%r167, %r156, %r160;
	xor.b32  	%r168, %r167, %r158;
	add.s32 	%r169, %r157, -1640531527;
	add.s32 	%r170, %r158, -1150833019;
	mul.hi.u32 	%r171, %r159, %r166;
	mul.lo.s32 	%r172, %r166, -766435501;
	mul.hi.u32 	%r173, %r162, %r168;
	mul.lo.s32 	%r174, %r168, -845247145;
	xor.b32  	%r175, %r164, %r173;
	xor.b32  	%r176, %r175, %r169;
	xor.b32  	%r177, %r171, %r161;
	xor.b32  	%r178, %r177, %r170;
	add.s32 	%r179, %r157, 1013904242;
	add.s32 	%r180, %r158, 1993301258;
	mul.hi.u32 	%r181, %r159, %r176;
	mul.lo.s32 	%r182, %r176, -766435501;
	mul.hi.u32 	%r183, %r162, %r178;
	mul.lo.s32 	%r184, %r178, -845247145;
	xor.b32  	%r185, %r174, %r179;
	xor.b32  	%r186, %r185, %r183;
	xor.b32  	%r187, %r180, %r172;
	xor.b32  	%r188, %r187, %r181;
	add.s32 	%r189, %r157, -626627285;
	add.s32 	%r190, %r158, 842468239;
	mul.hi.u32 	%r191, %r159, %r186;
	mul.lo.s32 	%r192, %r186, -766435501;
	mul.hi.u32 	%r193, %r162, %r188;
	mul.lo.s32 	%r194, %r188, -845247145;
	xor.b32  	%r195, %r184, %r189;
	xor.b32  	%r196, %r195, %r193;
	xor.b32  	%r197, %r182, %r190;
	xor.b32  	%r198, %r197, %r191;
	add.s32 	%r199, %r157, 2027808484;
	add.s32 	%r200, %r158, -308364780;
	mul.hi.u32 	%r201, %r159, %r196;
	mul.lo.s32 	%r202, %r196, -766435501;
	mul.hi.u32 	%r203, %r162, %r198;
	mul.lo.s32 	%r204, %r198, -845247145;
	xor.b32  	%r205, %r194, %r199;
	xor.b32  	%r206, %r205, %r203;
	xor.b32  	%r207, %r192, %r200;
	xor.b32  	%r208, %r207, %r201;
	add.s32 	%r209, %r157, 387276957;
	add.s32 	%r210, %r158, -1459197799;
	mul.hi.u32 	%r211, %r159, %r206;
	mul.lo.s32 	%r212, %r206, -766435501;
	mul.hi.u32 	%r213, %r162, %r208;
	mul.lo.s32 	%r214, %r208, -845247145;
	xor.b32  	%r215, %r204, %r209;
	xor.b32  	%r216, %r215, %r213;
	xor.b32  	%r217, %r202, %r210;
	xor.b32  	%r218, %r217, %r211;
	add.s32 	%r219, %r157, -1253254570;
	add.s32 	%r220, %r158, 1684936478;
	mul.hi.u32 	%r221, %r159, %r216;
	mul.lo.s32 	%r222, %r216, -766435501;
	mul.hi.u32 	%r223, %r162, %r218;
	mul.lo.s32 	%r224, %r218, -845247145;
	xor.b32  	%r225, %r214, %r219;
	xor.b32  	%r226, %r225, %r223;
	xor.b32  	%r227, %r212, %r220;
	xor.b32  	%r228, %r227, %r221;
	add.s32 	%r229, %r157, 1401181199;
	add.s32 	%r230, %r158, 534103459;
	mul.hi.u32 	%r231, %r159, %r226;
	mul.lo.s32 	%r232, %r226, -766435501;
	mul.hi.u32 	%r233, %r162, %r228;
	mul.lo.s32 	%r234, %r228, -845247145;
	xor.b32  	%r235, %r224, %r229;
	xor.b32  	%r236, %r235, %r233;
	xor.b32  	%r237, %r222, %r230;
	xor.b32  	%r238, %r237, %r231;
	add.s32 	%r239, %r157, -239350328;
	add.s32 	%r240, %r158, -616729560;
	mul.hi.u32 	%r241, %r159, %r236;
	mul.lo.s32 	%r242, %r236, -766435501;
	mul.hi.u32 	%r243, %r162, %r238;
	mul.lo.s32 	%r244, %r238, -845247145;
	xor.b32  	%r245, %r234, %r239;
	xor.b32  	%r246, %r245, %r243;
	xor.b32  	%r247, %r232, %r240;
	xor.b32  	%r248, %r247, %r241;
	add.s32 	%r249, %r157, -1879881855;
	add.s32 	%r250, %r158, -1767562579;
	mul.hi.u32 	%r251, %r159, %r246;
	mul.lo.s32 	%r252, %r246, -766435501;
	mul.hi.u32 	%r253, %r162, %r248;
	mul.lo.s32 	%r254, %r248, -845247145;
	xor.b32  	%r255, %r244, %r249;
	xor.b32  	%r256, %r255, %r253;
	xor.b32  	%r257, %r242, %r250;
	xor.b32  	%r258, %r257, %r251;
	st.global.v4.u32 	[%rd3+16], {%r256, %r254, %r258, %r252};
	mov.b32 	%r259, 0;
	st.global.u32 	[%rd3+40], %r259;
$L__BB4_30:
	mul.hi.u32 	%r260, %r275, -1431655765;
	shr.u32 	%r261, %r260, 1;
	mul.lo.s32 	%r262, %r261, 3;
	sub.s32 	%r263, %r275, %r262;
	cvta.to.global.u64 	%rd16, %rd7;
	add.s64 	%rd4, %rd16, %rd13;
	ld.global.u32 	%r23, [%rd4];
	add.s32 	%r264, %r263, %r23;
	mul.hi.u32 	%r265, %r278, -1431655765;
	shr.u32 	%r266, %r265, 1;
	mul.lo.s32 	%r267, %r266, 3;
	sub.s32 	%r268, %r278, %r267;
	cvta.to.global.u64 	%rd18, %rd8;
	add.s64 	%rd5, %rd18, %rd13;
	ld.global.u32 	%r269, [%rd5];
	add.s32 	%r270, %r268, %r269;
	add.s32 	%r25, %r264, -1;
	add.s32 	%r26, %r270, -1;
	max.u32 	%r271, %r25, %r26;
	setp.gt.u32 	%p17, %r271, 9999;
	@%p17 bra 	$L__BB4_35;
	mad.lo.s32 	%r27, %r269, 10000, %r23;
	mad.lo.s32 	%r28, %r26, 10000, %r25;
	setp.eq.s32 	%p18, %r28, %r27;
	@%p18 bra 	$L__BB4_35;
	mul.wide.u32 	%rd19, %r28, 4;
	add.s64 	%rd6, %rd1, %rd19;
	atom.global.add.u32 	%r272, [%rd6], 1;
	setp.lt.s32 	%p19, %r272, 3;
	@%p19 bra 	$L__BB4_34;
	atom.global.add.u32 	%r274, [%rd6], -1;
	bra.uni 	$L__BB4_35;
$L__BB4_34:
	mul.wide.s32 	%rd20, %r27, 4;
	add.s64 	%rd21, %rd1, %rd20;
	atom.global.add.u32 	%r273, [%rd21], -1;
	st.global.u32 	[%rd4], %r25;
	st.global.u32 	[%rd5], %r26;
	st.global.u32 	[%rd2], %r28;
$L__BB4_35:
	ret;

}
	// .globl	_ZN6thrust24THRUST_300001_SM_1000_NS8cuda_cub4core6detail13_kernel_agentINS1_15__reduce_by_key9InitAgentIN3cub18CUB_300001_SM_100024ReduceByKeyScanTileStateIiiLb1EEEiPiEEJSA_iSB_EEEvDpT0_
.visible .entry _ZN6thrust24THRUST_300001_SM_1000_NS8cuda_cub4core6detail13_kernel_agentINS1_15__reduce_by_key9InitAgentIN3cub18CUB_300001_SM_100024ReduceByKeyScanTileStateIiiLb1EEEiPiEEJSA_iSB_EEEvDpT0_(
	.param .align 8 .b8 _ZN6thrust24THRUST_300001_SM_1000_NS8cuda_cub4core6detail13_kernel_agentINS1_15__reduce_by_key9InitAgentIN3cub18CUB_300001_SM_100024ReduceByKeyScanTileStateIiiLb1EEEiPiEEJSA_iSB_EEEvDpT0__param_0[8],
	.param .u32 _ZN6thrust24THRUST_300001_SM_1000_NS8cuda_cub4core6detail13_kernel_agentINS1_15__reduce_by_key9InitAgentIN3cub18CUB_300001_SM_100024ReduceByKeyScanTileStateIiiLb1EEEiPiEEJSA_iSB_EEEvDpT0__param_1,
	.param .u64 .ptr .align 1 _ZN6thrust24THRUST_300001_SM_1000_NS8cuda_cub4core6detail13_kernel_agentINS1_15__reduce_by_key9InitAgentIN3cub18CUB_300001_SM_100024ReduceByKeyScanTileStateIiiLb1EEEiPiEEJSA_iSB_EEEvDpT0__param_2
)
.maxntid 128
{
	.reg .pred 	%p<6>;
	.reg .b32 	%r<9>;
	.reg .b64 	%rd<12>;

	ld.param.u64 	%rd3, [_ZN6thrust24THRUST_300001_SM_1000_NS8cuda_cub4core6detail13_kernel_agentINS1_15__reduce_by_key9InitAgentIN3cub18CUB_300001_SM_100024ReduceByKeyScanTileStateIiiLb1EEEiPiEEJSA_iSB_EEEvDpT0__param_0];
	ld.param.u32 	%r4, [_ZN6thrust24THRUST_300001_SM_1000_NS8cuda_cub4core6detail13_kernel_agentINS1_15__reduce_by_key9InitAgentIN3cub18CUB_300001_SM_100024ReduceByKeyScanTileStateIiiLb1EEEiPiEEJSA_iSB_EEEvDpT0__param_1];
	ld.param.u64 	%rd2, [_ZN6thrust24THRUST_300001_SM_1000_NS8cuda_cub4core6detail13_kernel_agentINS1_15__reduce_by_key9InitAgentIN3cub18CUB_300001_SM_100024ReduceByKeyScanTileStateIiiLb1EEEiPiEEJSA_iSB_EEEvDpT0__param_2];
	cvta.to.global.u64 	%rd1, %rd3;
	mov.u32 	%r1, %ctaid.x;
	mov.u32 	%r5, %ntid.x;
	mov.u32 	%r2, %tid.x;
	mad.lo.s32 	%r3, %r1, %r5, %r2;
	setp.ge.s32 	%p1, %r3, %r4;
	@%p1 bra 	$L__BB5_2;
	mul.wide.s32 	%rd4, %r3, 16;
	add.s64 	%rd5, %rd1, %rd4;
	mov.b64 	%rd6, 99;
	mov.b64 	%rd7, 0;
	st.global.v2.u64 	[%rd5+512], {%rd7, %rd6};
$L__BB5_2:
	setp.ne.s32 	%p2, %r1, 0;
	setp.gt.u32 	%p3, %r2, 31;
	or.pred  	%p4, %p2, %p3;
	@%p4 bra 	$L__BB5_4;
	mul.wide.u32 	%rd8, %r2, 16;
	add.s64 	%rd9, %rd1, %rd8;
	mov.b64 	%rd10, 0;
	st.global.v2.u64 	[%rd9], {%rd10, %rd10};
$L__BB5_4:
	or.b32  	%r7, %r1, %r2;
	setp.ne.s32 	%p5, %r7, 0;
	@%p5 bra 	$L__BB5_6;
	cvta.to.global.u64 	%rd11, %rd2;
	mov.b32 	%r8, 0;
	st.global.u32 	[%rd11], %r8;
$L__BB5_6:
	ret;

}
	// .globl	_ZN6thrust24THRUST_300001_SM_1000_NS8cuda_cub4core6detail13_kernel_agentINS1_15__reduce_by_key16ReduceByKeyAgentIPiNS0_17constant_iteratorIiNS0_11use_defaultES9_EES7_S7_N4cuda3std3__48equal_toIiEENSD_4plusIiEES7_iEEJS7_SA_S7_S7_S7_N3cub18CUB_300001_SM_100024ReduceByKeyScanTileStateIiiLb1EEESF_SH_iiEEEvDpT0_
.visible .entry _ZN6thrust24THRUST_300001_SM_1000_NS8cuda_cub4core6detail13_kernel_agentINS1_15__reduce_by_key16ReduceByKeyAgentIPiNS0_17constant_iteratorIiNS0_11use_defaultES9_EES7_S7_N4cuda3std3__48equal_toIiEENSD_4plusIiEES7_iEEJS7_SA_S7_S7_S7_N3cub18CUB_300001_SM_100024ReduceByKeyScanTileStateIiiLb1EEESF_SH_iiEEEvDpT0_(
	.param .u64 .ptr .align 1 _ZN6thrust24THRUST_300001_SM_1000_NS8cuda_cub4core6detail13_kernel_agentINS1_15__reduce_by_key16ReduceByKeyAgentIPiNS0_17constant_iteratorIiNS0_11use_defaultES9_EES7_S7_N4cuda3std3__48equal_toIiEENSD_4plusIiEES7_iEEJS7_SA_S7_S7_S7_N3cub18CUB_300001_SM_100024ReduceByKeyScanTileStateIiiLb1EEESF_SH_iiEEEvDpT0__param_0,
	.param .align 8 .b8 _ZN6thrust24THRUST_300001_SM_1000_NS8cuda_cub4core6detail13_kernel_agentINS1_15__reduce_by_key16ReduceByKeyAgentIPiNS0_17constant_iteratorIiNS0_11use_defaultES9_EES7_S7_N4cuda3std3__48equal_toIiEENSD_4plusIiEES7_iEEJS7_SA_S7_S7_S7_N3cub18CUB_300001_SM_100024ReduceByKeyScanTileStateIiiLb1EEESF_SH_iiEEEvDpT0__param_1[16],
	.param .u64 .ptr .align 1 _ZN6thrust24THRUST_300001_SM_1000_NS8cuda_cub4core6detail13_kernel_agentINS1_15__reduce_by_key16ReduceByKeyAgentIPiNS0_17constant_iteratorIiNS0_11use_defaultES9_EES7_S7_N4cuda3std3__48equal_toIiEENSD_4plusIiEES7_iEEJS7_SA_S7_S7_S7_N3cub18CUB_300001_SM_100024ReduceByKeyScanTileStateIiiLb1EEESF_SH_iiEEEvDpT0__param_2,
	.param .u64 .ptr .align 1 _ZN6thrust24THRUST_300001_SM_1000_NS8cuda_cub4core6detail13_kernel_agentINS1_15__reduce_by_key16ReduceByKeyAgentIPiNS0_17constant_iteratorIiNS0_11use_defaultES9_EES7_S7_N4cuda3std3__48equal_toIiEENSD_4plusIiEES7_iEEJS7_SA_S7_S7_S7_N3cub18CUB_300001_SM_100024ReduceByKeyScanTileStateIiiLb1EEESF_SH_iiEEEvDpT0__param_3,
	.param .u64 .ptr .align 1 _ZN6thrust24THRUST_300001_SM_1000_NS8cuda_cub4core6detail13_kernel_agentINS1_15__reduce_by_key16ReduceByKeyAgentIPiNS0_17constant_iteratorIiNS0_11use_defaultES9_EES7_S7_N4cuda3std3__48equal_toIiEENSD_4plusIiEES7_iEEJS7_SA_S7_S7_S7_N3cub18CUB_300001_SM_100024ReduceByKeyScanTileStateIiiLb1EEESF_SH_iiEEEvDpT0__param_4,
	.param .align 8 .b8 _ZN6thrust24THRUST_300001_SM_1000_NS8cuda_cub4core6detail13_kernel_agentINS1_15__reduce_by_key16ReduceByKeyAgentIPiNS0_17constant_iteratorIiNS0_11use_defaultES9_EES7_S7_N4cuda3std3__48equal_toIiEENSD_4plusIiEES7_iEEJS7_SA_S7_S7_S7_N3cub18CUB_300001_SM_100024ReduceByKeyScanTileStateIiiLb1EEESF_SH_iiEEEvDpT0__param_5[8],
	.param .align 1 .b8 _ZN6thrust24THRUST_300001_SM_1000_NS8cuda_cub4core6detail13_kernel_agentINS1_15__reduce_by_key16ReduceByKeyAgentIPiNS0_17constant_iteratorIiNS0_11use_defaultES9_EES7_S7_N4cuda3std3__48equal_toIiEENSD_4plusIiEES7_iEEJS7_SA_S7_S7_S7_N3cub18CUB_300001_SM_100024ReduceByKeyScanTileStateIiiLb1EEESF_SH_iiEEEvDpT0__param_6[1],
	.param .align 1 .b8 _ZN6thrust24THRUST_300001_SM_1000_NS8cuda_cub4core6detail13_kernel_agentINS1_15__reduce_by_key16ReduceByKeyAgentIPiNS0_17constant_iteratorIiNS0_11use_defaultES9_EES7_S7_N4cuda3std3__48equal_toIiEENSD_4plusIiEES7_iEEJS7_SA_S7_S7_S7_N3cub18CUB_300001_SM_100024ReduceByKeyScanTileStateIiiLb1EEESF_SH_iiEEEvDpT0__param_7[1],
	.param .u32 _ZN6thrust24THRUST_300001_SM_1000_NS8cuda_cub4core6detail13_kernel_agentINS1_15__reduce_by_key16ReduceByKeyAgentIPiNS0_17constant_iteratorIiNS0_11use_defaultES9_EES7_S7_N4cuda3std3__48equal_toIiEENSD_4plusIiEES7_iEEJS7_SA_S7_S7_S7_N3cub18CUB_300001_SM_100024ReduceByKeyScanTileStateIiiLb1EEESF_SH_iiEEEvDpT0__param_8,
	.param .u32 _ZN6thrust24THRUST_300001_SM_1000_NS8cuda_cub4core6detail13_kernel_agentINS1_15__reduce_by_key16ReduceByKeyAgentIPiNS0_17constant_iteratorIiNS0_11use_defaultES9_EES7_S7_N4cuda3std3__48equal_toIiEENSD_4plusIiEES7_iEEJS7_SA_S7_S7_S7_N3cub18CUB_300001_SM_100024ReduceByKeyScanTileStateIiiLb1EEESF_SH_iiEEEvDpT0__param_9
)
.maxntid 256
{
	.reg .pred 	%p<450>;
	.reg .b32 	%r<1859>;
	.reg .b64 	%rd<290>;

	ld.param.u64 	%rd51, [_ZN6thrust24THRUST_300001_SM_1000_NS8cuda_cub4core6detail13_kernel_agentINS1_15__reduce_by_key16ReduceByKeyAgentIPiNS0_17constant_iteratorIiNS0_11use_defaultES9_EES7_S7_N4cuda3std3__48equal_toIiEENSD_4plusIiEES7_iEEJS7_SA_S7_S7_S7_N3cub18CUB_300001_SM_100024ReduceByKeyScanTileStateIiiLb1EEESF_SH_iiEEEvDpT0__param_0];
	ld.param.u64 	%rd3, [_ZN6thrust24THRUST_300001_SM_1000_NS8cuda_cub4core6detail13_kernel_agentINS1_15__reduce_by_key16ReduceByKeyAgentIPiNS0_17constant_iteratorIiNS0_11use_defaultES9_EES7_S7_N4cuda3std3__48equal_toIiEENSD_4plusIiEES7_iEEJS7_SA_S7_S7_S7_N3cub18CUB_300001_SM_100024ReduceByKeyScanTileStateIiiLb1EEESF_SH_iiEEEvDpT0__param_5];
	ld.param.u32 	%r1, [_ZN6thrust24THRUST_300001_SM_1000_NS8cuda_cub4core6detail13_kernel_agentINS1_15__reduce_by_key16ReduceByKeyAgentIPiNS0_17constant_iteratorIiNS0_11use_defaultES9_EES7_S7_N4cuda3std3__48equal_toIiEENSD_4plusIiEES7_iEEJS7_SA_S7_S7_S7_N3cub18CUB_300001_SM_100024ReduceByKeyScanTileStateIiiLb1EEESF_SH_iiEEEvDpT0__param_1+8];
	ld.param.u64 	%rd53, [_ZN6thrust24THRUST_300001_SM_1000_NS8cuda_cub4core6detail13_kernel_agentINS1_15__reduce_by_key16ReduceByKeyAgentIPiNS0_17constant_iteratorIiNS0_11use_defaultES9_EES7_S7_N4cuda3std3__48equal_toIiEENSD_4plusIiEES7_iEEJS7_SA_S7_S7_S7_N3cub18CUB_300001_SM_100024ReduceByKeyScanTileStateIiiLb1EEESF_SH_iiEEEvDpT0__param_2];
	ld.param.u64 	%rd54, [_ZN6thrust24THRUST_300001_SM_1000_NS8cuda_cub4core6detail13_kernel_agentINS1_15__reduce_by_key16ReduceByKeyAgentIPiNS0_17constant_iteratorIiNS0_11use_defaultES9_EES7_S7_N4cuda3std3__48equal_toIiEENSD_4plusIiEES7_iEEJS7_SA_S7_S7_S7_N3cub18CUB_300001_SM_100024ReduceByKeyScanTileStateIiiLb1EEESF_SH_iiEEEvDpT0__param_3];
	ld.param.u32 	%r385, [_ZN6thrust24THRUST_300001_SM_1000_NS8cuda_cub4core6detail13_kernel_agentINS1_15__reduce_by_key16ReduceByKeyAgentIPiNS0_17constant_iteratorIiNS0_11use_defaultES9_EES7_S7_N4cuda3std3__48equal_toIiEENSD_4plusIiEES7_iEEJS7_SA_S7_S7_S7_N3cub18CUB_300001_SM_100024ReduceByKeyScanTileStateIiiLb1EEESF_SH_iiEEEvDpT0__param_8];
	cvta.to.global.u64 	%rd1, %rd54;
	cvta.to.global.u64 	%rd2, %rd53;
	mov.u32 	%r2, %ctaid.x;
	mul.lo.s32 	%r3, %r2, 2304;
	sub.s32 	%r4, %r385, %r3;
	setp.lt.s32 	%p12, %r4, 2305;
	@%p12 bra 	$L__BB6_122;
	setp.ne.s32 	%p270, %r2, 0;
	@%p270 bra 	$L__BB6_52;
	mov.u32 	%r1799, %tid.x;
	and.b32  	%r1551, %r1799, 31;
	and.b32  	%r1552, %r1799, 992;
	add.s32 	%r1553, %r3, %r1551;
	mad.lo.s32 	%r1554, %r1552, 9, %r1553;
	mul.wide.u32 	%rd244, %r1554, 4;
	add.s64 	%rd235, %rd51, %rd244;
	// begin inline asm
	ld.global.nc.u32 %r1539, [%rd235];
	// end inline asm
	add.s64 	%rd236, %rd235, 128;
	// begin inline asm
	ld.global.nc.u32 %r1540, [%rd236];
	// end inline asm
	add.s64 	%rd237, %rd235, 256;
	// begin inline asm
	ld.global.nc.u32 %r1541, [%rd237];
	// end inline asm
	add.s64 	%rd238, %rd235, 384;
	// begin inline asm
	ld.global.nc.u32 %r1542, [%rd238];
	// end inline asm
	add.s64 	%rd239, %rd235, 512;
	// begin inline asm
	ld.global.nc.u32 %r1543, [%rd239];
	// end inline asm
	add.s64 	%rd240, %rd235, 640;
	// begin inline asm
	ld.global.nc.u32 %r1544, [%rd240];
	// end inline asm
	add.s64 	%rd241, %rd235, 768;
	// begin inline asm
	ld.global.nc.u32 %r1545, [%rd241];
	// end inline asm
	add.s64 	%rd242, %rd235, 896;
	// begin inline asm
	ld.global.nc.u32 %r1546, [%rd242];
	// end inline asm
	add.s64 	%rd243, %rd235, 1024;
	// begin inline asm
	ld.global.nc.u32 %r1547, [%rd243];
	// end inline asm
	// begin inline asm
	mov.u32 %r1548, %laneid;
	// end inline asm
	shr.u32 	%r7, %r1799, 5;
	mad.lo.s32 	%r1555, %r7, 288, %r1548;
	shl.b32 	%r1556, %r1555, 2;
	mov.u32 	%r1557, _ZN6thrust24THRUST_300001_SM_1000_NS8cuda_cub4core6detail5shmemE;
	add.s32 	%r1558, %r1557, %r1556;
	st.shared.u32 	[%r1558], %r1539;
	st.shared.u32 	[%r1558+128], %r1540;
	st.shared.u32 	[%r1558+256], %r1541;
	st.shared.u32 	[%r1558+384], %r1542;
	st.shared.u32 	[%r1558+512], %r1543;
	st.shared.u32 	[%r1558+640], %r1544;
	st.shared.u32 	[%r1558+768], %r1545;
	st.shared.u32 	[%r1558+896], %r1546;
	st.shared.u32 	[%r1558+1024], %r1547;
	bar.warp.sync 	-1;
	shl.b32 	%r1559, %r1548, 5;
	add.s32 	%r1560, %r1558, %r1559;
	ld.shared.u32 	%r8, [%r1560];
	ld.shared.u32 	%r9, [%r1560+4];
	ld.shared.u32 	%r10, [%r1560+8];
	ld.shared.u32 	%r11, [%r1560+12];
	ld.shared.u32 	%r12, [%r1560+16];
	ld.shared.u32 	%r13, [%r1560+20];
	ld.shared.u32 	%r14, [%r1560+24];
	ld.shared.u32 	%r15, [%r1560+28];
	ld.shared.u32 	%r16, [%r1560+32];
	bar.sync 	0;
	st.shared.u32 	[%r1558], %r1;
	st.shared.u32 	[%r1558+128], %r1;
	st.shared.u32 	[%r1558+256], %r1;
	st.shared.u32 	[%r1558+384], %r1;
	st.shared.u32 	[%r1558+512], %r1;
	st.shared.u32 	[%r1558+640], %r1;
	st.shared.u32 	[%r1558+768], %r1;
	st.shared.u32 	[%r1558+896], %r1;
	st.shared.u32 	[%r1558+1024], %r1;
	bar.warp.sync 	-1;
	ld.shared.u32 	%r17, [%r1560];
	ld.shared.u32 	%r18, [%r1560+4];
	ld.shared.u32 	%r19, [%r1560+8];
	ld.shared.u32 	%r20, [%r1560+12];
	ld.shared.u32 	%r21, [%r1560+16];
	ld.shared.u32 	%r22, [%r1560+20];
	ld.shared.u32 	%r23, [%r1560+24];
	ld.shared.u32 	%r24, [%r1560+28];
	ld.shared.u32 	%r25, [%r1560+32];
	bar.sync 	0;
	shl.b32 	%r1561, %r1799, 2;
	add.s32 	%r1562, %r1557, %r1561;
	add.s32 	%r26, %r1562, 1148;
	st.shared.u32 	[%r1562+1148], %r16;
	bar.sync 	0;
	setp.eq.s32 	%p380, %r1799, 0;
	mov.b32 	%r1793, 0;
	@%p380 bra 	$L__BB6_4;
	ld.shared.u32 	%r1794, [%r26+-4];
	setp.ne.s32 	%p381, %r1794, %r8;
	selp.u32 	%r1793, 1, 0, %p381;
$L__BB6_4:
	setp.ne.s32 	%p382, %r8, %r9;
	selp.u32 	%r1623, 1, 0, %p382;
	setp.ne.s32 	%p383, %r9, %r10;
	selp.u32 	%r1624, 1, 0, %p383;
	setp.ne.s32 	%p384, %r10, %r11;
	selp.u32 	%r1625, 1, 0, %p384;
	setp.ne.s32 	%p385, %r11, %r12;
	selp.u32 	%r1626, 1, 0, %p385;
	setp.ne.s32 	%p386, %r12, %r13;
	selp.u32 	%r1627, 1, 0, %p386;
	setp.ne.s32 	%p387, %r13, %r14;
	selp.u32 	%r1628, 1, 0, %p387;
	setp.ne.s32 	%p388, %r14, %r15;
	selp.u32 	%r1629, 1, 0, %p388;
	setp.ne.s32 	%p389, %r15, %r16;
	selp.u32 	%r1630, 1, 0, %p389;
	add.s32 	%r1631, %r1793, %r1623;
	selp.b32 	%r1632, 0, %r17, %p382;
	add.s32 	%r1633, %r18, %r1632;
	add.s32 	%r31, %r1631, %r1624;
	selp.b32 	%r1634, 0, %r1633, %p383;
	add.s32 	%r1635, %r19, %r1634;
	add.s32 	%r32, %r31, %r1625;
	selp.b32 	%r1636, 0, %r1635, %p384;
	add.s32 	%r1637, %r20, %r1636;
	add.s32 	%r1638, %r32, %r1626;
	selp.b32 	%r1639, 0, %r1637, %p385;
	add.s32 	%r1640, %r21, %r1639;
	add.s32 	%r1641, %r1638, %r1627;
	selp.b32 	%r1642, 0, %r1640, %p386;
	add.s32 	%r1643, %r22, %r1642;
	add.s32 	%r33, %r1641, %r1628;
	selp.b32 	%r1644, 0, %r1643, %p387;
	add.s32 	%r1645, %r23, %r1644;
	add.s32 	%r34, %r33, %r1629;
	selp.b32 	%r1646, 0, %r1645, %p388;
	add.s32 	%r1647, %r24, %r1646;
	add.s32 	%r1564, %r34, %r1630;
	selp.b32 	%r1648, 0, %r1647, %p389;
	add.s32 	%r1569, %r25, %r1648;
	mov.b32 	%r1620, 1;
	mov.b32 	%r1621, 0;
	mov.b32 	%r1622, -1;
	// begin inline asm
	shfl.sync.up.b32 %r1563, %r1564, %r1620, %r1621, %r1622;
	// end inline asm
	// begin inline asm
	shfl.sync.up.b32 %r1568, %r1569, %r1620, %r1621, %r1622;
	// end inline asm
	setp.eq.s32 	%p390, %r1564, 0;
	selp.b32 	%r1649, %r1568, 0, %p390;
	setp.lt.s32 	%p391, %r1548, 1;
	selp.b32 	%r1650, 0, %r1649, %p391;
	add.s32 	%r1579, %r1650, %r1569;
	selp.b32 	%r1651, 0, %r1563, %p391;
	add.s32 	%r1574, %r1651, %r1564;
	mov.b32 	%r1580, 2;
	// begin inline asm
	shfl.sync.up.b32 %r1573, %r1574, %r1580, %r1621, %r1622;
	// end inline asm
	// begin inline asm
	shfl.sync.up.b32 %r1578, %r1579, %r1580, %r1621, %r1622;
	// end inline asm
	setp.eq.s32 	%p392, %r1574, 0;
	selp.b32 	%r1652, %r1578, 0, %p392;
	setp.lt.s32 	%p393, %r1548, 2;
	selp.b32 	%r1653, 0, %r1652, %p393;
	add.s32 	%r1589, %r1653, %r1579;
	selp.b32 	%r1654, 0, %r1573, %p393;
	add.s32 	%r1584, %r1654, %r1574;
	mov.b32 	%r1590, 4;
	// begin inline asm
	shfl.sync.up.b32 %r1583, %r1584, %r1590, %r1621, %r1622;
	// end inline asm
	// begin inline asm
	shfl.sync.up.b32 %r1588, %r1589, %r1590, %r1621, %r1622;
	// end inline asm
	setp.eq.s32 	%p394, %r1584, 0;
	selp.b32 	%r1655, %r1588, 0, %p394;
	setp.lt.s32 	%p395, %r1548, 4;
	selp.b32 	%r1656, 0, %r1655, %p395;
	add.s32 	%r1599, %r1656, %r1589;
	selp.b32 	%r1657, 0, %r1583, %p395;
	add.s32 	%r1594, %r1657, %r1584;
	mov.b32 	%r1600, 8;
	// begin inline asm
	shfl.sync.up.b32 %r1593, %r1594, %r1600, %r1621, %r1622;
	// end inline asm
	// begin inline asm
	shfl.sync.up.b32 %r1598, %r1599, %r1600, %r1621, %r1622;
	// end inline asm
	setp.eq.s32 	%p396, %r1594, 0;
	selp.b32 	%r1658, %r1598, 0, %p396;
	setp.lt.s32 	%p397, %r1548, 8;
	selp.b32 	%r1659, 0, %r1658, %p397;
	add.s32 	%r1609, %r1659, %r1599;
	selp.b32 	%r1660, 0, %r1593, %p397;
	add.s32 	%r1604, %r1660, %r1594;
	mov.b32 	%r1610, 16;
	// begin inline asm
	shfl.sync.up.b32 %r1603, %r1604, %r1610, %r1621, %r1622;
	// end inline asm
	// begin inline asm
	shfl.sync.up.b32 %r1608, %r1609, %r1610, %r1621, %r1622;
	// end inline asm
	setp.eq.s32 	%p398, %r1604, 0;
	selp.b32 	%r1661, %r1608, 0, %p398;
	setp.lt.s32 	%p399, %r1548, 16;
	selp.b32 	%r1662, 0, %r1661, %p399;
	add.s32 	%r1619, %r1662, %r1609;
	selp.b32 	%r1663, 0, %r1603, %p399;
	add.s32 	%r1614, %r1663, %r1604;
	// begin inline asm
	shfl.sync.up.b32 %r1613, %r1614, %r1620, %r1621, %r1622;
	// end inline asm
	// begin inline asm
	shfl.sync.up.b32 %r1618, %r1619, %r1620, %r1621, %r1622;
	// end inline asm
	setp.ne.s32 	%p400, %r1548, 31;
	@%p400 bra 	$L__BB6_6;
	shl.b32 	%r1664, %r7, 3;
	mov.u32 	%r1665, _ZN6thrust24THRUST_300001_SM_1000_NS8cuda_cub4core6detail5shmemE;
	add.s32 	%r1666, %r1665, %r1664;
	st.shared.v2.u32 	[%r1666], {%r1614, %r1619};
$L__BB6_6:
	setp.ne.s32 	%p401, %r14, %r15;
	setp.ne.s32 	%p402, %r13, %r14;
	setp.ne.s32 	%p403, %r12, %r13;
	setp.ne.s32 	%p404, %r11, %r12;
	setp.ne.s32 	%p405, %r10, %r11;
	setp.ne.s32 	%p406, %r9, %r10;
	setp.ne.s32 	%p407, %r8, %r9;
	setp.ne.s32 	%p408, %r1799, 0;
	bar.sync 	0;
	ld.shared.v4.u32 	{%r39, %r1667, %r40, %r1668}, [_ZN6thrust24THRUST_300001_SM_1000_NS8cuda_cub4core6detail5shmemE];
	shr.u32 	%r1669, %r1799, 5;
	add.s32 	%r1670, %r40, %r39;
	setp.eq.s32 	%p409, %r40, 0;
	selp.b32 	%r1671, %r1667, 0, %p409;
	add.s32 	%r1672, %r1671, %r1668;
	setp.eq.s32 	%p410, %r1669, 2;
	selp.b32 	%r1673, %r1672, %r1667, %p410;
	selp.b32 	%r1674, %r1670, %r39, %p410;
	ld.shared.v4.u32 	{%r41, %r1675, %r42, %r1676}, [_ZN6thrust24THRUST_300001_SM_1000_NS8cuda_cub4core6detail5shmemE+16];
	add.s32 	%r1677, %r41, %r1670;
	setp.eq.s32 	%p411, %r41, 0;
	selp.b32 	%r1678, %r1672, 0, %p411;
	add.s32 	%r1679, %r1678, %r1675;
	setp.eq.s32 	%p412, %r1669, 3;
	selp.b32 	%r1680, %r1679, %r1673, %p412;
	selp.b32 	%r1681, %r1677, %r1674, %p412;
	add.s32 	%r1682, %r42, %r1677;
	setp.eq.s32 	%p413, %r42, 0;
	selp.b32 	%r1683, %r1679, 0, %p413;
	add.s32 	%r1684, %r1683, %r1676;
	setp.eq.s32 	%p414, %r1669, 4;
	selp.b32 	%r1685, %r1684, %r1680, %p414;
	selp.b32 	%r1686, %r1682, %r1681, %p414;
	ld.shared.v4.u32 	{%r43, %r1687, %r44, %r1688}, [_ZN6thrust24THRUST_300001_SM_1000_NS8cuda_cub4core6detail5shmemE+32];
	add.s32 	%r1689, %r43, %r1682;
	setp.eq.s32 	%p415, %r43, 0;
	selp.b32 	%r1690, %r1684, 0, %p415;
	add.s32 	%r1691, %r1690, %r1687;
	setp.eq.s32 	%p416, %r1669, 5;
	selp.b32 	%r1692, %r1691, %r1685, %p416;
	selp.b32 	%r1693, %r1689, %r1686, %p416;
	add.s32 	%r1694, %r44, %r1689;
	setp.eq.s32 	%p417, %r44, 0;
	selp.b32 	%r1695, %r1691, 0, %p417;
	add.s32 	%r1696, %r1695, %r1688;
	setp.eq.s32 	%p418, %r1669, 6;
	selp.b32 	%r1697, %r1696, %r1692, %p418;
	selp.b32 	%r1698, %r1694, %r1693, %p418;
	ld.shared.v4.u32 	{%r45, %r1699, %r46, %r1700}, [_ZN6thrust24THRUST_300001_SM_1000_NS8cuda_cub4core6detail5shmemE+48];
	add.s32 	%r1701, %r45, %r1694;
	setp.eq.s32 	%p419, %r45, 0;
	selp.b32 	%r1702, %r1696, 0, %p419;
	add.s32 	%r1703, %r1702, %r1699;
	setp.eq.s32 	%p420, %r1669, 7;
	selp.b32 	%r1704, %r1703, %r1697, %p420;
	selp.b32 	%r1705, %r1701, %r1698, %p420;
	setp.eq.s32 	%p421, %r46, 0;
	selp.b32 	%r1706, %r1703, 0, %p421;
	add.s32 	%r47, %r1706, %r1700;
	setp.lt.u32 	%p422, %r1799, 32;
	selp.b32 	%r1707, 0, %r1704, %p422;
	selp.b32 	%r1708, 0, %r1705, %p422;
	setp.eq.s32 	%p423, %r1613, 0;
	selp.b32 	%r1709, %r1707, 0, %p423;
	add.s32 	%r1710, %r1709, %r1618;
	setp.eq.s32 	%p424, %r1548, 0;
	selp.b32 	%r48, %r1707, %r1710, %p424;
	selp.b32 	%r1711, 0, %r1613, %p424;
	add.s32 	%r49, %r1708, %r1711;
	add.s32 	%r50, %r49, %r1793;
	setp.eq.s32 	%p425, %r1793, 0;
	selp.b32 	%r1712, %r48, 0, %p425;
	add.s32 	%r51, %r1712, %r17;
	selp.u32 	%r1713, 1, 0, %p407;
	add.s32 	%r1714, %r1793, %r1713;
	add.s32 	%r52, %r1714, %r49;
	selp.b32 	%r1715, 0, %r51, %p407;
	add.s32 	%r53, %r18, %r1715;
	add.s32 	%r54, %r31, %r49;
	selp.b32 	%r1716, 0, %r53, %p406;
	add.s32 	%r55, %r19, %r1716;
	add.s32 	%r56, %r32, %r49;
	selp.b32 	%r1717, 0, %r55, %p405;
	add.s32 	%r57, %r20, %r1717;
	selp.u32 	%r1718, 1, 0, %p404;
	add.s32 	%r58, %r56, %r1718;
	selp.b32 	%r1719, 0, %r57, %p404;
	add.s32 	%r59, %r21, %r1719;
	selp.u32 	%r1720, 1, 0, %p403;
	add.s32 	%r60, %r58, %r1720;
	selp.b32 	%r1721, 0, %r59, %p403;
	add.s32 	%r61, %r22, %r1721;
	add.s32 	%r62, %r33, %r49;
	selp.b32 	%r1722, 0, %r61, %p402;
	add.s32 	%r63, %r23, %r1722;
	add.s32 	%r64, %r34, %r49;
	selp.b32 	%r1723, 0, %r63, %p401;
	add.s32 	%r65, %r24, %r1723;
	@%p408 bra 	$L__BB6_8;
	add.s32 	%r1724, %r40, %r39;
	add.s32 	%r1725, %r41, %r1724;
	add.s32 	%r1726, %r42, %r1725;
	add.s32 	%r1727, %r43, %r1726;
	add.s32 	%r1728, %r44, %r1727;
	add.s32 	%r1729, %r45, %r1728;
	add.s32 	%r1730, %r46, %r1729;
	mov.b64 	%rd246, {%r1730, %r47};
	add.s64 	%rd245, %rd3, 512;
	mov.b64 	%rd247, 101;
	// begin inline asm
	st.relaxed.gpu.v2.u64 [%rd245], {%rd246, %rd247};
	// end inline asm
$L__BB6_8:
	add.s32 	%r1731, %r40, %r39;
	add.s32 	%r1732, %r41, %r1731;
	add.s32 	%r1733, %r42, %r1732;
	add.s32 	%r1734, %r43, %r1733;
	add.s32 	%r1735, %r44, %r1734;
	add.s32 	%r1736, %r45, %r1735;
	add.s32 	%r66, %r46, %r1736;
	setp.lt.s32 	%p426, %r66, 257;
	@%p426 bra 	$L__BB6_34;
	bar.sync 	0;
	@%p425 bra 	$L__BB6_11;
	shl.b32 	%r1737, %r49, 3;
	mov.u32 	%r1738, _ZN6thrust24THRUST_300001_SM_1000_NS8cuda_cub4core6detail5shmemE;
	add.s32 	%r1739, %r1738, %r1737;
	st.shared.v2.u32 	[%r1739], {%r1794, %r48};
$L__BB6_11:
	setp.eq.s32 	%p437, %r8, %r9;
	@%p437 bra 	$L__BB6_13;
	shl.b32 	%r1740, %r50, 3;
	mov.u32 	%r1741, _ZN6thrust24THRUST_300001_SM_1000_NS8cuda_cub4core6detail5shmemE;
	add.s32 	%r1742, %r1741, %r1740;
	st.shared.v2.u32 	[%r1742], {%r8, %r51};
$L__BB6_13:
	setp.eq.s32 	%p438, %r9, %r10;
	@%p438 bra 	$L__BB6_15;
	shl.b32 	%r1743, %r52, 3;
	mov.u32 	%r1744, _ZN6thrust24THRUST_300001_SM_1000_NS8cuda_cub4core6detail5shmemE;
	add.s32 	%r1745, %r1744, %r1743;
	st.shared.v2.u32 	[%r1745], {%r9, %r53};
$L__BB6_15:
	setp.eq.s32 	%p439, %r10, %r11;
	@%p439 bra 	$L__BB6_17;
	shl.b32 	%r1746, %r54, 3;
	mov.u32 	%r1747, _ZN6thrust24THRUST_300001_SM_1000_NS8cuda_cub4core6detail5shmemE;
	add.s32 	%r1748, %r1747, %r1746;
	st.shared.v2.u32 	[%r1748], {%r10, %r55};
$L__BB6_17:
	setp.eq.s32 	%p440, %r11, %r12;
	@%p440 bra 	$L__BB6_19;
	shl.b32 	%r1749, %r56, 3;
	mov.u32 	%r1750, _ZN6thrust24THRUST_300001_SM_1000_NS8cuda_cub4core6detail5shmemE;
	add.s32 	%r1751, %r1750, %r1749;
	st.shared.v2.u32 	[%r1751], {%r11, %r57};
$L__BB6_19:
	setp.eq.s32 	%p441, %r12, %r13;
	@%p441 bra 	$L__BB6_21;
	shl.b32 	%r1752, %r58, 3;
	mov.u32 	%r1753, _ZN6thrust24THRUST_300001_SM_1000_NS8cuda_cub4core6detail5shmemE;
	add.s32 	%r1754, %r1753, %r1752;
	st.shared.v2.u32 	[%r1754], {%r12, %r59};
$L__BB6_21:
	setp.eq.s32 	%p442, %r13, %r14;
	@%p442 bra 	$L__BB6_23;
	shl.b32 	%r1755, %r60, 3;
	mov.u32 	%r1756, _ZN6thrust24THRUST_300001_SM_1000_NS8cuda_cub4core6detail5shmemE;
	add.s32 	%r1757, %r1756, %r1755;
	st.shared.v2.u32 	[%r1757], {%r13, %r61};
$L__BB6_23:
	setp.eq.s32 	%p443, %r14, %r15;
	@%p443 bra 	$L__BB6_25;
	shl.b32 	%r1758, %r62, 3;
	mov.u32 	%r1759, _ZN6thrust24THRUST_300001_SM_1000_NS8cuda_cub4core6detail5shmemE;
	add.s32 	%r1760, %r1759, %r1758;
	st.shared.v2.u32 	[%r1760], {%r14, %r63};
$L__BB6_25:
	setp.eq.s32 	%p444, %r15, %r16;
	@%p444 bra 	$L__BB6_27;
	shl.b32 	%r1761, %r64, 3;
	mov.u32 	%r1762, _ZN6thrust24THRUST_300001_SM_1000_NS8cuda_cub4core6detail5shmemE;
	add.s32 	%r1763, %r1762, %r1761;
	st.shared.v2.u32 	[%r1763], {%r15, %r65};
$L__BB6_27:
	bar.sync 	0;
	setp.ge.u32 	%p445, %r1799, %r66;
	@%p445 bra 	$L__BB6_286;
	add.s32 	%r1764, %r40, %r41;
	add.s32 	%r1765, %r1764, %r42;
	add.s32 	%r1766, %r1765, %r43;
	add.s32 	%r1767, %r1766, %r44;
	add.s32 	%r1768, %r1767, %r45;
	add.s32 	%r1769, %r1768, %r46;
	add.s32 	%r1770, %r1769, %r39;
	not.b32 	%r1771, %r1799;
	add.s32 	%r67, %r1770, %r1771;
	and.b32  	%r1772, %r67, 768;
	setp.eq.s32 	%p446, %r1772, 768;
	@%p446 bra 	$L__BB6_31;
	shr.u32 	%r1773, %r67, 8;
	add.s32 	%r1774, %r1773, 1;
	and.b32  	%r1775, %r1774, 3;
	mul.wide.u32 	%rd275, %r1799, 4;
	add.s64 	%rd281, %rd1, %rd275;
	add.s64 	%rd280, %rd2, %rd275;
	shl.b32 	%r1776, %r1799, 3;
	mov.u32 	%r1777, _ZN6thrust24THRUST_300001_SM_1000_NS8cuda_cub4core6detail5shmemE;
	add.s32 	%r1796, %r1777, %r1776;
	neg.s32 	%r1795, %r1775;
	shl.b32 	%r1778, %r1774, 8;
	and.b32  	%r1779, %r1778, 768;
	add.s32 	%r1799, %r1799, %r1779;
$L__BB6_30:
	.pragma "nounroll";
	ld.shared.v2.u32 	{%r1780, %r1781}, [%r1796];
	st.global.u32 	[%rd280], %r1780;
	st.global.u32 	[%rd281], %r1781;
	add.s64 	%rd281, %rd281, 1024;
	add.s64 	%rd280, %rd280, 1024;
	add.s32 	%r1796, %r1796, 2048;
	add.s32 	%r1795, %r1795, 1;
	setp.ne.s32 	%p447, %r1795, 0;
	@%p447 bra 	$L__BB6_30;
$L__BB6_31:
	setp.lt.u32 	%p448, %r67, 768;
	@%p448 bra 	$L__BB6_286;
	mul.wide.u32 	%rd276, %r1799, 4;
	add.s64 	%rd277, %rd276, 2048;
	add.s64 	%rd283, %rd2, %rd277;
	add.s64 	%rd282, %rd1, %rd277;
	shl.b32 	%r1782, %r1799, 3;
	mov.u32 	%r1783, _ZN6thrust24THRUST_300001_SM_1000_NS8cuda_cub4core6detail5shmemE;
	add.s32 	%r1784, %r1782, %r1783;
	add.s32 	%r1798, %r1784, 4096;
$L__BB6_33:
	ld.shared.v2.u32 	{%r1785, %r1786}, [%r1798+-4096];
	st.global.u32 	[%rd283+-2048], %r1785;
	st.global.u32 	[%rd282+-2048], %r1786;
	ld.shared.v2.u32 	{%r1787, %r1788}, [%r1798+-2048];
	st.global.u32 	[%rd283+-1024], %r1787;
	st.global.u32 	[%rd282+-1024], %r1788;
	ld.shared.v2.u32 	{%r1789, %r1790}, [%r1798];
	st.global.u32 	[%rd283], %r1789;
	st.global.u32 	[%rd282], %r1790;
	ld.shared.v2.u32 	{%r1791, %r1792}, [%r1798+2048];
	st.global.u32 	[%rd283+1024], %r1791;
	st.global.u32 	[%rd282+1024], %r1792;
	add.s32 	%r1799, %r1799, 1024;
	add.s64 	%rd283, %rd283, 4096;
	add.s64 	%rd282, %rd282, 4096;
	add.s32 	%r1798, %r1798, 8192;
	setp.lt.s32 	%p449, %r1799, %r66;
	@%p449 bra 	$L__BB6_33;
	bra.uni 	$L__BB6_286;
$L__BB6_34:
	@%p425 bra 	$L__BB6_36;
	mul.wide.s32 	%rd248, %r49, 4;
	add.s64 	%rd249, %rd2, %rd248;
	st.global.u32 	[%rd249], %r1794;
	add.s64 	%rd250, %rd1, %rd248;
	st.global.u32 	[%rd250], %r48;
$L__BB6_36:
	setp.eq.s32 	%p428, %r8, %r9;
	@%p428 bra 	$L__BB6_38;
	mul.wide.s32 	%rd251, %r50, 4;
	add.s64 	%rd252, %rd2, %rd251;
	st.global.u32 	[%rd252], %r8;
	add.s64 	%rd253, %rd1, %rd251;
	st.global.u32 	[%rd253], %r51;
$L__BB6_38:
	setp.eq.s32 	%p429, %r9, %r10;
	@%p429 bra 	$L__BB6_40;
	mul.wide.s32 	%rd254, %r52, 4;
	add.s64 	%rd255, %rd2, %rd254;
	st.global.u32 	[%rd255], %r9;
	add.s64 	%rd256, %rd1, %rd254;
	st.global.u32 	[%rd256], %r53;
$L__BB6_40:
	setp.eq.s32 	%p430, %r10, %r11;
	@%p430 bra 	$L__BB6_42;
	mul.wide.s32 	%rd257, %r54, 4;
	add.s64 	%rd258, %rd2, %rd257;
	st.global.u32 	[%rd258], %r10;
	add.s64 	%rd259, %rd1, %rd257;
	st.global.u32 	[%rd259], %r55;
$L__BB6_42:
	setp.eq.s32 	%p431, %r11, %r12;
	@%p431 bra 	$L__BB6_44;
	mul.wide.s32 	%rd260, %r56, 4;
	add.s64 	%rd261, %rd2, %rd260;
	st.global.u32 	[%rd261], %r11;
	add.s64 	%rd262, %rd1, %rd260;
	st.global.u32 	[%rd262], %r57;
$L__BB6_44:
	setp.eq.s32 	%p432, %r12, %r13;
	@%p432 bra 	$L__BB6_46;
	mul.wide.s32 	%rd263, %r58, 4;
	add.s64 	%rd264, %rd2, %rd263;
	st.global.u32 	[%rd264], %r12;
	add.s64 	%rd265, %rd1, %rd263;
	st.global.u32 	[%rd265], %r59;
$L__BB6_46:
	setp.eq.s32 	%p433, %r13, %r14;
	@%p433 bra 	$L__BB6_48;
	mul.wide.s32 	%rd266, %r60, 4;
	add.s64 	%rd267, %rd2, %rd266;
	st.global.u32 	[%rd267], %r13;
	add.s64 	%rd268, %rd1, %rd266;
	st.global.u32 	[%rd268], %r61;
$L__BB6_48:
	setp.eq.s32 	%p434, %r14, %r15;
	@%p434 bra 	$L__BB6_50;
	mul.wide.s32 	%rd269, %r62, 4;
	add.s64 	%rd270, %rd2, %rd269;
	st.global.u32 	[%rd270], %r14;
	add.s64 	%rd271, %rd1, %rd269;
	st.global.u32 	[%rd271], %r63;
$L__BB6_50:
	setp.eq.s32 	%p435, %r15, %r16;
	@%p435 bra 	$L__BB6_286;
	mul.wide.s32 	%rd272, %r64, 4;
	add.s64 	%rd273, %rd2, %rd272;
	st.global.u32 	[%rd273], %r15;
	add.s64 	%rd274, %rd1, %rd272;
	st.global.u32 	[%rd274], %r65;
	bra.uni 	$L__BB6_286;
$L__BB6_52:
	mov.u32 	%r1815, %tid.x;
	and.b32  	%r1126, %r1815, 31;
	and.b32  	%r1127, %r1815, 992;
	add.s32 	%r1128, %r3, %r1126;
	mad.lo.s32 	%r1129, %r1127, 9, %r1128;
	mul.wide.u32 	%rd180, %r1129, 4;
	add.s64 	%rd171, %rd51, %rd180;
	// begin inline asm
	ld.global.nc.u32 %r1115, [%rd171];
	// end inline asm
	add.s64 	%rd172, %rd171, 128;
	// begin inline asm
	ld.global.nc.u32 %r1116, [%rd172];
	// end inline asm
	add.s64 	%rd173, %rd171, 256;
	// begin inline asm
	ld.global.nc.u32 %r1117, [%rd173];
	// end inline asm
	add.s64 	%rd174, %rd171, 384;
	// begin inline asm
	ld.global.nc.u32 %r1118, [%rd174];
	// end inline asm
	add.s64 	%rd175, %rd171, 512;
	// begin inline asm
	ld.global.nc.u32 %r1119, [%rd175];
	// end inline asm
	add.s64 	%rd176, %rd171, 640;
	// begin inline asm
	ld.global.nc.u32 %r1120, [%rd176];
	// end inline asm
	add.s64 	%rd177, %rd171, 768;
	// begin inline asm
	ld.global.nc.u32 %r1121, [%rd177];
	// end inline asm
	add.s64 	%rd178, %rd171, 896;
	// begin inline asm
	ld.global.nc.u32 %r1122, [%rd178];
	// end inline asm
	add.s64 	%rd179, %rd171, 1024;
	// begin inline asm
	ld.global.nc.u32 %r1123, [%rd179];
	// end inline asm
	// begin inline asm
	mov.u32 %r1124, %laneid;
	// end inline asm
	shr.u32 	%r83, %r1815, 5;
	mad.lo.s32 	%r1130, %r83, 288, %r1124;
	shl.b32 	%r1131, %r1130, 2;
	mov.u32 	%r1132, _ZN6thrust24THRUST_300001_SM_1000_NS8cuda_cub4core6detail5shmemE;
	add.s32 	%r84, %r1132, %r1131;
	st.shared.u32 	[%r84], %r1115;
	st.shared.u32 	[%r84+128], %r1116;
	st.shared.u32 	[%r84+256], %r1117;
	st.shared.u32 	[%r84+384], %r1118;
	st.shared.u32 	[%r84+512], %r1119;
	st.shared.u32 	[%r84+640], %r1120;
	st.shared.u32 	[%r84+768], %r1121;
	st.shared.u32 	[%r84+896], %r1122;
	st.shared.u32 	[%r84+1024], %r1123;
	bar.warp.sync 	-1;
	shl.b32 	%r1133, %r1124, 5;
	add.s32 	%r85, %r84, %r1133;
	ld.shared.u32 	%r86, [%r85];
	ld.shared.u32 	%r87, [%r85+4];
	ld.shared.u32 	%r88, [%r85+8];
	ld.shared.u32 	%r89, [%r85+12];
	ld.shared.u32 	%r90, [%r85+16];
	ld.shared.u32 	%r91, [%r85+20];
	ld.shared.u32 	%r92, [%r85+24];
	ld.shared.u32 	%r93, [%r85+28];
	ld.shared.u32 	%r94, [%r85+32];
	setp.ne.s32 	%p271, %r1815, 0;
	mov.b32 	%r1801, 0;
	@%p271 bra 	$L__BB6_54;
	mul.wide.u32 	%rd182, %r3, 4;
	add.s64 	%rd183, %rd51, %rd182;
	add.s64 	%rd181, %rd183, -4;
	// begin inline asm
	ld.global.nc.u32 %r1801, [%rd181];
	// end inline asm
$L__BB6_54:
	setp.eq.s32 	%p272, %r1815, 0;
	bar.sync 	0;
	st.shared.u32 	[%r84], %r1;
	st.shared.u32 	[%r84+128], %r1;
	st.shared.u32 	[%r84+256], %r1;
	st.shared.u32 	[%r84+384], %r1;
	st.shared.u32 	[%r84+512], %r1;
	st.shared.u32 	[%r84+640], %r1;
	st.shared.u32 	[%r84+768], %r1;
	st.shared.u32 	[%r84+896], %r1;
	st.shared.u32 	[%r84+1024], %r1;
	bar.warp.sync 	-1;
	ld.shared.u32 	%r97, [%r85];
	ld.shared.u32 	%r98, [%r85+4];
	ld.shared.u32 	%r99, [%r85+8];
	ld.shared.u32 	%r100, [%r85+12];
	ld.shared.u32 	%r101, [%r85+16];
	ld.shared.u32 	%r102, [%r85+20];
	ld.shared.u32 	%r103, [%r85+24];
	ld.shared.u32 	%r104, [%r85+28];
	ld.shared.u32 	%r105, [%r85+32];
	bar.sync 	0;
	shl.b32 	%r1135, %r1815, 2;
	add.s32 	%r1137, %r1132, %r1135;
	add.s32 	%r106, %r1137, 1148;
	st.shared.u32 	[%r1137+1148], %r94;
	bar.sync 	0;
	@%p272 bra 	$L__BB6_56;
	ld.shared.u32 	%r1801, [%r106+-4];
$L__BB6_56:
	setp.ne.s32 	%p273, %r1801, %r86;
	selp.u32 	%r1198, 1, 0, %p273;
	setp.ne.s32 	%p274, %r86, %r87;
	selp.u32 	%r1199, 1, 0, %p274;
	setp.ne.s32 	%p275, %r87, %r88;
	selp.u32 	%r1200, 1, 0, %p275;
	setp.ne.s32 	%p276, %r88, %r89;
	selp.u32 	%r1201, 1, 0, %p276;
	setp.ne.s32 	%p277, %r89, %r90;
	selp.u32 	%r1202, 1, 0, %p277;
	setp.ne.s32 	%p278, %r90, %r91;
	selp.u32 	%r1203, 1, 0, %p278;
	setp.ne.s32 	%p279, %r91, %r92;
	selp.u32 	%r1204, 1, 0, %p279;
	setp.ne.s32 	%p280, %r92, %r93;
	selp.u32 	%r1205, 1, 0, %p280;
	setp.ne.s32 	%p281, %r93, %r94;
	selp.u32 	%r1206, 1, 0, %p281;
	add.s32 	%r1207, %r1199, %r1198;
	selp.b32 	%r1208, 0, %r97, %p274;
	add.s32 	%r1209, %r98, %r1208;
	add.s32 	%r1210, %r1207, %r1200;
	selp.b32 	%r1211, 0, %r1209, %p275;
	add.s32 	%r1212, %r99, %r1211;
	add.s32 	%r1213, %r1210, %r1201;
	selp.b32 	%r1214, 0, %r1212, %p276;
	add.s32 	%r1215, %r100, %r1214;
	add.s32 	%r1216, %r1213, %r1202;
	selp.b32 	%r1217, 0, %r1215, %p277;
	add.s32 	%r1218, %r101, %r1217;
	add.s32 	%r1219, %r1216, %r1203;
	selp.b32 	%r1220, 0, %r1218, %p278;
	add.s32 	%r1221, %r102, %r1220;
	add.s32 	%r1222, %r1219, %r1204;
	selp.b32 	%r1223, 0, %r1221, %p279;
	add.s32 	%r1224, %r103, %r1223;
	add.s32 	%r1225, %r1222, %r1205;
	selp.b32 	%r1226, 0, %r1224, %p280;
	add.s32 	%r1227, %r104, %r1226;
	add.s32 	%r1139, %r1225, %r1206;
	selp.b32 	%r1228, 0, %r1227, %p281;
	add.s32 	%r1144, %r105, %r1228;
	mov.b32 	%r1195, 1;
	mov.b32 	%r1196, 0;
	mov.b32 	%r1197, -1;
	// begin inline asm
	shfl.sync.up.b32 %r1138, %r1139, %r1195, %r1196, %r1197;
	// end inline asm
	// begin inline asm
	shfl.sync.up.b32 %r1143, %r1144, %r1195, %r1196, %r1197;
	// end inline asm
	setp.eq.s32 	%p282, %r1139, 0;
	selp.b32 	%r1229, %r1143, 0, %p282;
	setp.lt.s32 	%p283, %r1124, 1;
	selp.b32 	%r1230, 0, %r1138, %p283;
	add.s32 	%r1149, %r1230, %r1139;
	selp.b32 	%r1231, 0, %r1229, %p283;
	add.s32 	%r1154, %r1231, %r1144;
	mov.b32 	%r1155, 2;
	// begin inline asm
	shfl.sync.up.b32 %r1148, %r1149, %r1155, %r1196, %r1197;
	// end inline asm
	// begin inline asm
	shfl.sync.up.b32 %r1153, %r1154, %r1155, %r1196, %r1197;
	// end inline asm
	setp.eq.s32 	%p284, %r1149, 0;
	selp.b32 	%r1232, %r1153, 0, %p284;
	setp.lt.s32 	%p285, %r1124, 2;
	selp.b32 	%r1233, 0, %r1148, %p285;
	add.s32 	%r1159, %r1233, %r1149;
	selp.b32 	%r1234, 0, %r1232, %p285;
	add.s32 	%r1164, %r1234, %r1154;
	mov.b32 	%r1165, 4;
	// begin inline asm
	shfl.sync.up.b32 %r1158, %r1159, %r1165, %r1196, %r1197;
	// end inline asm
	// begin inline asm
	shfl.sync.up.b32 %r1163, %r1164, %r1165, %r1196, %r1197;
	// end inline asm
	setp.eq.s32 	%p286, %r1159, 0;
	selp.b32 	%r1235, %r1163, 0, %p286;
	setp.lt.s32 	%p287, %r1124, 4;
	selp.b32 	%r1236, 0, %r1158, %p287;
	add.s32 	%r1169, %r1236, %r1159;
	selp.b32 	%r1237, 0, %r1235, %p287;
	add.s32 	%r1174, %r1237, %r1164;
	mov.b32 	%r1175, 8;
	// begin inline asm
	shfl.sync.up.b32 %r1168, %r1169, %r1175, %r1196, %r1197;
	// end inline asm
	// begin inline asm
	shfl.sync.up.b32 %r1173, %r1174, %r1175, %r1196, %r1197;
	// end inline asm
	setp.eq.s32 	%p288, %r1169, 0;
	selp.b32 	%r1238, %r1173, 0, %p288;
	setp.lt.s32 	%p289, %r1124, 8;
	selp.b32 	%r1239, 0, %r1168, %p289;
	add.s32 	%r1179, %r1239, %r1169;
	selp.b32 	%r1240, 0, %r1238, %p289;
	add.s32 	%r1184, %r1240, %r1174;
	mov.b32 	%r1185, 16;
	// begin inline asm
	shfl.sync.up.b32 %r1178, %r1179, %r1185, %r1196, %r1197;
	// end inline asm
	// begin inline asm
	shfl.sync.up.b32 %r1183, %r1184, %r1185, %r1196, %r1197;
	// end inline asm
	setp.eq.s32 	%p290, %r1179, 0;
	selp.b32 	%r1241, %r1183, 0, %p290;
	setp.lt.s32 	%p291, %r1124, 16;
	selp.b32 	%r1242, 0, %r1178, %p291;
	add.s32 	%r1189, %r1242, %r1179;
	selp.b32 	%r1243, 0, %r1241, %p291;
	add.s32 	%r1194, %r1243, %r1184;
	// begin inline asm
	shfl.sync.up.b32 %r1805, %r1189, %r1195, %r1196, %r1197;
	// end inline asm
	// begin inline asm
	shfl.sync.up.b32 %r1806, %r1194, %r1195, %r1196, %r1197;
	// end inline asm
	setp.ne.s32 	%p292, %r1124, 31;
	@%p292 bra 	$L__BB6_58;
	shl.b32 	%r1244, %r83, 3;
	mov.u32 	%r1245, _ZN6thrust24THRUST_300001_SM_1000_NS8cuda_cub4core6detail5shmemE;
	add.s32 	%r1246, %r1245, %r1244;
	st.shared.v2.u32 	[%r1246], {%r1189, %r1194};
$L__BB6_58:
	bar.sync 	0;
	ld.shared.v4.u32 	{%r1247, %r1248, %r1249, %r1250}, [_ZN6thrust24THRUST_300001_SM_1000_NS8cuda_cub4core6detail5shmemE];
	add.s32 	%r1251, %r1249, %r1247;
	setp.eq.s32 	%p293, %r1249, 0;
	selp.b32 	%r1252, %r1248, 0, %p293;
	add.s32 	%r1253, %r1252, %r1250;
	setp.eq.s32 	%p294, %r83, 2;
	selp.b32 	%r1254, %r1251, %r1247, %p294;
	selp.b32 	%r1255, %r1253, %r1248, %p294;
	ld.shared.v4.u32 	{%r1256, %r1257, %r1258, %r1259}, [_ZN6thrust24THRUST_300001_SM_1000_NS8cuda_cub4core6detail5shmemE+16];
	add.s32 	%r1260, %r1256, %r1251;
	setp.eq.s32 	%p295, %r1256, 0;
	selp.b32 	%r1261, %r1253, 0, %p295;
	add.s32 	%r1262, %r1261, %r1257;
	setp.eq.s32 	%p296, %r83, 3;
	selp.b32 	%r1263, %r1260, %r1254, %p296;
	selp.b32 	%r1264, %r1262, %r1255, %p296;
	add.s32 	%r1265, %r1258, %r1260;
	setp.eq.s32 	%p297, %r1258, 0;
	selp.b32 	%r1266, %r1262, 0, %p297;
	add.s32 	%r1267, %r1266, %r1259;
	setp.eq.s32 	%p298, %r83, 4;
	selp.b32 	%r1268, %r1265, %r1263, %p298;
	selp.b32 	%r1269, %r1267, %r1264, %p298;
	ld.shared.v4.u32 	{%r1270, %r1271, %r1272, %r1273}, [_ZN6thrust24THRUST_300001_SM_1000_NS8cuda_cub4core6detail5shmemE+32];
	add.s32 	%r1274, %r1270, %r1265;
	setp.eq.s32 	%p299, %r1270, 0;
	selp.b32 	%r1275, %r1267, 0, %p299;
	add.s32 	%r1276, %r1275, %r1271;
	setp.eq.s32 	%p300, %r83, 5;
	selp.b32 	%r1277, %r1274, %r1268, %p300;
	selp.b32 	%r1278, %r1276, %r1269, %p300;
	add.s32 	%r1279, %r1272, %r1274;
	setp.eq.s32 	%p301, %r1272, 0;
	selp.b32 	%r1280, %r1276, 0, %p301;
	add.s32 	%r1281, %r1280, %r1273;
	setp.eq.s32 	%p302, %r83, 6;
	selp.b32 	%r1282, %r1279, %r1277, %p302;
	selp.b32 	%r1283, %r1281, %r1278, %p302;
	ld.shared.v4.u32 	{%r1284, %r1285, %r1286, %r1287}, [_ZN6thrust24THRUST_300001_SM_1000_NS8cuda_cub4core6detail5shmemE+48];
	add.s32 	%r1288, %r1284, %r1279;
	setp.eq.s32 	%p303, %r1284, 0;
	selp.b32 	%r1289, %r1281, 0, %p303;
	add.s32 	%r1290, %r1289, %r1285;
	setp.eq.s32 	%p304, %r83, 7;
	selp.b32 	%r113, %r1288, %r1282, %p304;
	selp.b32 	%r114, %r1290, %r1283, %p304;
	add.s32 	%r115, %r1286, %r1288;
	setp.eq.s32 	%p305, %r1286, 0;
	selp.b32 	%r1291, %r1290, 0, %p305;
	add.s32 	%r116, %r1291, %r1287;
	setp.lt.u32 	%p306, %r1815, 32;
	@%p306 bra 	$L__BB6_60;
	setp.eq.s32 	%p307, %r1805, 0;
	selp.b32 	%r1292, %r114, 0, %p307;
	add.s32 	%r1293, %r1292, %r1806;
	setp.eq.s32 	%p308, %r1124, 0;
	selp.b32 	%r1294, 0, %r1805, %p308;
	add.s32 	%r1805, %r113, %r1294;
	selp.b32 	%r1806, %r114, %r1293, %p308;
	bra.uni 	$L__BB6_76;
$L__BB6_60:
	setp.ne.s32 	%p309, %r1815, 0;
	mul.wide.u32 	%rd184, %r2, 16;
	add.s64 	%rd16, %rd3, %rd184;
	@%p309 bra 	$L__BB6_62;
	st.shared.u32 	[_ZN6thrust24THRUST_300001_SM_1000_NS8cuda_cub4core6detail5shmemE+116], %r115;
	st.shared.u32 	[_ZN6thrust24THRUST_300001_SM_1000_NS8cuda_cub4core6detail5shmemE+120], %r116;
	mov.b64 	%rd186, {%r115, %r116};
	add.s64 	%rd185, %rd16, 512;
	mov.b64 	%rd187, 100;
	// begin inline asm
	st.relaxed.gpu.v2.u64 [%rd185], {%rd186, %rd187};
	// end inline asm
$L__BB6_62:
	mov.u32 	%r1295, %nctaid.x;
	setp.gt.u32 	%p310, %r1295, 499;
	@%p310 bra 	$L__BB6_64;
	membar.cta;
	bra.uni 	$L__BB6_65;
$L__BB6_64:
	mov.b32 	%r1296, 450;
	// begin inline asm
	nanosleep.u32 %r1296;
	// end inline asm
$L__BB6_65:
	mul.wide.u32 	%rd188, %r1815, 16;
	xor.b64  	%rd189, %rd188, -16;
	add.s64 	%rd190, %rd16, %rd189;
	add.s64 	%rd17, %rd190, 512;
$L__BB6_66:
	// begin inline asm
	ld.relaxed.gpu.v2.u64 {%rd191, %rd284}, [%rd17];
	// end inline asm
	setp.eq.s64 	%p311, %rd284, 99;
	mov.b32 	%r1297, -1;
	vote.sync.any.pred 	%p312, %p311, %r1297;
	@%p312 bra 	$L__BB6_66;
	mov.b64 	{%r1301, %r1306}, %rd191;
	setp.eq.s64 	%p313, %rd284, 101;
	mov.b32 	%r1349, -1;
	vote.sync.ballot.b32 	%r1350, %p313, %r1349;
	// begin inline asm
	mov.u32 %r1299, %lanemask_ge;
	// end inline asm
	and.b32  	%r1351, %r1350, %r1299;
	or.b32  	%r1352, %r1351, -2147483648;
	add.s32 	%r1353, %r1352, -1;
	not.b32 	%r1354, %r1352;
	and.b32  	%r1355, %r1354, %r1353;
	popc.b32 	%r1303, %r1355;
	mov.b32 	%r1307, 1;
	// begin inline asm
	shfl.sync.down.b32 %r1300, %r1301, %r1307, %r1303, %r1349;
	// end inline asm
	// begin inline asm
	shfl.sync.down.b32 %r1305, %r1306, %r1307, %r1303, %r1349;
	// end inline asm
	setp.lt.s32 	%p315, %r1124, %r1303;
	setp.eq.s32 	%p316, %r1301, 0;
	selp.b32 	%r1356, %r1300, 0, %p315;
	add.s32 	%r1311, %r1356, %r1301;
	selp.b32 	%r1357, %r1305, 0, %p316;
	selp.b32 	%r1358, %r1357, 0, %p315;
	add.s32 	%r1316, %r1358, %r1306;
	mov.b32 	%r1317, 2;
	// begin inline asm
	shfl.sync.down.b32 %r1310, %r1311, %r1317, %r1303, %r1349;
	// end inline asm
	// begin inline asm
	shfl.sync.down.b32 %r1315, %r1316, %r1317, %r1303, %r1349;
	// end inline asm
	add.s32 	%r1359, %r1124, 2;
	setp.gt.s32 	%p317, %r1359, %r1303;
	setp.eq.s32 	%p318, %r1311, 0;
	selp.b32 	%r1360, %r1315, 0, %p318;
	selp.b32 	%r1361, 0, %r1310, %p317;
	add.s32 	%r1321, %r1311, %r1361;
	selp.b32 	%r1362, 0, %r1360, %p317;
	add.s32 	%r1326, %r1362, %r1316;
	mov.b32 	%r1327, 4;
	// begin inline asm
	shfl.sync.down.b32 %r1320, %r1321, %r1327, %r1303, %r1349;
	// end inline asm
	// begin inline asm
	shfl.sync.down.b32 %r1325, %r1326, %r1327, %r1303, %r1349;
	// end inline asm
	add.s32 	%r1363, %r1124, 4;
	setp.gt.s32 	%p319, %r1363, %r1303;
	setp.eq.s32 	%p320, %r1321, 0;
	selp.b32 	%r1364, %r1325, 0, %p320;
	selp.b32 	%r1365, 0, %r1320, %p319;
	add.s32 	%r1331, %r1321, %r1365;
	selp.b32 	%r1366, 0, %r1364, %p319;
	add.s32 	%r1336, %r1326, %r1366;
	mov.b32 	%r1337, 8;
	// begin inline asm
	shfl.sync.down.b32 %r1330, %r1331, %r1337, %r1303, %r1349;
	// end inline asm
	// begin inline asm
	shfl.sync.down.b32 %r1335, %r1336, %r1337, %r1303, %r1349;
	// end inline asm
	add.s32 	%r1367, %r1124, 8;
	setp.gt.s32 	%p321, %r1367, %r1303;
	setp.eq.s32 	%p322, %r1331, 0;
	selp.b32 	%r1368, %r1335, 0, %p322;
	selp.b32 	%r1369, 0, %r1330, %p321;
	add.s32 	%r1341, %r1331, %r1369;
	selp.b32 	%r1370, 0, %r1368, %p321;
	add.s32 	%r1346, %r1336, %r1370;
	mov.b32 	%r1347, 16;
	// begin inline asm
	shfl.sync.down.b32 %r1340, %r1341, %r1347, %r1303, %r1349;
	// end inline asm
	// begin inline asm
	shfl.sync.down.b32 %r1345, %r1346, %r1347, %r1303, %r1349;
	// end inline asm
	add.s32 	%r1371, %r1124, 16;
	setp.gt.s32 	%p323, %r1371, %r1303;
	setp.eq.s32 	%p324, %r1341, 0;
	selp.b32 	%r1372, %r1345, 0, %p324;
	selp.b32 	%r1373, 0, %r1340, %p323;
	add.s32 	%r1802, %r1373, %r1341;
	selp.b32 	%r1374, 0, %r1372, %p323;
	add.s32 	%r1803, %r1346, %r1374;
	not.b32 	%r1375, %r1815;
	add.s32 	%r1804, %r2, %r1375;
	add.s64 	%rd20, %rd3, 512;
$L__BB6_68:
	setp.ne.s64 	%p325, %rd284, 101;
	mov.b32 	%r1376, -1;
	vote.sync.all.pred 	%p326, %p325, %r1376;
	not.pred 	%p327, %p326;
	@%p327 bra 	$L__BB6_72;
	mul.wide.s32 	%rd233, %r1804, 16;
	add.s64 	%rd234, %rd20, %rd233;
	add.s64 	%rd232, %rd234, -512;
$L__BB6_70:
	// begin inline asm
	ld.relaxed.gpu.v2.u64 {%rd230, %rd284}, [%rd232];
	// end inline asm
	setp.eq.s64 	%p365, %rd284, 99;
	mov.b32 	%r1459, -1;
	vote.sync.any.pred 	%p366, %p365, %r1459;
	@%p366 bra 	$L__BB6_70;
	mov.b64 	{%r1462, %r1467}, %rd230;
	setp.eq.s64 	%p367, %rd284, 101;
	mov.b32 	%r1510, -1;
	vote.sync.ballot.b32 	%r1511, %p367, %r1510;
	and.b32  	%r1512, %r1511, %r1299;
	or.b32  	%r1513, %r1512, -2147483648;
	add.s32 	%r1514, %r1513, -1;
	not.b32 	%r1515, %r1513;
	and.b32  	%r1516, %r1515, %r1514;
	popc.b32 	%r1464, %r1516;
	mov.b32 	%r1468, 1;
	// begin inline asm
	shfl.sync.down.b32 %r1461, %r1462, %r1468, %r1464, %r1510;
	// end inline asm
	// begin inline asm
	shfl.sync.down.b32 %r1466, %r1467, %r1468, %r1464, %r1510;
	// end inline asm
	setp.lt.s32 	%p369, %r1124, %r1464;
	setp.eq.s32 	%p370, %r1462, 0;
	selp.b32 	%r1517, %r1461, 0, %p369;
	add.s32 	%r1472, %r1517, %r1462;
	selp.b32 	%r1518, %r1466, 0, %p370;
	selp.b32 	%r1519, %r1518, 0, %p369;
	add.s32 	%r1477, %r1519, %r1467;
	mov.b32 	%r1478, 2;
	// begin inline asm
	shfl.sync.down.b32 %r1471, %r1472, %r1478, %r1464, %r1510;
	// end inline asm
	// begin inline asm
	shfl.sync.down.b32 %r1476, %r1477, %r1478, %r1464, %r1510;
	// end inline asm
	add.s32 	%r1520, %r1124, 2;
	setp.gt.s32 	%p371, %r1520, %r1464;
	setp.eq.s32 	%p372, %r1472, 0;
	selp.b32 	%r1521, %r1476, 0, %p372;
	selp.b32 	%r1522, 0, %r1471, %p371;
	add.s32 	%r1482, %r1472, %r1522;
	selp.b32 	%r1523, 0, %r1521, %p371;
	add.s32 	%r1487, %r1523, %r1477;
	mov.b32 	%r1488, 4;
	// begin inline asm
	shfl.sync.down.b32 %r1481, %r1482, %r1488, %r1464, %r1510;
	// end inline asm
	// begin inline asm
	shfl.sync.down.b32 %r1486, %r1487, %r1488, %r1464, %r1510;
	// end inline asm
	add.s32 	%r1524, %r1124, 4;
	setp.gt.s32 	%p373, %r1524, %r1464;
	setp.eq.s32 	%p374, %r1482, 0;
	selp.b32 	%r1525, %r1486, 0, %p374;
	selp.b32 	%r1526, 0, %r1481, %p373;
	add.s32 	%r1492, %r1482, %r1526;
	selp.b32 	%r1527, 0, %r1525, %p373;
	add.s32 	%r1497, %r1487, %r1527;
	mov.b32 	%r1498, 8;
	// begin inline asm
	shfl.sync.down.b32 %r1491, %r1492, %r1498, %r1464, %r1510;
	// end inline asm
	// begin inline asm
	shfl.sync.down.b32 %r1496, %r1497, %r1498, %r1464, %r1510;
	// end inline asm
	add.s32 	%r1528, %r1124, 8;
	setp.gt.s32 	%p375, %r1528, %r1464;
	setp.eq.s32 	%p376, %r1492, 0;
	selp.b32 	%r1529, %r1496, 0, %p376;
	selp.b32 	%r1530, 0, %r1491, %p375;
	add.s32 	%r1502, %r1492, %r1530;
	selp.b32 	%r1531, 0, %r1529, %p375;
	add.s32 	%r1507, %r1497, %r1531;
	mov.b32 	%r1508, 16;
	// begin inline asm
	shfl.sync.down.b32 %r1501, %r1502, %r1508, %r1464, %r1510;
	// end inline asm
	// begin inline asm
	shfl.sync.down.b32 %r1506, %r1507, %r1508, %r1464, %r1510;
	// end inline asm
	add.s32 	%r1532, %r1124, 16;
	setp.gt.s32 	%p377, %r1532, %r1464;
	setp.eq.s32 	%p378, %r1502, 0;
	selp.b32 	%r1533, %r1506, 0, %p378;
	selp.b32 	%r1534, 0, %r1501, %p377;
	selp.b32 	%r1535, 0, %r1533, %p377;
	add.s32 	%r1536, %r1507, %r1535;
	add.s32 	%r1537, %r1534, %r1802;
	add.s32 	%r126, %r1537, %r1502;
	setp.eq.s32 	%p379, %r1802, 0;
	selp.b32 	%r1538, %r1536, 0, %p379;
	add.s32 	%r1803, %r1538, %r1803;
	add.s32 	%r1804, %r1804, -32;
	mov.u32 	%r1802, %r126;
	bra.uni 	$L__BB6_68;
$L__BB6_72:
	@%p309 bra 	$L__BB6_74;
	add.s32 	%r1378, %r1802, %r115;
	setp.eq.s32 	%p329, %r115, 0;
	selp.b32 	%r1379, %r1803, 0, %p329;
	add.s32 	%r1380, %r1379, %r116;
	mov.b64 	%rd195, {%r1378, %r1380};
	add.s64 	%rd194, %rd16, 512;
	mov.b64 	%rd196, 101;
	// begin inline asm
	st.relaxed.gpu.v2.u64 [%rd194], {%rd195, %rd196};
	// end inline asm
	st.shared.u32 	[_ZN6thrust24THRUST_300001_SM_1000_NS8cuda_cub4core6detail5shmemE+100], %r1802;
	st.shared.v2.u32 	[_ZN6thrust24THRUST_300001_SM_1000_NS8cuda_cub4core6detail5shmemE+104], {%r1803, %r1378};
	st.shared.u32 	[_ZN6thrust24THRUST_300001_SM_1000_NS8cuda_cub4core6detail5shmemE+112], %r1380;
$L__BB6_74:
	setp.ne.s32 	%p330, %r1124, 0;
	@%p330 bra 	$L__BB6_76;
	st.shared.v2.u32 	[_ZN6thrust24THRUST_300001_SM_1000_NS8cuda_cub4core6detail5shmemE+72], {%r1802, %r1803};
	mov.u32 	%r1805, %r1802;
	mov.u32 	%r1806, %r1803;
$L__BB6_76:
	setp.eq.s32 	%p331, %r1815, 0;
	bar.sync 	0;
	@%p331 bra 	$L__BB6_78;
	ld.shared.v2.u32 	{%r1381, %r1382}, [_ZN6thrust24THRUST_300001_SM_1000_NS8cuda_cub4core6detail5shmemE+72];
	add.s32 	%r131, %r1381, %r1805;
	setp.eq.s32 	%p332, %r1805, 0;
	selp.b32 	%r1383, %r1382, 0, %p332;
	add.s32 	%r1806, %r1383, %r1806;
	mov.u32 	%r1805, %r131;
$L__BB6_78:
	setp.ne.s32 	%p333, %r92, %r93;
	setp.ne.s32 	%p334, %r91, %r92;
	setp.ne.s32 	%p335, %r90, %r91;
	setp.ne.s32 	%p336, %r89, %r90;
	setp.ne.s32 	%p337, %r88, %r89;
	setp.ne.s32 	%p338, %r87, %r88;
	setp.ne.s32 	%p339, %r86, %r87;
	setp.ne.s32 	%p340, %r1801, %r86;
	selp.u32 	%r1384, 1, 0, %p340;
	add.s32 	%r135, %r1805, %r1384;
	selp.b32 	%r1385, 0, %r1806, %p340;
	add.s32 	%r136, %r1385, %r97;
	selp.u32 	%r1386, 1, 0, %p339;
	add.s32 	%r1387, %r1386, %r1384;
	add.s32 	%r137, %r1387, %r1805;
	selp.b32 	%r1388, 0, %r136, %p339;
	add.s32 	%r138, %r98, %r1388;
	selp.u32 	%r1389, 1, 0, %p338;
	add.s32 	%r139, %r137, %r1389;
	selp.b32 	%r1390, 0, %r138, %p338;
	add.s32 	%r140, %r99, %r1390;
	selp.u32 	%r1391, 1, 0, %p337;
	add.s32 	%r141, %r139, %r1391;
	selp.b32 	%r1392, 0, %r140, %p337;
	add.s32 	%r142, %r100, %r1392;
	selp.u32 	%r1393, 1, 0, %p336;
	add.s32 	%r143, %r141, %r1393;
	selp.b32 	%r1394, 0, %r142, %p336;
	add.s32 	%r144, %r101, %r1394;
	selp.u32 	%r1395, 1, 0, %p335;
	add.s32 	%r145, %r143, %r1395;
	selp.b32 	%r1396, 0, %r144, %p335;
	add.s32 	%r146, %r102, %r1396;
	selp.u32 	%r1397, 1, 0, %p334;
	add.s32 	%r147, %r145, %r1397;
	selp.b32 	%r1398, 0, %r146, %p334;
	add.s32 	%r148, %r103, %r1398;
	selp.u32 	%r1399, 1, 0, %p333;
	add.s32 	%r149, %r147, %r1399;
	selp.b32 	%r1400, 0, %r148, %p333;
	add.s32 	%r150, %r104, %r1400;
	ld.shared.u32 	%r151, [_ZN6thrust24THRUST_300001_SM_1000_NS8cuda_cub4core6detail5shmemE+116];
	ld.shared.u32 	%r152, [_ZN6thrust24THRUST_300001_SM_1000_NS8cuda_cub4core6detail5shmemE+100];
	setp.lt.s32 	%p341, %r151, 257;
	@%p341 bra 	$L__BB6_104;
	setp.eq.s32 	%p351, %r1801, %r86;
	bar.sync 	0;
	@%p351 bra 	$L__BB6_81;
	sub.s32 	%r1401, %r1805, %r152;
	shl.b32 	%r1402, %r1401, 3;
	mov.u32 	%r1403, _ZN6thrust24THRUST_300001_SM_1000_NS8cuda_cub4core6detail5shmemE;
	add.s32 	%r1404, %r1403, %r1402;
	st.shared.v2.u32 	[%r1404], {%r1801, %r1806};
$L__BB6_81:
	setp.eq.s32 	%p352, %r86, %r87;
	@%p352 bra 	$L__BB6_83;
	sub.s32 	%r1405, %r135, %r152;
	shl.b32 	%r1406, %r1405, 3;
	mov.u32 	%r1407, _ZN6thrust24THRUST_300001_SM_1000_NS8cuda_cub4core6detail5shmemE;
	add.s32 	%r1408, %r1407, %r1406;
	st.shared.v2.u32 	[%r1408], {%r86, %r136};
$L__BB6_83:
	setp.eq.s32 	%p353, %r87, %r88;
	@%p353 bra 	$L__BB6_85;
	sub.s32 	%r1409, %r137, %r152;
	shl.b32 	%r1410, %r1409, 3;
	mov.u32 	%r1411, _ZN6thrust24THRUST_300001_SM_1000_NS8cuda_cub4core6detail5shmemE;
	add.s32 	%r1412, %r1411, %r1410;
	st.shared.v2.u32 	[%r1412], {%r87, %r138};
$L__BB6_85:
	setp.eq.s32 	%p354, %r88, %r89;
	@%p354 bra 	$L__BB6_87;
	sub.s32 	%r1413, %r139, %r152;
	shl.b32 	%r1414, %r1413, 3;
	mov.u32 	%r1415, _ZN6thrust24THRUST_300001_SM_1000_NS8cuda_cub4core6detail5shmemE;
	add.s32 	%r1416, %r1415, %r1414;
	st.shared.v2.u32 	[%r1416], {%r88, %r140};
$L__BB6_87:
	setp.eq.s32 	%p355, %r89, %r90;
	@%p355 bra 	$L__BB6_89;
	sub.s32 	%r1417, %r141, %r152;
	shl.b32 	%r1418, %r1417, 3;
	mov.u32 	%r1419, _ZN6thrust24THRUST_300001_SM_1000_NS8cuda_cub4core6detail5shmemE;
	add.s32 	%r1420, %r1419, %r1418;
	st.shared.v2.u32 	[%r1420], {%r89, %r142};
$L__BB6_89:
	setp.eq.s32 	%p356, %r90, %r91;
	@%p356 bra 	$L__BB6_91;
	sub.s32 	%r1421, %r143, %r152;
	shl.b32 	%r1422, %r1421, 3;
	mov.u32 	%r1423, _ZN6thrust24THRUST_300001_SM_1000_NS8cuda_cub4core6detail5shmemE;
	add.s32 	%r1424, %r1423, %r1422;
	st.shared.v2.u32 	[%r1424], {%r90, %r144};
$L__BB6_91:
	setp.eq.s32 	%p357, %r91, %r92;
	@%p357 bra 	$L__BB6_93;
	sub.s32 	%r1425, %r145, %r152;
	shl.b32 	%r1426, %r1425, 3;
	mov.u32 	%r1427, _ZN6thrust24THRUST_300001_SM_1000_NS8cuda_cub4core6detail5shmemE;
	add.s32 	%r1428, %r1427, %r1426;
	st.shared.v2.u32 	[%r1428], {%r91, %r146};
$L__BB6_93:
	setp.eq.s32 	%p358, %r92, %r93;
	@%p358 bra 	$L__BB6_95;
	sub.s32 	%r1429, %r147, %r152;
	shl.b32 	%r1430, %r1429, 3;
	mov.u32 	%r1431, _ZN6thrust24THRUST_300001_SM_1000_NS8cuda_cub4core6detail5shmemE;
	add.s32 	%r1432, %r1431, %r1430;
	st.shared.v2.u32 	[%r1432], {%r92, %r148};
$L__BB6_95:
	setp.eq.s32 	%p359, %r93, %r94;
	@%p359 bra 	$L__BB6_97;
	sub.s32 	%r1433, %r149, %r152;
	shl.b32 	%r1434, %r1433, 3;
	mov.u32 	%r1435, _ZN6thrust24THRUST_300001_SM_1000_NS8cuda_cub4core6detail5shmemE;
	add.s32 	%r1436, %r1435, %r1434;
	st.shared.v2.u32 	[%r1436], {%r93, %r150};
$L__BB6_97:
	bar.sync 	0;
	setp.ge.s32 	%p360, %r1815, %r151;
	@%p360 bra 	$L__BB6_286;
	not.b32 	%r1437, %r1815;
	add.s32 	%r153, %r151, %r1437;
	and.b32  	%r1438, %r153, 768;
	setp.eq.s32 	%p361, %r1438, 768;
	@%p361 bra 	$L__BB6_101;
	shr.u32 	%r1439, %r153, 8;
	add.s32 	%r1440, %r1439, 1;
	and.b32  	%r1441, %r1440, 3;
	shl.b32 	%r1442, %r1815, 3;
	mov.u32 	%r1443, _ZN6thrust24THRUST_300001_SM_1000_NS8cuda_cub4core6detail5shmemE;
	add.s32 	%r1811, %r1443, %r1442;
	add.s32 	%r1810, %r1815, %r152;
	neg.s32 	%r1809, %r1441;
	shl.b32 	%r1444, %r1440, 8;
	and.b32  	%r1445, %r1444, 768;
	add.s32 	%r1815, %r1815, %r1445;
$L__BB6_100:
	.pragma "nounroll";
	mul.wide.s32 	%rd224, %r1810, 4;
	add.s64 	%rd225, %rd1, %rd224;
	add.s64 	%rd226, %rd2, %rd224;
	ld.shared.v2.u32 	{%r1446, %r1447}, [%r1811];
	st.global.u32 	[%rd226], %r1446;
	st.global.u32 	[%rd225], %r1447;
	add.s32 	%r1811, %r1811, 2048;
	add.s32 	%r1810, %r1810, 256;
	add.s32 	%r1809, %r1809, 1;
	setp.ne.s32 	%p362, %r1809, 0;
	@%p362 bra 	$L__BB6_100;
$L__BB6_101:
	setp.lt.u32 	%p363, %r153, 768;
	@%p363 bra 	$L__BB6_286;
	add.s64 	%rd24, %rd2, 2048;
	add.s32 	%r1814, %r1815, %r152;
	add.s64 	%rd25, %rd1, 2048;
	shl.b32 	%r1448, %r1815, 3;
	mov.u32 	%r1449, _ZN6thrust24THRUST_300001_SM_1000_NS8cuda_cub4core6detail5shmemE;
	add.s32 	%r1450, %r1448, %r1449;
	add.s32 	%r1813, %r1450, 4096;
$L__BB6_103:
	mul.wide.s32 	%rd227, %r1814, 4;
	add.s64 	%rd228, %rd24, %rd227;
	add.s64 	%rd229, %rd25, %rd227;
	ld.shared.v2.u32 	{%r1451, %r1452}, [%r1813+-4096];
	st.global.u32 	[%rd228+-2048], %r1451;
	st.global.u32 	[%rd229+-2048], %r1452;
	ld.shared.v2.u32 	{%r1453, %r1454}, [%r1813+-2048];
	st.global.u32 	[%rd228+-1024], %r1453;
	st.global.u32 	[%rd229+-1024], %r1454;
	ld.shared.v2.u32 	{%r1455, %r1456}, [%r1813];
	st.global.u32 	[%rd228], %r1455;
	st.global.u32 	[%rd229], %r1456;
	ld.shared.v2.u32 	{%r1457, %r1458}, [%r1813+2048];
	st.global.u32 	[%rd228+1024], %r1457;
	st.global.u32 	[%rd229+1024], %r1458;
	add.s32 	%r1815, %r1815, 1024;
	add.s32 	%r1814, %r1814, 1024;
	add.s32 	%r1813, %r1813, 8192;
	setp.lt.s32 	%p364, %r1815, %r151;
	@%p364 bra 	$L__BB6_103;
	bra.uni 	$L__BB6_286;
$L__BB6_104:
	setp.eq.s32 	%p342, %r1801, %r86;
	@%p342 bra 	$L__BB6_106;
	mul.wide.s32 	%rd197, %r1805, 4;
	add.s64 	%rd198, %rd2, %rd197;
	st.global.u32 	[%rd198], %r1801;
	add.s64 	%rd199, %rd1, %rd197;
	st.global.u32 	[%rd199], %r1806;
$L__BB6_106:
	setp.eq.s32 	%p343, %r86, %r87;
	@%p343 bra 	$L__BB6_108;
	mul.wide.s32 	%rd200, %r135, 4;
	add.s64 	%rd201, %rd2, %rd200;
	st.global.u32 	[%rd201], %r86;
	add.s64 	%rd202, %rd1, %rd200;
	st.global.u32 	[%rd202], %r136;
$L__BB6_108:
	setp.eq.s32 	%p344, %r87, %r88;
	@%p344 bra 	$L__BB6_110;
	mul.wide.s32 	%rd203, %r137, 4;
	add.s64 	%rd204, %rd2, %rd203;
	st.global.u32 	[%rd204], %r87;
	add.s64 	%rd205, %rd1, %rd203;
	st.global.u32 	[%rd205], %r138;
$L__BB6_110:
	setp.eq.s32 	%p345, %r88, %r89;
	@%p345 bra 	$L__BB6_112;
	mul.wide.s32 	%rd206, %r139, 4;
	add.s64 	%rd207, %rd2, %rd206;
	st.global.u32 	[%rd207], %r88;
	add.s64 	%rd208, %rd1, %rd206;
	st.global.u32 	[%rd208], %r140;
$L__BB6_112:
	setp.eq.s32 	%p346, %r89, %r90;
	@%p346 bra 	$L__BB6_114;
	mul.wide.s32 	%rd209, %r141, 4;
	add.s64 	%rd210, %rd2, %rd209;
	st.global.u32 	[%rd210], %r89;
	add.s64 	%rd211, %rd1, %rd209;
	st.global.u32 	[%rd211], %r142;
$L__BB6_114:
	setp.eq.s32 	%p347, %r90, %r91;
	@%p347 bra 	$L__BB6_116;
	mul.wide.s32 	%rd212, %r143, 4;
	add.s64 	%rd213, %rd2, %rd212;
	st.global.u32 	[%rd213], %r90;
	add.s64 	%rd214, %rd1, %rd212;
	st.global.u32 	[%rd214], %r144;
$L__BB6_116:
	setp.eq.s32 	%p348, %r91, %r92;
	@%p348 bra 	$L__BB6_118;
	mul.wide.s32 	%rd215, %r145, 4;
	add.s64 	%rd216, %rd2, %rd215;
	st.global.u32 	[%rd216], %r91;
	add.s64 	%rd217, %rd1, %rd215;
	st.global.u32 	[%rd217], %r146;
$L__BB6_118:
	setp.eq.s32 	%p349, %r92, %r93;
	@%p349 bra 	$L__BB6_120;
	mul.wide.s32 	%rd218, %r147, 4;
	add.s64 	%rd219, %rd2, %rd218;
	st.global.u32 	[%rd219], %r92;
	add.s64 	%rd220, %rd1, %rd218;
	st.global.u32 	[%rd220], %r148;
$L__BB6_120:
	setp.eq.s32 	%p350, %r93, %r94;
	@%p350 bra 	$L__BB6_286;
	mul.wide.s32 	%rd221, %r149, 4;
	add.s64 	%rd222, %rd2, %rd221;
	st.global.u32 	[%rd222], %r93;
	add.s64 	%rd223, %rd1, %rd221;
	st.global.u32 	[%rd223], %r150;
	bra.uni 	$L__BB6_286;
$L__BB6_122:
	setp.lt.s32 	%p13, %r4, 1;
	@%p13 bra 	$L__BB6_286;
	setp.ne.s32 	%p14, %r2, 0;
	@%p14 bra 	$L__BB6_194;
	mul.wide.u32 	%rd125, %r3, 4;
	add.s64 	%rd124, %rd51, %rd125;
	// begin inline asm
	ld.global.nc.u32 %r1824, [%rd124];
	// end inline asm
	mov.u32 	%r174, %tid.x;
	and.b32  	%r839, %r174, 31;
	and.b32  	%r840, %r174, 992;
	mul.lo.s32 	%r841, %r840, 9;
	or.b32  	%r175, %r841, %r839;
	setp.ge.u32 	%p166, %r175, %r4;
	mov.u32 	%r1816, %r1824;
	@%p166 bra 	$L__BB6_126;
	mul.wide.u32 	%rd127, %r175, 4;
	add.s64 	%rd126, %rd124, %rd127;
	// begin inline asm
	ld.global.nc.u32 %r1816, [%rd126];
	// end inline asm
$L__BB6_126:
	add.s32 	%r843, %r175, 32;
	setp.ge.u32 	%p167, %r843, %r4;
	shl.b32 	%r844, %r175, 2;
	cvt.u64.u32 	%rd128, %r844;
	add.s64 	%rd27, %rd124, %rd128;
	mov.u32 	%r1817, %r1824;
	@%p167 bra 	$L__BB6_128;
	add.s64 	%rd129, %rd27, 128;
	// begin inline asm
	ld.global.nc.u32 %r1817, [%rd129];
	// end inline asm
$L__BB6_128:
	add.s32 	%r846, %r175, 64;
	setp.ge.u32 	%p168, %r846, %r4;
	mov.u32 	%r1818, %r1824;
	@%p168 bra 	$L__BB6_130;
	add.s64 	%rd130, %rd27, 256;
	// begin inline asm
	ld.global.nc.u32 %r1818, [%rd130];
	// end inline asm
$L__BB6_130:
	add.s32 	%r848, %r175, 96;
	setp.ge.u32 	%p169, %r848, %r4;
	mov.u32 	%r1819, %r1824;
	@%p169 bra 	$L__BB6_132;
	add.s64 	%rd131, %rd27, 384;
	// begin inline asm
	ld.global.nc.u32 %r1819, [%rd131];
	// end inline asm
$L__BB6_132:
	add.s32 	%r850, %r175, 128;
	setp.ge.u32 	%p170, %r850, %r4;
	mov.u32 	%r1820, %r1824;
	@%p170 bra 	$L__BB6_134;
	add.s64 	%rd132, %rd27, 512;
	// begin inline asm
	ld.global.nc.u32 %r1820, [%rd132];
	// end inline asm
$L__BB6_134:
	add.s32 	%r852, %r175, 160;
	setp.ge.u32 	%p171, %r852, %r4;
	mov.u32 	%r1821, %r1824;
	@%p171 bra 	$L__BB6_136;
	add.s64 	%rd133, %rd27, 640;
	// begin inline asm
	ld.global.nc.u32 %r1821, [%rd133];
	// end inline asm
$L__BB6_136:
	add.s32 	%r854, %r175, 192;
	setp.ge.u32 	%p172, %r854, %r4;
	mov.u32 	%r1822, %r1824;
	@%p172 bra 	$L__BB6_138;
	add.s64 	%rd134, %rd27, 768;
	// begin inline asm
	ld.global.nc.u32 %r1822, [%rd134];
	// end inline asm
$L__BB6_138:
	add.s32 	%r856, %r175, 224;
	setp.ge.u32 	%p173, %r856, %r4;
	mov.u32 	%r1823, %r1824;
	@%p173 bra 	$L__BB6_140;
	add.s64 	%rd135, %rd27, 896;
	// begin inline asm
	ld.global.nc.u32 %r1823, [%rd135];
	// end inline asm
$L__BB6_140:
	add.s32 	%r858, %r175, 256;
	setp.ge.u32 	%p174, %r858, %r4;
	@%p174 bra 	$L__BB6_142;
	add.s64 	%rd136, %rd27, 1024;
	// begin inline asm
	ld.global.nc.u32 %r1824, [%rd136];
	// end inline asm
$L__BB6_142:
	// begin inline asm
	mov.u32 %r860, %laneid;
	// end inline asm
	shr.u32 	%r195, %r174, 5;
	mad.lo.s32 	%r863, %r195, 288, %r860;
	shl.b32 	%r864, %r863, 2;
	mov.u32 	%r865, _ZN6thrust24THRUST_300001_SM_1000_NS8cuda_cub4core6detail5shmemE;
	add.s32 	%r866, %r865, %r864;
	st.shared.u32 	[%r866], %r1816;
	st.shared.u32 	[%r866+128], %r1817;
	st.shared.u32 	[%r866+256], %r1818;
	st.shared.u32 	[%r866+384], %r1819;
	st.shared.u32 	[%r866+512], %r1820;
	st.shared.u32 	[%r866+640], %r1821;
	st.shared.u32 	[%r866+768], %r1822;
	st.shared.u32 	[%r866+896], %r1823;
	st.shared.u32 	[%r866+1024], %r1824;
	bar.warp.sync 	-1;
	shl.b32 	%r867, %r860, 5;
	add.s32 	%r868, %r866, %r867;
	ld.shared.u32 	%r196, [%r868];
	ld.shared.u32 	%r197, [%r868+4];
	ld.shared.u32 	%r198, [%r868+8];
	ld.shared.u32 	%r199, [%r868+12];
	ld.shared.u32 	%r200, [%r868+16];
	ld.shared.u32 	%r201, [%r868+20];
	ld.shared.u32 	%r202, [%r868+24];
	ld.shared.u32 	%r203, [%r868+28];
	ld.shared.u32 	%r204, [%r868+32];
	bar.sync 	0;
	st.shared.u32 	[%r866], %r1;
	st.shared.u32 	[%r866+128], %r1;
	st.shared.u32 	[%r866+256], %r1;
	st.shared.u32 	[%r866+384], %r1;
	st.shared.u32 	[%r866+512], %r1;
	st.shared.u32 	[%r866+640], %r1;
	st.shared.u32 	[%r866+768], %r1;
	st.shared.u32 	[%r866+896], %r1;
	st.shared.u32 	[%r866+1024], %r1;
	bar.warp.sync 	-1;
	ld.shared.u32 	%r205, [%r868];
	ld.shared.u32 	%r206, [%r868+4];
	ld.shared.u32 	%r207, [%r868+8];
	ld.shared.u32 	%r208, [%r868+12];
	ld.shared.u32 	%r209, [%r868+16];
	ld.shared.u32 	%r210, [%r868+20];
	ld.shared.u32 	%r211, [%r868+24];
	ld.shared.u32 	%r212, [%r868+28];
	ld.shared.u32 	%r213, [%r868+32];
	bar.sync 	0;
	shl.b32 	%r869, %r174, 2;
	add.s32 	%r870, %r865, %r869;
	add.s32 	%r214, %r870, 1148;
	st.shared.u32 	[%r870+1148], %r204;
	bar.sync 	0;
	setp.eq.s32 	%p175, %r174, 0;
	mov.b32 	%r1826, 1;
	@%p175 bra 	$L__BB6_144;
	ld.shared.u32 	%r1825, [%r214+-4];
	setp.ne.s32 	%p176, %r1825, %r196;
	selp.u32 	%r1826, 1, 0, %p176;
$L__BB6_144:
	setp.eq.s32 	%p177, %r174, 0;
	setp.ne.s32 	%p178, %r196, %r197;
	setp.ne.s32 	%p179, %r197, %r198;
	setp.ne.s32 	%p180, %r198, %r199;
	setp.ne.s32 	%p181, %r199, %r200;
	setp.ne.s32 	%p182, %r200, %r201;
	setp.ne.s32 	%p183, %r201, %r202;
	setp.ne.s32 	%p184, %r202, %r203;
	setp.ne.s32 	%p185, %r203, %r204;
	mul.lo.s32 	%r931, %r174, 9;
	setp.eq.s32 	%p186, %r931, %r4;
	selp.u32 	%r932, 1, 0, %p186;
	selp.b32 	%r933, %r932, %r1826, %p186;
	selp.b32 	%r219, %r932, %r933, %p177;
	add.s32 	%r934, %r931, 1;
	setp.eq.s32 	%p187, %r934, %r4;
	or.pred  	%p188, %p187, %p178;
	selp.u32 	%r935, 1, 0, %p188;
	add.s32 	%r936, %r931, 2;
	setp.eq.s32 	%p189, %r936, %r4;
	or.pred  	%p1, %p189, %p179;
	selp.u32 	%r937, 1, 0, %p1;
	add.s32 	%r938, %r931, 3;
	setp.eq.s32 	%p190, %r938, %r4;
	or.pred  	%p2, %p190, %p180;
	selp.u32 	%r939, 1, 0, %p2;
	add.s32 	%r940, %r931, 4;
	setp.eq.s32 	%p191, %r940, %r4;
	or.pred  	%p192, %p191, %p181;
	selp.u32 	%r941, 1, 0, %p192;
	add.s32 	%r942, %r931, 5;
	setp.eq.s32 	%p193, %r942, %r4;
	or.pred  	%p3, %p193, %p182;
	selp.u32 	%r943, 1, 0, %p3;
	add.s32 	%r944, %r931, 6;
	setp.eq.s32 	%p194, %r944, %r4;
	or.pred  	%p4, %p194, %p183;
	selp.u32 	%r945, 1, 0, %p4;
	add.s32 	%r946, %r931, 7;
	setp.eq.s32 	%p195, %r946, %r4;
	or.pred  	%p5, %p195, %p184;
	selp.u32 	%r947, 1, 0, %p5;
	add.s32 	%r948, %r931, 8;
	setp.eq.s32 	%p196, %r948, %r4;
	or.pred  	%p197, %p196, %p185;
	selp.u32 	%r949, 1, 0, %p197;
	add.s32 	%r950, %r219, %r935;
	selp.b32 	%r951, 0, %r205, %p188;
	add.s32 	%r952, %r206, %r951;
	add.s32 	%r953, %r950, %r937;
	selp.b32 	%r954, 0, %r952, %p1;
	add.s32 	%r955, %r207, %r954;
	add.s32 	%r956, %r953, %r939;
	selp.b32 	%r957, 0, %r955, %p2;
	add.s32 	%r958, %r208, %r957;
	add.s32 	%r959, %r956, %r941;
	selp.b32 	%r960, 0, %r958, %p192;
	add.s32 	%r961, %r209, %r960;
	add.s32 	%r962, %r959, %r943;
	selp.b32 	%r963, 0, %r961, %p3;
	add.s32 	%r964, %r210, %r963;
	add.s32 	%r965, %r962, %r945;
	selp.b32 	%r966, 0, %r964, %p4;
	add.s32 	%r967, %r211, %r966;
	add.s32 	%r968, %r965, %r947;
	selp.b32 	%r969, 0, %r967, %p5;
	add.s32 	%r970, %r212, %r969;
	add.s32 	%r872, %r968, %r949;
	selp.b32 	%r971, 0, %r970, %p197;
	add.s32 	%r877, %r213, %r971;
	mov.b32 	%r928, 1;
	mov.b32 	%r929, 0;
	mov.b32 	%r930, -1;
	// begin inline asm
	shfl.sync.up.b32 %r871, %r872, %r928, %r929, %r930;
	// end inline asm
	// begin inline asm
	shfl.sync.up.b32 %r876, %r877, %r928, %r929, %r930;
	// end inline asm
	setp.eq.s32 	%p198, %r872, 0;
	selp.b32 	%r972, %r876, 0, %p198;
	setp.lt.s32 	%p199, %r860, 1;
	selp.b32 	%r973, 0, %r871, %p199;
	add.s32 	%r882, %r973, %r872;
	selp.b32 	%r974, 0, %r972, %p199;
	add.s32 	%r887, %r974, %r877;
	mov.b32 	%r888, 2;
	// begin inline asm
	shfl.sync.up.b32 %r881, %r882, %r888, %r929, %r930;
	// end inline asm
	// begin inline asm
	shfl.sync.up.b32 %r886, %r887, %r888, %r929, %r930;
	// end inline asm
	setp.eq.s32 	%p200, %r882, 0;
	selp.b32 	%r975, %r886, 0, %p200;
	setp.lt.s32 	%p201, %r860, 2;
	selp.b32 	%r976, 0, %r881, %p201;
	add.s32 	%r892, %r976, %r882;
	selp.b32 	%r977, 0, %r975, %p201;
	add.s32 	%r897, %r977, %r887;
	mov.b32 	%r898, 4;
	// begin inline asm
	shfl.sync.up.b32 %r891, %r892, %r898, %r929, %r930;
	// end inline asm
	// begin inline asm
	shfl.sync.up.b32 %r896, %r897, %r898, %r929, %r930;
	// end inline asm
	setp.eq.s32 	%p202, %r892, 0;
	selp.b32 	%r978, %r896, 0, %p202;
	setp.lt.s32 	%p203, %r860, 4;
	selp.b32 	%r979, 0, %r891, %p203;
	add.s32 	%r902, %r979, %r892;
	selp.b32 	%r980, 0, %r978, %p203;
	add.s32 	%r907, %r980, %r897;
	mov.b32 	%r908, 8;
	// begin inline asm
	shfl.sync.up.b32 %r901, %r902, %r908, %r929, %r930;
	// end inline asm
	// begin inline asm
	shfl.sync.up.b32 %r906, %r907, %r908, %r929, %r930;
	// end inline asm
	setp.eq.s32 	%p204, %r902, 0;
	selp.b32 	%r981, %r906, 0, %p204;
	setp.lt.s32 	%p205, %r860, 8;
	selp.b32 	%r982, 0, %r901, %p205;
	add.s32 	%r912, %r982, %r902;
	selp.b32 	%r983, 0, %r981, %p205;
	add.s32 	%r917, %r983, %r907;
	mov.b32 	%r918, 16;
	// begin inline asm
	shfl.sync.up.b32 %r911, %r912, %r918, %r929, %r930;
	// end inline asm
	// begin inline asm
	shfl.sync.up.b32 %r916, %r917, %r918, %r929, %r930;
	// end inline asm
	setp.eq.s32 	%p206, %r912, 0;
	selp.b32 	%r984, %r916, 0, %p206;
	setp.lt.s32 	%p207, %r860, 16;
	selp.b32 	%r985, 0, %r911, %p207;
	add.s32 	%r922, %r985, %r912;
	selp.b32 	%r986, 0, %r984, %p207;
	add.s32 	%r927, %r986, %r917;
	// begin inline asm
	shfl.sync.up.b32 %r921, %r922, %r928, %r929, %r930;
	// end inline asm
	// begin inline asm
	shfl.sync.up.b32 %r926, %r927, %r928, %r929, %r930;
	// end inline asm
	setp.ne.s32 	%p208, %r860, 31;
	@%p208 bra 	$L__BB6_146;
	shl.b32 	%r987, %r195, 3;
	mov.u32 	%r988, _ZN6thrust24THRUST_300001_SM_1000_NS8cuda_cub4core6detail5shmemE;
	add.s32 	%r989, %r988, %r987;
	st.shared.v2.u32 	[%r989], {%r922, %r927};
$L__BB6_146:
	bar.sync 	0;
	ld.shared.v4.u32 	{%r224, %r990, %r225, %r991}, [_ZN6thrust24THRUST_300001_SM_1000_NS8cuda_cub4core6detail5shmemE];
	add.s32 	%r992, %r225, %r224;
	setp.eq.s32 	%p209, %r225, 0;
	selp.b32 	%r993, %r990, 0, %p209;
	add.s32 	%r994, %r993, %r991;
	setp.eq.s32 	%p210, %r195, 2;
	selp.b32 	%r995, %r992, %r224, %p210;
	selp.b32 	%r996, %r994, %r990, %p210;
	ld.shared.v4.u32 	{%r226, %r997, %r227, %r998}, [_ZN6thrust24THRUST_300001_SM_1000_NS8cuda_cub4core6detail5shmemE+16];
	add.s32 	%r999, %r226, %r992;
	setp.eq.s32 	%p211, %r226, 0;
	selp.b32 	%r1000, %r994, 0, %p211;
	add.s32 	%r1001, %r1000, %r997;
	setp.eq.s32 	%p212, %r195, 3;
	selp.b32 	%r1002, %r999, %r995, %p212;
	selp.b32 	%r1003, %r1001, %r996, %p212;
	add.s32 	%r1004, %r227, %r999;
	setp.eq.s32 	%p213, %r227, 0;
	selp.b32 	%r1005, %r1001, 0, %p213;
	add.s32 	%r1006, %r1005, %r998;
	setp.eq.s32 	%p214, %r195, 4;
	selp.b32 	%r1007, %r1004, %r1002, %p214;
	selp.b32 	%r1008, %r1006, %r1003, %p214;
	ld.shared.v4.u32 	{%r228, %r1009, %r229, %r1010}, [_ZN6thrust24THRUST_300001_SM_1000_NS8cuda_cub4core6detail5shmemE+32];
	add.s32 	%r1011, %r228, %r1004;
	setp.eq.s32 	%p215, %r228, 0;
	selp.b32 	%r1012, %r1006, 0, %p215;
	add.s32 	%r1013, %r1012, %r1009;
	setp.eq.s32 	%p216, %r195, 5;
	selp.b32 	%r1014, %r1011, %r1007, %p216;
	selp.b32 	%r1015, %r1013, %r1008, %p216;
	add.s32 	%r1016, %r229, %r1011;
	setp.eq.s32 	%p217, %r229, 0;
	selp.b32 	%r1017, %r1013, 0, %p217;
	add.s32 	%r1018, %r1017, %r1010;
	setp.eq.s32 	%p218, %r195, 6;
	selp.b32 	%r1019, %r1016, %r1014, %p218;
	selp.b32 	%r1020, %r1018, %r1015, %p218;
	ld.shared.v4.u32 	{%r230, %r1021, %r231, %r1022}, [_ZN6thrust24THRUST_300001_SM_1000_NS8cuda_cub4core6detail5shmemE+48];
	add.s32 	%r1023, %r230, %r1016;
	setp.eq.s32 	%p219, %r230, 0;
	selp.b32 	%r1024, %r1018, 0, %p219;
	add.s32 	%r1025, %r1024, %r1021;
	setp.eq.s32 	%p220, %r195, 7;
	selp.b32 	%r1026, %r1023, %r1019, %p220;
	selp.b32 	%r1027, %r1025, %r1020, %p220;
	add.s32 	%r1832, %r231, %r1023;
	setp.eq.s32 	%p221, %r231, 0;
	selp.b32 	%r1028, %r1025, 0, %p221;
	add.s32 	%r233, %r1028, %r1022;
	setp.lt.u32 	%p222, %r174, 32;
	selp.b32 	%r1029, 0, %r1026, %p222;
	selp.b32 	%r1030, 0, %r1027, %p222;
	setp.eq.s32 	%p223, %r921, 0;
	selp.b32 	%r1031, %r1030, 0, %p223;
	add.s32 	%r1032, %r1031, %r926;
	setp.eq.s32 	%p224, %r860, 0;
	selp.b32 	%r1033, 0, %r921, %p224;
	add.s32 	%r234, %r1029, %r1033;
	selp.b32 	%r235, %r1030, %r1032, %p224;
	add.s32 	%r236, %r234, %r219;
	setp.eq.s32 	%p225, %r219, 0;
	selp.b32 	%r1034, %r235, 0, %p225;
	add.s32 	%r237, %r1034, %r205;
	mul.lo.s32 	%r1035, %r174, 9;
	add.s32 	%r1036, %r1035, 1;
	setp.eq.s32 	%p226, %r1036, %r4;
	setp.ne.s32 	%p227, %r196, %r197;
	or.pred  	%p228, %p226, %p227;
	selp.u32 	%r1037, 1, 0, %p228;
	add.s32 	%r1038, %r219, %r1037;
	add.s32 	%r238, %r1038, %r234;
	selp.b32 	%r1039, 0, %r237, %p228;
	add.s32 	%r239, %r206, %r1039;
	selp.u32 	%r1040, 1, 0, %p1;
	add.s32 	%r240, %r238, %r1040;
	selp.b32 	%r1041, 0, %r239, %p1;
	add.s32 	%r241, %r207, %r1041;
	selp.u32 	%r1042, 1, 0, %p2;
	add.s32 	%r242, %r240, %r1042;
	selp.b32 	%r1043, 0, %r241, %p2;
	add.s32 	%r243, %r208, %r1043;
	add.s32 	%r1044, %r1035, 4;
	setp.eq.s32 	%p229, %r1044, %r4;
	setp.ne.s32 	%p230, %r199, %r200;
	or.pred  	%p231, %p229, %p230;
	selp.u32 	%r1045, 1, 0, %p231;
	add.s32 	%r244, %r242, %r1045;
	selp.b32 	%r1046, 0, %r243, %p231;
	add.s32 	%r245, %r209, %r1046;
	selp.u32 	%r1047, 1, 0, %p3;
	add.s32 	%r246, %r244, %r1047;
	selp.b32 	%r1048, 0, %r245, %p3;
	add.s32 	%r247, %r210, %r1048;
	selp.u32 	%r1049, 1, 0, %p4;
	add.s32 	%r248, %r246, %r1049;
	selp.b32 	%r1050, 0, %r247, %p4;
	add.s32 	%r249, %r211, %r1050;
	selp.u32 	%r1051, 1, 0, %p5;
	add.s32 	%r250, %r248, %r1051;
	selp.b32 	%r1052, 0, %r249, %p5;
	add.s32 	%r251, %r212, %r1052;
	setp.lt.s32 	%p232, %r1832, 257;
	@%p232 bra 	$L__BB6_172;
	bar.sync 	0;
	@%p225 bra 	$L__BB6_149;
	shl.b32 	%r1056, %r234, 3;
	mov.u32 	%r1057, _ZN6thrust24THRUST_300001_SM_1000_NS8cuda_cub4core6detail5shmemE;
	add.s32 	%r1058, %r1057, %r1056;
	st.shared.v2.u32 	[%r1058], {%r1825, %r235};
$L__BB6_149:
	mad.lo.s32 	%r1059, %r174, 9, 1;
	setp.ne.s32 	%p249, %r1059, %r4;
	setp.eq.s32 	%p250, %r196, %r197;
	and.pred  	%p251, %p249, %p250;
	@%p251 bra 	$L__BB6_151;
	shl.b32 	%r1060, %r236, 3;
	mov.u32 	%r1061, _ZN6thrust24THRUST_300001_SM_1000_NS8cuda_cub4core6detail5shmemE;
	add.s32 	%r1062, %r1061, %r1060;
	st.shared.v2.u32 	[%r1062], {%r196, %r237};
$L__BB6_151:
	not.pred 	%p252, %p1;
	@%p252 bra 	$L__BB6_153;
	shl.b32 	%r1063, %r238, 3;
	mov.u32 	%r1064, _ZN6thrust24THRUST_300001_SM_1000_NS8cuda_cub4core6detail5shmemE;
	add.s32 	%r1065, %r1064, %r1063;
	st.shared.v2.u32 	[%r1065], {%r197, %r239};
$L__BB6_153:
	not.pred 	%p253, %p2;
	@%p253 bra 	$L__BB6_155;
	shl.b32 	%r1066, %r240, 3;
	mov.u32 	%r1067, _ZN6thrust24THRUST_300001_SM_1000_NS8cuda_cub4core6detail5shmemE;
	add.s32 	%r1068, %r1067, %r1066;
	st.shared.v2.u32 	[%r1068], {%r198, %r241};
$L__BB6_155:
	mad.lo.s32 	%r1069, %r174, 9, 4;
	setp.ne.s32 	%p254, %r1069, %r4;
	setp.eq.s32 	%p255, %r199, %r200;
	and.pred  	%p256, %p254, %p255;
	@%p256 bra 	$L__BB6_157;
	shl.b32 	%r1070, %r242, 3;
	mov.u32 	%r1071, _ZN6thrust24THRUST_300001_SM_1000_NS8cuda_cub4core6detail5shmemE;
	add.s32 	%r1072, %r1071, %r1070;
	st.shared.v2.u32 	[%r1072], {%r199, %r243};
$L__BB6_157:
	not.pred 	%p257, %p3;
	@%p257 bra 	$L__BB6_159;
	shl.b32 	%r1073, %r244, 3;
	mov.u32 	%r1074, _ZN6thrust24THRUST_300001_SM_1000_NS8cuda_cub4core6detail5shmemE;
	add.s32 	%r1075, %r1074, %r1073;
	st.shared.v2.u32 	[%r1075], {%r200, %r245};
$L__BB6_159:
	not.pred 	%p258, %p4;
	@%p258 bra 	$L__BB6_161;
	shl.b32 	%r1076, %r246, 3;
	mov.u32 	%r1077, _ZN6thrust24THRUST_300001_SM_1000_NS8cuda_cub4core6detail5shmemE;
	add.s32 	%r1078, %r1077, %r1076;
	st.shared.v2.u32 	[%r1078], {%r201, %r247};
$L__BB6_161:
	not.pred 	%p259, %p5;
	@%p259 bra 	$L__BB6_163;
	shl.b32 	%r1079, %r248, 3;
	mov.u32 	%r1080, _ZN6thrust24THRUST_300001_SM_1000_NS8cuda_cub4core6detail5shmemE;
	add.s32 	%r1081, %r1080, %r1079;
	st.shared.v2.u32 	[%r1081], {%r202, %r249};
$L__BB6_163:
	mad.lo.s32 	%r1082, %r174, 9, 8;
	setp.ne.s32 	%p260, %r1082, %r4;
	setp.eq.s32 	%p261, %r203, %r204;
	and.pred  	%p262, %p260, %p261;
	@%p262 bra 	$L__BB6_165;
	shl.b32 	%r1083, %r250, 3;
	mov.u32 	%r1084, _ZN6thrust24THRUST_300001_SM_1000_NS8cuda_cub4core6detail5shmemE;
	add.s32 	%r1085, %r1084, %r1083;
	st.shared.v2.u32 	[%r1085], {%r203, %r251};
$L__BB6_165:
	bar.sync 	0;
	setp.ge.u32 	%p263, %r174, %r1832;
	@%p263 bra 	$L__BB6_190;
	add.s32 	%r1086, %r225, %r226;
	add.s32 	%r1087, %r1086, %r227;
	add.s32 	%r1088, %r1087, %r228;
	add.s32 	%r1089, %r1088, %r229;
	add.s32 	%r1090, %r1089, %r230;
	add.s32 	%r1091, %r1090, %r231;
	add.s32 	%r1092, %r1091, %r224;
	not.b32 	%r1093, %r174;
	add.s32 	%r252, %r1092, %r1093;
	and.b32  	%r1094, %r252, 768;
	setp.eq.s32 	%p264, %r1094, 768;
	mov.u32 	%r1831, %r174;
	@%p264 bra 	$L__BB6_169;
	shr.u32 	%r1095, %r252, 8;
	add.s32 	%r1096, %r1095, 1;
	and.b32  	%r1097, %r1096, 3;
	mul.wide.u32 	%rd164, %r174, 4;
	add.s64 	%rd286, %rd1, %rd164;
	add.s64 	%rd285, %rd2, %rd164;
	shl.b32 	%r1098, %r174, 3;
	mov.u32 	%r1099, _ZN6thrust24THRUST_300001_SM_1000_NS8cuda_cub4core6detail5shmemE;
	add.s32 	%r1828, %r1099, %r1098;
	neg.s32 	%r1827, %r1097;
	shl.b32 	%r1100, %r1096, 8;
	and.b32  	%r1101, %r1100, 768;
	add.s32 	%r1831, %r174, %r1101;
$L__BB6_168:
	.pragma "nounroll";
	ld.shared.v2.u32 	{%r1102, %r1103}, [%r1828];
	st.global.u32 	[%rd285], %r1102;
	st.global.u32 	[%rd286], %r1103;
	add.s64 	%rd286, %rd286, 1024;
	add.s64 	%rd285, %rd285, 1024;
	add.s32 	%r1828, %r1828, 2048;
	add.s32 	%r1827, %r1827, 1;
	setp.ne.s32 	%p265, %r1827, 0;
	@%p265 bra 	$L__BB6_168;
$L__BB6_169:
	setp.lt.u32 	%p266, %r252, 768;
	@%p266 bra 	$L__BB6_190;
	mul.wide.u32 	%rd165, %r1831, 4;
	add.s64 	%rd166, %rd165, 2048;
	add.s64 	%rd288, %rd2, %rd166;
	add.s64 	%rd287, %rd1, %rd166;
	shl.b32 	%r1104, %r1831, 3;
	mov.u32 	%r1105, _ZN6thrust24THRUST_300001_SM_1000_NS8cuda_cub4core6detail5shmemE;
	add.s32 	%r1106, %r1104, %r1105;
	add.s32 	%r1830, %r1106, 4096;
$L__BB6_171:
	ld.shared.v2.u32 	{%r1107, %r1108}, [%r1830+-4096];
	st.global.u32 	[%rd288+-2048], %r1107;
	st.global.u32 	[%rd287+-2048], %r1108;
	ld.shared.v2.u32 	{%r1109, %r1110}, [%r1830+-2048];
	st.global.u32 	[%rd288+-1024], %r1109;
	st.global.u32 	[%rd287+-1024], %r1110;
	ld.shared.v2.u32 	{%r1111, %r1112}, [%r1830];
	st.global.u32 	[%rd288], %r1111;
	st.global.u32 	[%rd287], %r1112;
	ld.shared.v2.u32 	{%r1113, %r1114}, [%r1830+2048];
	st.global.u32 	[%rd288+1024], %r1113;
	st.global.u32 	[%rd287+1024], %r1114;
	add.s32 	%r1831, %r1831, 1024;
	add.s64 	%rd288, %rd288, 4096;
	add.s64 	%rd287, %rd287, 4096;
	add.s32 	%r1830, %r1830, 8192;
	setp.lt.s32 	%p267, %r1831, %r1832;
	@%p267 bra 	$L__BB6_171;
	bra.uni 	$L__BB6_190;
$L__BB6_172:
	@%p225 bra 	$L__BB6_174;
	mul.wide.s32 	%rd137, %r234, 4;
	add.s64 	%rd138, %rd2, %rd137;
	st.global.u32 	[%rd138], %r1825;
	add.s64 	%rd139, %rd1, %rd137;
	st.global.u32 	[%rd139], %r235;
$L__BB6_174:
	mad.lo.s32 	%r1053, %r174, 9, 1;
	setp.ne.s32 	%p234, %r1053, %r4;
	setp.eq.s32 	%p235, %r196, %r197;
	and.pred  	%p236, %p234, %p235;
	@%p236 bra 	$L__BB6_176;
	mul.wide.s32 	%rd140, %r236, 4;
	add.s64 	%rd141, %rd2, %rd140;
	st.global.u32 	[%rd141], %r196;
	add.s64 	%rd142, %rd1, %rd140;
	st.global.u32 	[%rd142], %r237;
$L__BB6_176:
	not.pred 	%p237, %p1;
	@%p237 bra 	$L__BB6_178;
	mul.wide.s32 	%rd143, %r238, 4;
	add.s64 	%rd144, %rd2, %rd143;
	st.global.u32 	[%rd144], %r197;
	add.s64 	%rd145, %rd1, %rd143;
	st.global.u32 	[%rd145], %r239;
$L__BB6_178:
	not.pred 	%p238, %p2;
	@%p238 bra 	$L__BB6_180;
	mul.wide.s32 	%rd146, %r240, 4;
	add.s64 	%rd147, %rd2, %rd146;
	st.global.u32 	[%rd147], %r198;
	add.s64 	%rd148, %rd1, %rd146;
	st.global.u32 	[%rd148], %r241;
$L__BB6_180:
	mad.lo.s32 	%r1054, %r174, 9, 4;
	setp.ne.s32 	%p239, %r1054, %r4;
	setp.eq.s32 	%p240, %r199, %r200;
	and.pred  	%p241, %p239, %p240;
	@%p241 bra 	$L__BB6_182;
	mul.wide.s32 	%rd149, %r242, 4;
	add.s64 	%rd150, %rd2, %rd149;
	st.global.u32 	[%rd150], %r199;
	add.s64 	%rd151, %rd1, %rd149;
	st.global.u32 	[%rd151], %r243;
$L__BB6_182:
	not.pred 	%p242, %p3;
	@%p242 bra 	$L__BB6_184;
	mul.wide.s32 	%rd152, %r244, 4;
	add.s64 	%rd153, %rd2, %rd152;
	st.global.u32 	[%rd153], %r200;
	add.s64 	%rd154, %rd1, %rd152;
	st.global.u32 	[%rd154], %r245;
$L__BB6_184:
	not.pred 	%p243, %p4;
	@%p243 bra 	$L__BB6_186;
	mul.wide.s32 	%rd155, %r246, 4;
	add.s64 	%rd156, %rd2, %rd155;
	st.global.u32 	[%rd156], %r201;
	add.s64 	%rd157, %rd1, %rd155;
	st.global.u32 	[%rd157], %r247;
$L__BB6_186:
	not.pred 	%p244, %p5;
	@%p244 bra 	$L__BB6_188;
	mul.wide.s32 	%rd158, %r248, 4;
	add.s64 	%rd159, %rd2, %rd158;
	st.global.u32 	[%rd159], %r202;
	add.s64 	%rd160, %rd1, %rd158;
	st.global.u32 	[%rd160], %r249;
$L__BB6_188:
	mad.lo.s32 	%r1055, %r174, 9, 8;
	setp.ne.s32 	%p245, %r1055, %r4;
	setp.eq.s32 	%p246, %r203, %r204;
	and.pred  	%p247, %p245, %p246;
	@%p247 bra 	$L__BB6_190;
	mul.wide.s32 	%rd161, %r250, 4;
	add.s64 	%rd162, %rd2, %rd161;
	st.global.u32 	[%rd162], %r203;
	add.s64 	%rd163, %rd1, %rd161;
	st.global.u32 	[%rd163], %r251;
$L__BB6_190:
	setp.ne.s32 	%p268, %r174, 255;
	@%p268 bra 	$L__BB6_286;
	setp.ne.s32 	%p269, %r4, 2304;
	@%p269 bra 	$L__BB6_193;
	mul.wide.s32 	%rd167, %r1832, 4;
	add.s64 	%rd168, %rd2, %rd167;
	st.global.u32 	[%rd168], %r204;
	add.s64 	%rd169, %rd1, %rd167;
	st.global.u32 	[%rd169], %r233;
	add.s32 	%r1832, %r1832, 1;
$L__BB6_193:
	ld.param.u64 	%rd279, [_ZN6thrust24THRUST_300001_SM_1000_NS8cuda_cub4core6detail13_kernel_agentINS1_15__reduce_by_key16ReduceByKeyAgentIPiNS0_17constant_iteratorIiNS0_11use_defaultES9_EES7_S7_N4cuda3std3__48equal_toIiEENSD_4plusIiEES7_iEEJS7_SA_S7_S7_S7_N3cub18CUB_300001_SM_100024ReduceByKeyScanTileStateIiiLb1EEESF_SH_iiEEEvDpT0__param_4];
	cvta.to.global.u64 	%rd170, %rd279;
	st.global.u32 	[%rd170], %r1832;
	bra.uni 	$L__BB6_286;
$L__BB6_194:
	mul.wide.u32 	%rd56, %r3, 4;
	add.s64 	%rd55, %rd51, %rd56;
	// begin inline asm
	ld.global.nc.u32 %r1841, [%rd55];
	// end inline asm
	mov.u32 	%r269, %tid.x;
	and.b32  	%r387, %r269, 31;
	and.b32  	%r388, %r269, 992;
	mul.lo.s32 	%r389, %r388, 9;
	or.b32  	%r270, %r389, %r387;
	setp.ge.u32 	%p15, %r270, %r4;
	mov.u32 	%r1833, %r1841;
	@%p15 bra 	$L__BB6_196;
	add.s32 	%r391, %r270, %r3;
	mul.wide.u32 	%rd58, %r391, 4;
	add.s64 	%rd57, %rd51, %rd58;
	// begin inline asm
	ld.global.nc.u32 %r1833, [%rd57];
	// end inline asm
$L__BB6_196:
	add.s32 	%r392, %r270, 32;
	setp.ge.u32 	%p16, %r392, %r4;
	shl.b32 	%r393, %r270, 2;
	cvt.u64.u32 	%rd59, %r393;
	add.s64 	%rd41, %rd55, %rd59;
	mov.u32 	%r1834, %r1841;
	@%p16 bra 	$L__BB6_198;
	add.s64 	%rd60, %rd41, 128;
	// begin inline asm
	ld.global.nc.u32 %r1834, [%rd60];
	// end inline asm
$L__BB6_198:
	add.s32 	%r395, %r270, 64;
	setp.ge.u32 	%p17, %r395, %r4;
	mov.u32 	%r1835, %r1841;
	@%p17 bra 	$L__BB6_200;
	add.s64 	%rd61, %rd41, 256;
	// begin inline asm
	ld.global.nc.u32 %r1835, [%rd61];
	// end inline asm
$L__BB6_200:
	add.s32 	%r397, %r270, 96;
	setp.ge.u32 	%p18, %r397, %r4;
	mov.u32 	%r1836, %r1841;
	@%p18 bra 	$L__BB6_202;
	add.s64 	%rd62, %rd41, 384;
	// begin inline asm
	ld.global.nc.u32 %r1836, [%rd62];
	// end inline asm
$L__BB6_202:
	add.s32 	%r399, %r270, 128;
	setp.ge.u32 	%p19, %r399, %r4;
	mov.u32 	%r1837, %r1841;
	@%p19 bra 	$L__BB6_204;
	add.s64 	%rd63, %rd41, 512;
	// begin inline asm
	ld.global.nc.u32 %r1837, [%rd63];
	// end inline asm
$L__BB6_204:
	add.s32 	%r401, %r270, 160;
	setp.ge.u32 	%p20, %r401, %r4;
	mov.u32 	%r1838, %r1841;
	@%p20 bra 	$L__BB6_206;
	add.s64 	%rd64, %rd41, 640;
	// begin inline asm
	ld.global.nc.u32 %r1838, [%rd64];
	// end inline asm
$L__BB6_206:
	add.s32 	%r403, %r270, 192;
	setp.ge.u32 	%p21, %r403, %r4;
	mov.u32 	%r1839, %r1841;
	@%p21 bra 	$L__BB6_208;
	add.s64 	%rd65, %rd41, 768;
	// begin inline asm
	ld.global.nc.u32 %r1839, [%rd65];
	// end inline asm
$L__BB6_208:
	add.s32 	%r405, %r270, 224;
	setp.ge.u32 	%p22, %r405, %r4;
	mov.u32 	%r1840, %r1841;
	@%p22 bra 	$L__BB6_210;
	add.s64 	%rd66, %rd41, 896;
	// begin inline asm
	ld.global.nc.u32 %r1840, [%rd66];
	// end inline asm
$L__BB6_210:
	add.s32 	%r407, %r270, 256;
	setp.ge.u32 	%p23, %r407, %r4;
	@%p23 bra 	$L__BB6_212;
	add.s64 	%rd67, %rd41, 1024;
	// begin inline asm
	ld.global.nc.u32 %r1841, [%rd67];
	// end inline asm
$L__BB6_212:
	// begin inline asm
	mov.u32 %r409, %laneid;
	// end inline asm
	shr.u32 	%r290, %r269, 5;
	mad.lo.s32 	%r411, %r290, 288, %r409;
	shl.b32 	%r412, %r411, 2;
	mov.u32 	%r413, _ZN6thrust24THRUST_300001_SM_1000_NS8cuda_cub4core6detail5shmemE;
	add.s32 	%r291, %r413, %r412;
	st.shared.u32 	[%r291], %r1833;
	st.shared.u32 	[%r291+128], %r1834;
	st.shared.u32 	[%r291+256], %r1835;
	st.shared.u32 	[%r291+384], %r1836;
	st.shared.u32 	[%r291+512], %r1837;
	st.shared.u32 	[%r291+640], %r1838;
	st.shared.u32 	[%r291+768], %r1839;
	st.shared.u32 	[%r291+896], %r1840;
	st.shared.u32 	[%r291+1024], %r1841;
	bar.warp.sync 	-1;
	shl.b32 	%r414, %r409, 5;
	add.s32 	%r292, %r291, %r414;
	ld.shared.u32 	%r293, [%r292];
	ld.shared.u32 	%r294, [%r292+4];
	ld.shared.u32 	%r295, [%r292+8];
	ld.shared.u32 	%r296, [%r292+12];
	ld.shared.u32 	%r297, [%r292+16];
	ld.shared.u32 	%r298, [%r292+20];
	ld.shared.u32 	%r299, [%r292+24];
	ld.shared.u32 	%r300, [%r292+28];
	ld.shared.u32 	%r301, [%r292+32];
	setp.ne.s32 	%p24, %r269, 0;
	mov.b32 	%r1843, 0;
	@%p24 bra 	$L__BB6_214;
	add.s64 	%rd68, %rd55, -4;
	// begin inline asm
	ld.global.nc.u32 %r1843, [%rd68];
	// end inline asm
$L__BB6_214:
	setp.eq.s32 	%p25, %r269, 0;
	bar.sync 	0;
	st.shared.u32 	[%r291], %r1;
	st.shared.u32 	[%r291+128], %r1;
	st.shared.u32 	[%r291+256], %r1;
	st.shared.u32 	[%r291+384], %r1;
	st.shared.u32 	[%r291+512], %r1;
	st.shared.u32 	[%r291+640], %r1;
	st.shared.u32 	[%r291+768], %r1;
	st.shared.u32 	[%r291+896], %r1;
	st.shared.u32 	[%r291+1024], %r1;
	bar.warp.sync 	-1;
	ld.shared.u32 	%r304, [%r292];
	ld.shared.u32 	%r305, [%r292+4];
	ld.shared.u32 	%r306, [%r292+8];
	ld.shared.u32 	%r307, [%r292+12];
	ld.shared.u32 	%r308, [%r292+16];
	ld.shared.u32 	%r309, [%r292+20];
	ld.shared.u32 	%r310, [%r292+24];
	ld.shared.u32 	%r311, [%r292+28];
	ld.shared.u32 	%r312, [%r292+32];
	bar.sync 	0;
	shl.b32 	%r416, %r269, 2;
	add.s32 	%r418, %r413, %r416;
	add.s32 	%r313, %r418, 1148;
	st.shared.u32 	[%r418+1148], %r301;
	bar.sync 	0;
	@%p25 bra 	$L__BB6_216;
	ld.shared.u32 	%r1843, [%r313+-4];
$L__BB6_216:
	setp.ne.s32 	%p26, %r1843, %r293;
	setp.ne.s32 	%p27, %r293, %r294;
	setp.ne.s32 	%p28, %r294, %r295;
	setp.ne.s32 	%p29, %r295, %r296;
	setp.ne.s32 	%p30, %r296, %r297;
	setp.ne.s32 	%p31, %r297, %r298;
	setp.ne.s32 	%p32, %r298, %r299;
	setp.ne.s32 	%p33, %r299, %r300;
	setp.ne.s32 	%p34, %r300, %r301;
	mul.lo.s32 	%r479, %r269, 9;
	setp.eq.s32 	%p35, %r479, %r4;
	or.pred  	%p36, %p35, %p26;
	selp.u32 	%r480, 1, 0, %p36;
	add.s32 	%r481, %r479, 1;
	setp.eq.s32 	%p37, %r481, %r4;
	or.pred  	%p6, %p37, %p27;
	selp.u32 	%r482, 1, 0, %p6;
	add.s32 	%r483, %r479, 2;
	setp.eq.s32 	%p38, %r483, %r4;
	or.pred  	%p7, %p38, %p28;
	selp.u32 	%r484, 1, 0, %p7;
	add.s32 	%r485, %r479, 3;
	setp.eq.s32 	%p39, %r485, %r4;
	or.pred  	%p40, %p39, %p29;
	selp.u32 	%r486, 1, 0, %p40;
	add.s32 	%r487, %r479, 4;
	setp.eq.s32 	%p41, %r487, %r4;
	or.pred  	%p42, %p41, %p30;
	selp.u32 	%r488, 1, 0, %p42;
	add.s32 	%r489, %r479, 5;
	setp.eq.s32 	%p43, %r489, %r4;
	or.pred  	%p44, %p43, %p31;
	selp.u32 	%r490, 1, 0, %p44;
	add.s32 	%r491, %r479, 6;
	setp.eq.s32 	%p45, %r491, %r4;
	or.pred  	%p8, %p45, %p32;
	selp.u32 	%r492, 1, 0, %p8;
	add.s32 	%r493, %r479, 7;
	setp.eq.s32 	%p46, %r493, %r4;
	or.pred  	%p47, %p46, %p33;
	selp.u32 	%r494, 1, 0, %p47;
	add.s32 	%r495, %r479, 8;
	setp.eq.s32 	%p48, %r495, %r4;
	or.pred  	%p49, %p48, %p34;
	selp.u32 	%r496, 1, 0, %p49;
	add.s32 	%r497, %r482, %r480;
	selp.b32 	%r498, 0, %r304, %p6;
	add.s32 	%r499, %r305, %r498;
	add.s32 	%r500, %r497, %r484;
	selp.b32 	%r501, 0, %r499, %p7;
	add.s32 	%r502, %r306, %r501;
	add.s32 	%r503, %r500, %r486;
	selp.b32 	%r504, 0, %r502, %p40;
	add.s32 	%r505, %r307, %r504;
	add.s32 	%r506, %r503, %r488;
	selp.b32 	%r507, 0, %r505, %p42;
	add.s32 	%r508, %r308, %r507;
	add.s32 	%r509, %r506, %r490;
	selp.b32 	%r510, 0, %r508, %p44;
	add.s32 	%r511, %r309, %r510;
	add.s32 	%r512, %r509, %r492;
	selp.b32 	%r513, 0, %r511, %p8;
	add.s32 	%r514, %r310, %r513;
	add.s32 	%r316, %r512, %r494;
	selp.b32 	%r515, 0, %r514, %p47;
	add.s32 	%r516, %r311, %r515;
	add.s32 	%r420, %r316, %r496;
	selp.b32 	%r517, 0, %r516, %p49;
	add.s32 	%r425, %r312, %r517;
	mov.b32 	%r476, 1;
	mov.b32 	%r477, 0;
	mov.b32 	%r478, -1;
	// begin inline asm
	shfl.sync.up.b32 %r419, %r420, %r476, %r477, %r478;
	// end inline asm
	// begin inline asm
	shfl.sync.up.b32 %r424, %r425, %r476, %r477, %r478;
	// end inline asm
	setp.eq.s32 	%p50, %r420, 0;
	selp.b32 	%r518, %r424, 0, %p50;
	setp.lt.s32 	%p51, %r409, 1;
	selp.b32 	%r519, 0, %r419, %p51;
	add.s32 	%r430, %r519, %r420;
	selp.b32 	%r520, 0, %r518, %p51;
	add.s32 	%r435, %r520, %r425;
	mov.b32 	%r436, 2;
	// begin inline asm
	shfl.sync.up.b32 %r429, %r430, %r436, %r477, %r478;
	// end inline asm
	// begin inline asm
	shfl.sync.up.b32 %r434, %r435, %r436, %r477, %r478;
	// end inline asm
	setp.eq.s32 	%p52, %r430, 0;
	selp.b32 	%r521, %r434, 0, %p52;
	setp.lt.s32 	%p53, %r409, 2;
	selp.b32 	%r522, 0, %r429, %p53;
	add.s32 	%r440, %r522, %r430;
	selp.b32 	%r523, 0, %r521, %p53;
	add.s32 	%r445, %r523, %r435;
	mov.b32 	%r446, 4;
	// begin inline asm
	shfl.sync.up.b32 %r439, %r440, %r446, %r477, %r478;
	// end inline asm
	// begin inline asm
	shfl.sync.up.b32 %r444, %r445, %r446, %r477, %r478;
	// end inline asm
	setp.eq.s32 	%p54, %r440, 0;
	selp.b32 	%r524, %r444, 0, %p54;
	setp.lt.s32 	%p55, %r409, 4;
	selp.b32 	%r525, 0, %r439, %p55;
	add.s32 	%r450, %r525, %r440;
	selp.b32 	%r526, 0, %r524, %p55;
	add.s32 	%r455, %r526, %r445;
	mov.b32 	%r456, 8;
	// begin inline asm
	shfl.sync.up.b32 %r449, %r450, %r456, %r477, %r478;
	// end inline asm
	// begin inline asm
	shfl.sync.up.b32 %r454, %r455, %r456, %r477, %r478;
	// end inline asm
	setp.eq.s32 	%p56, %r450, 0;
	selp.b32 	%r527, %r454, 0, %p56;
	setp.lt.s32 	%p57, %r409, 8;
	selp.b32 	%r528, 0, %r449, %p57;
	add.s32 	%r460, %r528, %r450;
	selp.b32 	%r529, 0, %r527, %p57;
	add.s32 	%r465, %r529, %r455;
	mov.b32 	%r466, 16;
	// begin inline asm
	shfl.sync.up.b32 %r459, %r460, %r466, %r477, %r478;
	// end inline asm
	// begin inline asm
	shfl.sync.up.b32 %r464, %r465, %r466, %r477, %r478;
	// end inline asm
	setp.eq.s32 	%p58, %r460, 0;
	selp.b32 	%r530, %r464, 0, %p58;
	setp.lt.s32 	%p59, %r409, 16;
	selp.b32 	%r531, 0, %r459, %p59;
	add.s32 	%r470, %r531, %r460;
	selp.b32 	%r532, 0, %r530, %p59;
	add.s32 	%r475, %r532, %r465;
	// begin inline asm
	shfl.sync.up.b32 %r1847, %r470, %r476, %r477, %r478;
	// end inline asm
	// begin inline asm
	shfl.sync.up.b32 %r1848, %r475, %r476, %r477, %r478;
	// end inline asm
	setp.ne.s32 	%p60, %r409, 31;
	@%p60 bra 	$L__BB6_218;
	shl.b32 	%r533, %r290, 3;
	mov.u32 	%r534, _ZN6thrust24THRUST_300001_SM_1000_NS8cuda_cub4core6detail5shmemE;
	add.s32 	%r535, %r534, %r533;
	st.shared.v2.u32 	[%r535], {%r470, %r475};
$L__BB6_218:
	bar.sync 	0;
	ld.shared.v4.u32 	{%r536, %r537, %r538, %r539}, [_ZN6thrust24THRUST_300001_SM_1000_NS8cuda_cub4core6detail5shmemE];
	add.s32 	%r540, %r538, %r536;
	setp.eq.s32 	%p61, %r538, 0;
	selp.b32 	%r541, %r537, 0, %p61;
	add.s32 	%r542, %r541, %r539;
	setp.eq.s32 	%p62, %r290, 2;
	selp.b32 	%r543, %r540, %r536, %p62;
	selp.b32 	%r544, %r542, %r537, %p62;
	ld.shared.v4.u32 	{%r545, %r546, %r547, %r548}, [_ZN6thrust24THRUST_300001_SM_1000_NS8cuda_cub4core6detail5shmemE+16];
	add.s32 	%r549, %r545, %r540;
	setp.eq.s32 	%p63, %r545, 0;
	selp.b32 	%r550, %r542, 0, %p63;
	add.s32 	%r551, %r550, %r546;
	setp.eq.s32 	%p64, %r290, 3;
	selp.b32 	%r552, %r549, %r543, %p64;
	selp.b32 	%r553, %r551, %r544, %p64;
	add.s32 	%r554, %r547, %r549;
	setp.eq.s32 	%p65, %r547, 0;
	selp.b32 	%r555, %r551, 0, %p65;
	add.s32 	%r556, %r555, %r548;
	setp.eq.s32 	%p66, %r290, 4;
	selp.b32 	%r557, %r554, %r552, %p66;
	selp.b32 	%r558, %r556, %r553, %p66;
	ld.shared.v4.u32 	{%r559, %r560, %r561, %r562}, [_ZN6thrust24THRUST_300001_SM_1000_NS8cuda_cub4core6detail5shmemE+32];
	add.s32 	%r563, %r559, %r554;
	setp.eq.s32 	%p67, %r559, 0;
	selp.b32 	%r564, %r556, 0, %p67;
	add.s32 	%r565, %r564, %r560;
	setp.eq.s32 	%p68, %r290, 5;
	selp.b32 	%r566, %r563, %r557, %p68;
	selp.b32 	%r567, %r565, %r558, %p68;
	add.s32 	%r568, %r561, %r563;
	setp.eq.s32 	%p69, %r561, 0;
	selp.b32 	%r569, %r565, 0, %p69;
	add.s32 	%r570, %r569, %r562;
	setp.eq.s32 	%p70, %r290, 6;
	selp.b32 	%r571, %r568, %r566, %p70;
	selp.b32 	%r572, %r570, %r567, %p70;
	ld.shared.v4.u32 	{%r573, %r574, %r575, %r576}, [_ZN6thrust24THRUST_300001_SM_1000_NS8cuda_cub4core6detail5shmemE+48];
	add.s32 	%r577, %r573, %r568;
	setp.eq.s32 	%p71, %r573, 0;
	selp.b32 	%r578, %r570, 0, %p71;
	add.s32 	%r579, %r578, %r574;
	setp.eq.s32 	%p72, %r290, 7;
	selp.b32 	%r321, %r577, %r571, %p72;
	selp.b32 	%r322, %r579, %r572, %p72;
	add.s32 	%r323, %r575, %r577;
	setp.eq.s32 	%p73, %r575, 0;
	selp.b32 	%r580, %r579, 0, %p73;
	add.s32 	%r324, %r580, %r576;
	setp.lt.u32 	%p74, %r269, 32;
	@%p74 bra 	$L__BB6_220;
	setp.eq.s32 	%p75, %r1847, 0;
	selp.b32 	%r581, %r322, 0, %p75;
	add.s32 	%r582, %r581, %r1848;
	setp.eq.s32 	%p76, %r409, 0;
	selp.b32 	%r583, 0, %r1847, %p76;
	add.s32 	%r1847, %r321, %r583;
	selp.b32 	%r1848, %r322, %r582, %p76;
	bra.uni 	$L__BB6_236;
$L__BB6_220:
	setp.ne.s32 	%p77, %r269, 0;
	mul.wide.u32 	%rd69, %r2, 16;
	add.s64 	%rd42, %rd3, %rd69;
	@%p77 bra 	$L__BB6_222;
	st.shared.u32 	[_ZN6thrust24THRUST_300001_SM_1000_NS8cuda_cub4core6detail5shmemE+116], %r323;
	st.shared.u32 	[_ZN6thrust24THRUST_300001_SM_1000_NS8cuda_cub4core6detail5shmemE+120], %r324;
	mov.b64 	%rd71, {%r323, %r324};
	add.s64 	%rd70, %rd42, 512;
	mov.b64 	%rd72, 100;
	// begin inline asm
	st.relaxed.gpu.v2.u64 [%rd70], {%rd71, %rd72};
	// end inline asm
$L__BB6_222:
	mov.u32 	%r584, %nctaid.x;
	setp.gt.u32 	%p78, %r584, 499;
	@%p78 bra 	$L__BB6_224;
	membar.cta;
	bra.uni 	$L__BB6_225;
$L__BB6_224:
	mov.b32 	%r585, 450;
	// begin inline asm
	nanosleep.u32 %r585;
	// end inline asm
$L__BB6_225:
	mul.wide.u32 	%rd76, %r269, 16;
	xor.b64  	%rd77, %rd76, -16;
	add.s64 	%rd78, %rd42, %rd77;
	add.s64 	%rd75, %rd78, 512;
$L__BB6_226:
	// begin inline asm
	ld.relaxed.gpu.v2.u64 {%rd73, %rd289}, [%rd75];
	// end inline asm
	setp.eq.s64 	%p79, %rd289, 99;
	mov.b32 	%r586, -1;
	vote.sync.any.pred 	%p80, %p79, %r586;
	@%p80 bra 	$L__BB6_226;
	mov.b64 	{%r590, %r595}, %rd73;
	setp.eq.s64 	%p81, %rd289, 101;
	mov.b32 	%r638, -1;
	vote.sync.ballot.b32 	%r639, %p81, %r638;
	// begin inline asm
	mov.u32 %r588, %lanemask_ge;
	// end inline asm
	and.b32  	%r640, %r639, %r588;
	or.b32  	%r641, %r640, -2147483648;
	add.s32 	%r642, %r641, -1;
	not.b32 	%r643, %r641;
	and.b32  	%r644, %r643, %r642;
	popc.b32 	%r592, %r644;
	mov.b32 	%r596, 1;
	// begin inline asm
	shfl.sync.down.b32 %r589, %r590, %r596, %r592, %r638;
	// end inline asm
	// begin inline asm
	shfl.sync.down.b32 %r594, %r595, %r596, %r592, %r638;
	// end inline asm
	setp.lt.s32 	%p83, %r409, %r592;
	setp.eq.s32 	%p84, %r590, 0;
	selp.b32 	%r645, %r589, 0, %p83;
	add.s32 	%r600, %r645, %r590;
	selp.b32 	%r646, %r594, 0, %p84;
	selp.b32 	%r647, %r646, 0, %p83;
	add.s32 	%r605, %r647, %r595;
	mov.b32 	%r606, 2;
	// begin inline asm
	shfl.sync.down.b32 %r599, %r600, %r606, %r592, %r638;
	// end inline asm
	// begin inline asm
	shfl.sync.down.b32 %r604, %r605, %r606, %r592, %r638;
	// end inline asm
	add.s32 	%r648, %r409, 2;
	setp.gt.s32 	%p85, %r648, %r592;
	setp.eq.s32 	%p86, %r600, 0;
	selp.b32 	%r649, %r604, 0, %p86;
	selp.b32 	%r650, 0, %r599, %p85;
	add.s32 	%r610, %r600, %r650;
	selp.b32 	%r651, 0, %r649, %p85;
	add.s32 	%r615, %r651, %r605;
	mov.b32 	%r616, 4;
	// begin inline asm
	shfl.sync.down.b32 %r609, %r610, %r616, %r592, %r638;
	// end inline asm
	// begin inline asm
	shfl.sync.down.b32 %r614, %r615, %r616, %r592, %r638;
	// end inline asm
	add.s32 	%r652, %r409, 4;
	setp.gt.s32 	%p87, %r652, %r592;
	setp.eq.s32 	%p88, %r610, 0;
	selp.b32 	%r653, %r614, 0, %p88;
	selp.b32 	%r654, 0, %r609, %p87;
	add.s32 	%r620, %r610, %r654;
	selp.b32 	%r655, 0, %r653, %p87;
	add.s32 	%r625, %r615, %r655;
	mov.b32 	%r626, 8;
	// begin inline asm
	shfl.sync.down.b32 %r619, %r620, %r626, %r592, %r638;
	// end inline asm
	// begin inline asm
	shfl.sync.down.b32 %r624, %r625, %r626, %r592, %r638;
	// end inline asm
	add.s32 	%r656, %r409, 8;
	setp.gt.s32 	%p89, %r656, %r592;
	setp.eq.s32 	%p90, %r620, 0;
	selp.b32 	%r657, %r624, 0, %p90;
	selp.b32 	%r658, 0, %r619, %p89;
	add.s32 	%r630, %r620, %r658;
	selp.b32 	%r659, 0, %r657, %p89;
	add.s32 	%r635, %r625, %r659;
	mov.b32 	%r636, 16;
	// begin inline asm
	shfl.sync.down.b32 %r629, %r630, %r636, %r592, %r638;
	// end inline asm
	// begin inline asm
	shfl.sync.down.b32 %r634, %r635, %r636, %r592, %r638;
	// end inline asm
	add.s32 	%r660, %r409, 16;
	setp.gt.s32 	%p91, %r660, %r592;
	setp.eq.s32 	%p92, %r630, 0;
	selp.b32 	%r661, %r634, 0, %p92;
	selp.b32 	%r662, 0, %r629, %p91;
	add.s32 	%r1844, %r662, %r630;
	selp.b32 	%r663, 0, %r661, %p91;
	add.s32 	%r1845, %r635, %r663;
	not.b32 	%r664, %r269;
	add.s32 	%r1846, %r2, %r664;
	add.s64 	%rd45, %rd3, 512;
$L__BB6_228:
	setp.ne.s64 	%p93, %rd289, 101;
	mov.b32 	%r665, -1;
	vote.sync.all.pred 	%p94, %p93, %r665;
	not.pred 	%p95, %p94;
	@%p95 bra 	$L__BB6_232;
	mul.wide.s32 	%rd122, %r1846, 16;
	add.s64 	%rd123, %rd45, %rd122;
	add.s64 	%rd121, %rd123, -512;
$L__BB6_230:
	// begin inline asm
	ld.relaxed.gpu.v2.u64 {%rd119, %rd289}, [%rd121];
	// end inline asm
	setp.eq.s64 	%p151, %rd289, 99;
	mov.b32 	%r758, -1;
	vote.sync.any.pred 	%p152, %p151, %r758;
	@%p152 bra 	$L__BB6_230;
	mov.b64 	{%r761, %r766}, %rd119;
	setp.eq.s64 	%p153, %rd289, 101;
	mov.b32 	%r809, -1;
	vote.sync.ballot.b32 	%r810, %p153, %r809;
	and.b32  	%r811, %r810, %r588;
	or.b32  	%r812, %r811, -2147483648;
	add.s32 	%r813, %r812, -1;
	not.b32 	%r814, %r812;
	and.b32  	%r815, %r814, %r813;
	popc.b32 	%r763, %r815;
	mov.b32 	%r767, 1;
	// begin inline asm
	shfl.sync.down.b32 %r760, %r761, %r767, %r763, %r809;
	// end inline asm
	// begin inline asm
	shfl.sync.down.b32 %r765, %r766, %r767, %r763, %r809;
	// end inline asm
	setp.lt.s32 	%p155, %r409, %r763;
	setp.eq.s32 	%p156, %r761, 0;
	selp.b32 	%r816, %r760, 0, %p155;
	add.s32 	%r771, %r816, %r761;
	selp.b32 	%r817, %r765, 0, %p156;
	selp.b32 	%r818, %r817, 0, %p155;
	add.s32 	%r776, %r818, %r766;
	mov.b32 	%r777, 2;
	// begin inline asm
	shfl.sync.down.b32 %r770, %r771, %r777, %r763, %r809;
	// end inline asm
	// begin inline asm
	shfl.sync.down.b32 %r775, %r776, %r777, %r763, %r809;
	// end inline asm
	add.s32 	%r819, %r409, 2;
	setp.gt.s32 	%p157, %r819, %r763;
	setp.eq.s32 	%p158, %r771, 0;
	selp.b32 	%r820, %r775, 0, %p158;
	selp.b32 	%r821, 0, %r770, %p157;
	add.s32 	%r781, %r771, %r821;
	selp.b32 	%r822, 0, %r820, %p157;
	add.s32 	%r786, %r822, %r776;
	mov.b32 	%r787, 4;
	// begin inline asm
	shfl.sync.down.b32 %r780, %r781, %r787, %r763, %r809;
	// end inline asm
	// begin inline asm
	shfl.sync.down.b32 %r785, %r786, %r787, %r763, %r809;
	// end inline asm
	add.s32 	%r823, %r409, 4;
	setp.gt.s32 	%p159, %r823, %r763;
	setp.eq.s32 	%p160, %r781, 0;
	selp.b32 	%r824, %r785, 0, %p160;
	selp.b32 	%r825, 0, %r780, %p159;
	add.s32 	%r791, %r781, %r825;
	selp.b32 	%r826, 0, %r824, %p159;
	add.s32 	%r796, %r786, %r826;
	mov.b32 	%r797, 8;
	// begin inline asm
	shfl.sync.down.b32 %r790, %r791, %r797, %r763, %r809;
	// end inline asm
	// begin inline asm
	shfl.sync.down.b32 %r795, %r796, %r797, %r763, %r809;
	// end inline asm
	add.s32 	%r827, %r409, 8;
	setp.gt.s32 	%p161, %r827, %r763;
	setp.eq.s32 	%p162, %r791, 0;
	selp.b32 	%r828, %r795, 0, %p162;
	selp.b32 	%r829, 0, %r790, %p161;
	add.s32 	%r801, %r791, %r829;
	selp.b32 	%r830, 0, %r828, %p161;
	add.s32 	%r806, %r796, %r830;
	mov.b32 	%r807, 16;
	// begin inline asm
	shfl.sync.down.b32 %r800, %r801, %r807, %r763, %r809;
	// end inline asm
	// begin inline asm
	shfl.sync.down.b32 %r805, %r806, %r807, %r763, %r809;
	// end inline asm
	add.s32 	%r831, %r409, 16;
	setp.gt.s32 	%p163, %r831, %r763;
	setp.eq.s32 	%p164, %r801, 0;
	selp.b32 	%r832, %r805, 0, %p164;
	selp.b32 	%r833, 0, %r800, %p163;
	selp.b32 	%r834, 0, %r832, %p163;
	add.s32 	%r835, %r806, %r834;
	add.s32 	%r836, %r833, %r1844;
	add.s32 	%r334, %r836, %r801;
	setp.eq.s32 	%p165, %r1844, 0;
	selp.b32 	%r837, %r835, 0, %p165;
	add.s32 	%r1845, %r837, %r1845;
	add.s32 	%r1846, %r1846, -32;
	mov.u32 	%r1844, %r334;
	bra.uni 	$L__BB6_228;
$L__BB6_232:
	@%p77 bra 	$L__BB6_234;
	add.s32 	%r667, %r1844, %r323;
	setp.eq.s32 	%p97, %r323, 0;
	selp.b32 	%r668, %r1845, 0, %p97;
	add.s32 	%r669, %r668, %r324;
	mov.b64 	%rd80, {%r667, %r669};
	add.s64 	%rd79, %rd42, 512;
	mov.b64 	%rd81, 101;
	// begin inline asm
	st.relaxed.gpu.v2.u64 [%rd79], {%rd80, %rd81};
	// end inline asm
	st.shared.u32 	[_ZN6thrust24THRUST_300001_SM_1000_NS8cuda_cub4core6detail5shmemE+100], %r1844;
	st.shared.v2.u32 	[_ZN6thrust24THRUST_300001_SM_1000_NS8cuda_cub4core6detail5shmemE+104], {%r1845, %r667};
	st.shared.u32 	[_ZN6thrust24THRUST_300001_SM_1000_NS8cuda_cub4core6detail5shmemE+112], %r669;
$L__BB6_234:
	setp.ne.s32 	%p98, %r409, 0;
	@%p98 bra 	$L__BB6_236;
	st.shared.v2.u32 	[_ZN6thrust24THRUST_300001_SM_1000_NS8cuda_cub4core6detail5shmemE+72], {%r1844, %r1845};
	mov.u32 	%r1847, %r1844;
	mov.u32 	%r1848, %r1845;
$L__BB6_236:
	setp.eq.s32 	%p99, %r269, 0;
	bar.sync 	0;
	@%p99 bra 	$L__BB6_238;
	ld.shared.v2.u32 	{%r670, %r671}, [_ZN6thrust24THRUST_300001_SM_1000_NS8cuda_cub4core6detail5shmemE+72];
	add.s32 	%r339, %r670, %r1847;
	setp.eq.s32 	%p100, %r1847, 0;
	selp.b32 	%r672, %r671, 0, %p100;
	add.s32 	%r1848, %r672, %r1848;
	mov.u32 	%r1847, %r339;
$L__BB6_238:
	mul.lo.s32 	%r673, %r269, 9;
	setp.eq.s32 	%p101, %r673, %r4;
	setp.ne.s32 	%p102, %r1843, %r293;
	or.pred  	%p103, %p101, %p102;
	selp.u32 	%r674, 1, 0, %p103;
	add.s32 	%r343, %r1847, %r674;
	selp.b32 	%r675, 0, %r1848, %p103;
	add.s32 	%r344, %r675, %r304;
	selp.u32 	%r676, 1, 0, %p6;
	add.s32 	%r677, %r676, %r674;
	add.s32 	%r345, %r677, %r1847;
	selp.b32 	%r678, 0, %r344, %p6;
	add.s32 	%r346, %r305, %r678;
	selp.u32 	%r679, 1, 0, %p7;
	add.s32 	%r347, %r345, %r679;
	selp.b32 	%r680, 0, %r346, %p7;
	add.s32 	%r348, %r306, %r680;
	add.s32 	%r681, %r673, 3;
	setp.eq.s32 	%p104, %r681, %r4;
	setp.ne.s32 	%p105, %r295, %r296;
	or.pred  	%p106, %p104, %p105;
	selp.u32 	%r682, 1, 0, %p106;
	add.s32 	%r349, %r347, %r682;
	selp.b32 	%r683, 0, %r348, %p106;
	add.s32 	%r350, %r307, %r683;
	add.s32 	%r684, %r673, 4;
	setp.eq.s32 	%p107, %r684, %r4;
	setp.ne.s32 	%p108, %r296, %r297;
	or.pred  	%p9, %p107, %p108;
	selp.u32 	%r685, 1, 0, %p9;
	add.s32 	%r351, %r349, %r685;
	selp.b32 	%r686, 0, %r350, %p9;
	add.s32 	%r352, %r308, %r686;
	add.s32 	%r687, %r673, 5;
	setp.eq.s32 	%p109, %r687, %r4;
	setp.ne.s32 	%p110, %r297, %r298;
	or.pred  	%p10, %p109, %p110;
	selp.u32 	%r688, 1, 0, %p10;
	add.s32 	%r353, %r351, %r688;
	selp.b32 	%r689, 0, %r352, %p10;
	add.s32 	%r354, %r309, %r689;
	selp.u32 	%r690, 1, 0, %p8;
	add.s32 	%r355, %r353, %r690;
	selp.b32 	%r691, 0, %r354, %p8;
	add.s32 	%r356, %r310, %r691;
	add.s32 	%r357, %r316, %r1847;
	add.s32 	%r692, %r673, 7;
	setp.eq.s32 	%p111, %r692, %r4;
	setp.ne.s32 	%p112, %r299, %r300;
	or.pred  	%p11, %p111, %p112;
	selp.b32 	%r693, 0, %r356, %p11;
	add.s32 	%r358, %r311, %r693;
	ld.shared.v2.u32 	{%r359, %r360}, [_ZN6thrust24THRUST_300001_SM_1000_NS8cuda_cub4core6detail5shmemE+112];
	ld.shared.u32 	%r1858, [_ZN6thrust24THRUST_300001_SM_1000_NS8cuda_cub4core6detail5shmemE+108];
	ld.shared.u32 	%r362, [_ZN6thrust24THRUST_300001_SM_1000_NS8cuda_cub4core6detail5shmemE+100];
	setp.lt.s32 	%p113, %r360, 257;
	@%p113 bra 	$L__BB6_264;
	bar.sync 	0;
	mul.lo.s32 	%r697, %r269, 9;
	setp.ne.s32 	%p129, %r697, %r4;
	setp.eq.s32 	%p130, %r1843, %r293;
	and.pred  	%p131, %p129, %p130;
	@%p131 bra 	$L__BB6_241;
	sub.s32 	%r698, %r1847, %r362;
	shl.b32 	%r699, %r698, 3;
	mov.u32 	%r700, _ZN6thrust24THRUST_300001_SM_1000_NS8cuda_cub4core6detail5shmemE;
	add.s32 	%r701, %r700, %r699;
	st.shared.v2.u32 	[%r701], {%r1843, %r1848};
$L__BB6_241:
	not.pred 	%p132, %p6;
	@%p132 bra 	$L__BB6_243;
	sub.s32 	%r702, %r343, %r362;
	shl.b32 	%r703, %r702, 3;
	mov.u32 	%r704, _ZN6thrust24THRUST_300001_SM_1000_NS8cuda_cub4core6detail5shmemE;
	add.s32 	%r705, %r704, %r703;
	st.shared.v2.u32 	[%r705], {%r293, %r344};
$L__BB6_243:
	not.pred 	%p133, %p7;
	@%p133 bra 	$L__BB6_245;
	sub.s32 	%r706, %r345, %r362;
	shl.b32 	%r707, %r706, 3;
	mov.u32 	%r708, _ZN6thrust24THRUST_300001_SM_1000_NS8cuda_cub4core6detail5shmemE;
	add.s32 	%r709, %r708, %r707;
	st.shared.v2.u32 	[%r709], {%r294, %r346};
$L__BB6_245:
	mad.lo.s32 	%r710, %r269, 9, 3;
	setp.ne.s32 	%p134, %r710, %r4;
	setp.eq.s32 	%p135, %r295, %r296;
	and.pred  	%p136, %p134, %p135;
	@%p136 bra 	$L__BB6_247;
	sub.s32 	%r711, %r347, %r362;
	shl.b32 	%r712, %r711, 3;
	mov.u32 	%r713, _ZN6thrust24THRUST_300001_SM_1000_NS8cuda_cub4core6detail5shmemE;
	add.s32 	%r714, %r713, %r712;
	st.shared.v2.u32 	[%r714], {%r295, %r348};
$L__BB6_247:
	not.pred 	%p137, %p9;
	@%p137 bra 	$L__BB6_249;
	sub.s32 	%r715, %r349, %r362;
	shl.b32 	%r716, %r715, 3;
	mov.u32 	%r717, _ZN6thrust24THRUST_300001_SM_1000_NS8cuda_cub4core6detail5shmemE;
	add.s32 	%r718, %r717, %r716;
	st.shared.v2.u32 	[%r718], {%r296, %r350};
$L__BB6_249:
	not.pred 	%p138, %p10;
	@%p138 bra 	$L__BB6_251;
	sub.s32 	%r719, %r351, %r362;
	shl.b32 	%r720, %r719, 3;
	mov.u32 	%r721, _ZN6thrust24THRUST_300001_SM_1000_NS8cuda_cub4core6detail5shmemE;
	add.s32 	%r722, %r721, %r720;
	st.shared.v2.u32 	[%r722], {%r297, %r352};
$L__BB6_251:
	not.pred 	%p139, %p8;
	@%p139 bra 	$L__BB6_253;
	sub.s32 	%r723, %r353, %r362;
	shl.b32 	%r724, %r723, 3;
	mov.u32 	%r725, _ZN6thrust24THRUST_300001_SM_1000_NS8cuda_cub4core6detail5shmemE;
	add.s32 	%r726, %r725, %r724;
	st.shared.v2.u32 	[%r726], {%r298, %r354};
$L__BB6_253:
	not.pred 	%p140, %p11;
	@%p140 bra 	$L__BB6_255;
	sub.s32 	%r727, %r355, %r362;
	shl.b32 	%r728, %r727, 3;
	mov.u32 	%r729, _ZN6thrust24THRUST_300001_SM_1000_NS8cuda_cub4core6detail5shmemE;
	add.s32 	%r730, %r729, %r728;
	st.shared.v2.u32 	[%r730], {%r299, %r356};
$L__BB6_255:
	mad.lo.s32 	%r731, %r269, 9, 8;
	setp.ne.s32 	%p141, %r731, %r4;
	setp.eq.s32 	%p142, %r300, %r301;
	and.pred  	%p143, %p141, %p142;
	@%p143 bra 	$L__BB6_257;
	sub.s32 	%r732, %r357, %r362;
	shl.b32 	%r733, %r732, 3;
	mov.u32 	%r734, _ZN6thrust24THRUST_300001_SM_1000_NS8cuda_cub4core6detail5shmemE;
	add.s32 	%r735, %r734, %r733;
	st.shared.v2.u32 	[%r735], {%r300, %r358};
$L__BB6_257:
	bar.sync 	0;
	setp.ge.s32 	%p144, %r269, %r360;
	@%p144 bra 	$L__BB6_282;
	not.b32 	%r736, %r269;
	add.s32 	%r363, %r360, %r736;
	and.b32  	%r737, %r363, 768;
	setp.eq.s32 	%p145, %r737, 768;
	mov.u32 	%r1857, %r269;
	@%p145 bra 	$L__BB6_261;
	shr.u32 	%r738, %r363, 8;
	add.s32 	%r739, %r738, 1;
	and.b32  	%r740, %r739, 3;
	shl.b32 	%r741, %r269, 3;
	mov.u32 	%r742, _ZN6thrust24THRUST_300001_SM_1000_NS8cuda_cub4core6detail5shmemE;
	add.s32 	%r1853, %r742, %r741;
	add.s32 	%r1852, %r269, %r362;
	neg.s32 	%r1851, %r740;
	shl.b32 	%r743, %r739, 8;
	and.b32  	%r744, %r743, 768;
	add.s32 	%r1857, %r269, %r744;
$L__BB6_260:
	.pragma "nounroll";
	mul.wide.s32 	%rd109, %r1852, 4;
	add.s64 	%rd110, %rd1, %rd109;
	add.s64 	%rd111, %rd2, %rd109;
	ld.shared.v2.u32 	{%r745, %r746}, [%r1853];
	st.global.u32 	[%rd111], %r745;
	st.global.u32 	[%rd110], %r746;
	add.s32 	%r1853, %r1853, 2048;
	add.s32 	%r1852, %r1852, 256;
	add.s32 	%r1851, %r1851, 1;
	setp.ne.s32 	%p146, %r1851, 0;
	@%p146 bra 	$L__BB6_260;
$L__BB6_261:
	setp.lt.u32 	%p147, %r363, 768;
	@%p147 bra 	$L__BB6_282;
	add.s64 	%rd49, %rd2, 2048;
	add.s32 	%r1856, %r1857, %r362;
	add.s64 	%rd50, %rd1, 2048;
	shl.b32 	%r747, %r1857, 3;
	mov.u32 	%r748, _ZN6thrust24THRUST_300001_SM_1000_NS8cuda_cub4core6detail5shmemE;
	add.s32 	%r749, %r747, %r748;
	add.s32 	%r1855, %r749, 4096;
$L__BB6_263:
	mul.wide.s32 	%rd112, %r1856, 4;
	add.s64 	%rd113, %rd49, %rd112;
	add.s64 	%rd114, %rd50, %rd112;
	ld.shared.v2.u32 	{%r750, %r751}, [%r1855+-4096];
	st.global.u32 	[%rd113+-2048], %r750;
	st.global.u32 	[%rd114+-2048], %r751;
	ld.shared.v2.u32 	{%r752, %r753}, [%r1855+-2048];
	st.global.u32 	[%rd113+-1024], %r752;
	st.global.u32 	[%rd114+-1024], %r753;
	ld.shared.v2.u32 	{%r754, %r755}, [%r1855];
	st.global.u32 	[%rd113], %r754;
	st.global.u32 	[%rd114], %r755;
	ld.shared.v2.u32 	{%r756, %r757}, [%r1855+2048];
	st.global.u32 	[%rd113+1024], %r756;
	st.global.u32 	[%rd114+1024], %r757;
	add.s32 	%r1857, %r1857, 1024;
	add.s32 	%r1856, %r1856, 1024;
	add.s32 	%r1855, %r1855, 8192;
	setp.lt.s32 	%p148, %r1857, %r360;
	@%p148 bra 	$L__BB6_263;
	bra.uni 	$L__BB6_282;
$L__BB6_264:
	mul.lo.s32 	%r694, %r269, 9;
	setp.ne.s32 	%p114, %r694, %r4;
	setp.eq.s32 	%p115, %r1843, %r293;
	and.pred  	%p116, %p114, %p115;
	@%p116 bra 	$L__BB6_266;
	mul.wide.s32 	%rd82, %r1847, 4;
	add.s64 	%rd83, %rd2, %rd82;
	st.global.u32 	[%rd83], %r1843;
	add.s64 	%rd84, %rd1, %rd82;
	st.global.u32 	[%rd84], %r1848;
$L__BB6_266:
	not.pred 	%p117, %p6;
	@%p117 bra 	$L__BB6_268;
	mul.wide.s32 	%rd85, %r343, 4;
	add.s64 	%rd86, %rd2, %rd85;
	st.global.u32 	[%rd86], %r293;
	add.s64 	%rd87, %rd1, %rd85;
	st.global.u32 	[%rd87], %r344;
$L__BB6_268:
	not.pred 	%p118, %p7;
	@%p118 bra 	$L__BB6_270;
	mul.wide.s32 	%rd88, %r345, 4;
	add.s64 	%rd89, %rd2, %rd88;
	st.global.u32 	[%rd89], %r294;
	add.s64 	%rd90, %rd1, %rd88;
	st.global.u32 	[%rd90], %r346;
$L__BB6_270:
	mad.lo.s32 	%r695, %r269, 9, 3;
	setp.ne.s32 	%p119, %r695, %r4;
	setp.eq.s32 	%p120, %r295, %r296;
	and.pred  	%p121, %p119, %p120;
	@%p121 bra 	$L__BB6_272;
	mul.wide.s32 	%rd91, %r347, 4;
	add.s64 	%rd92, %rd2, %rd91;
	st.global.u32 	[%rd92], %r295;
	add.s64 	%rd93, %rd1, %rd91;
	st.global.u32 	[%rd93], %r348;
$L__BB6_272:
	not.pred 	%p122, %p9;
	@%p122 bra 	$L__BB6_274;
	mul.wide.s32 	%rd94, %r349, 4;
	add.s64 	%rd95, %rd2, %rd94;
	st.global.u32 	[%rd95], %r296;
	add.s64 	%rd96, %rd1, %rd94;
	st.global.u32 	[%rd96], %r350;
$L__BB6_274:
	not.pred 	%p123, %p10;
	@%p123 bra 	$L__BB6_276;
	mul.wide.s32 	%rd97, %r351, 4;
	add.s64 	%rd98, %rd2, %rd97;
	st.global.u32 	[%rd98], %r297;
	add.s64 	%rd99, %rd1, %rd97;
	st.global.u32 	[%rd99], %r352;
$L__BB6_276:
	not.pred 	%p124, %p8;
	@%p124 bra 	$L__BB6_278;
	mul.wide.s32 	%rd100, %r353, 4;
	add.s64 	%rd101, %rd2, %rd100;
	st.global.u32 	[%rd101], %r298;
	add.s64 	%rd102, %rd1, %rd100;
	st.global.u32 	[%rd102], %r354;
$L__BB6_278:
	not.pred 	%p125, %p11;
	@%p125 bra 	$L__BB6_280;
	mul.wide.s32 	%rd103, %r355, 4;
	add.s64 	%rd104, %rd2, %rd103;
	st.global.u32 	[%rd104], %r299;
	add.s64 	%rd105, %rd1, %rd103;
	st.global.u32 	[%rd105], %r356;
$L__BB6_280:
	mad.lo.s32 	%r696, %r269, 9, 8;
	setp.ne.s32 	%p126, %r696, %r4;
	setp.eq.s32 	%p127, %r300, %r301;
	and.pred  	%p128, %p126, %p127;
	@%p128 bra 	$L__BB6_282;
	mul.wide.s32 	%rd106, %r357, 4;
	add.s64 	%rd107, %rd2, %rd106;
	st.global.u32 	[%rd107], %r300;
	add.s64 	%rd108, %rd1, %rd106;
	st.global.u32 	[%rd108], %r358;
$L__BB6_282:
	setp.ne.s32 	%p149, %r269, 255;
	@%p149 bra 	$L__BB6_286;
	setp.ne.s32 	%p150, %r4, 2304;
	@%p150 bra 	$L__BB6_285;
	mul.wide.s32 	%rd115, %r1858, 4;
	add.s64 	%rd116, %rd2, %rd115;
	st.global.u32 	[%rd116], %r301;
	add.s64 	%rd117, %rd1, %rd115;
	st.global.u32 	[%rd117], %r359;
	add.s32 	%r1858, %r1858, 1;
$L__BB6_285:
	ld.param.u64 	%rd278, [_ZN6thrust24THRUST_300001_SM_1000_NS8cuda_cub4core6detail13_kernel_agentINS1_15__reduce_by_key16ReduceByKeyAgentIPiNS0_17constant_iteratorIiNS0_11use_defaultES9_EES7_S7_N4cuda3std3__48equal_toIiEENSD_4plusIiEES7_iEEJS7_SA_S7_S7_S7_N3cub18CUB_300001_SM_100024ReduceByKeyScanTileStateIiiLb1EEESF_SH_iiEEEvDpT0__param_4];
	cvta.to.global.u64 	%rd118, %rd278;
	st.global.u32 	[%rd118], %r1858;
$L__BB6_286:
	ret;

}
	// .globl	_ZN6thrust24THRUST_300001_SM_1000_NS8cuda_cub4core6detail13_kernel_agentINS1_15__reduce_by_key9InitAgentIN3cub18CUB_300001_SM_100024ReduceByKeyScanTileStateIilLb1EEElPlEEJSA_lSB_EEEvDpT0_
.visible .entry _ZN6thrust24THRUST_300001_SM_1000_NS8cuda_cub4core6detail13_kernel_agentINS1_15__reduce_by_key9InitAgentIN3cub18CUB_300001_SM_100024ReduceByKeyScanTileStateIilLb1EEElPlEEJSA_lSB_EEEvDpT0_(
	.param .align 8 .b8 _ZN6thrust24THRUST_300001_SM_1000_NS8cuda_cub4core6detail13_kernel_agentINS1_15__reduce_by_key9InitAgentIN3cub18CUB_300001_SM_100024ReduceByKeyScanTileStateIilLb1EEElPlEEJSA_lSB_EEEvDpT0__param_0[8],
	.param .u64 _ZN6thrust24THRUST_300001_SM_1000_NS8cuda_cub4core6detail13_kernel_agentINS1_15__reduce_by_key9InitAgentIN3cub18CUB_300001_SM_100024ReduceByKeyScanTileStateIilLb1EEElPlEEJSA_lSB_EEEvDpT0__param_1,
	.param .u64 .ptr .align 1 _ZN6thrust24THRUST_300001_SM_1000_NS8cuda_cub4core6detail13_kernel_agentINS1_15__reduce_by_key9InitAgentIN3cub18CUB_300001_SM_100024ReduceByKeyScanTileStateIilLb1EEElPlEEJSA_lSB_EEEvDpT0__param_2
)
.maxntid 128
{
	.reg .pred 	%p<6>;
	.reg .b32 	%r<16>;
	.reg .b64 	%rd<12>;

	ld.param.u64 	%rd3, [_ZN6thrust24THRUST_300001_SM_1000_NS8cuda_cub4core6detail13_kernel_agentINS1_15__reduce_by_key9InitAgentIN3cub18CUB_300001_SM_100024ReduceByKeyScanTileStateIilLb1EEElPlEEJSA_lSB_EEEvDpT0__param_0];
	ld.param.u32 	%r8, [_ZN6thrust24THRUST_300001_SM_1000_NS8cuda_cub4core6detail13_kernel_agentINS1_15__reduce_by_key9InitAgentIN3cub18CUB_300001_SM_100024ReduceByKeyScanTileStateIilLb1EEElPlEEJSA_lSB_EEEvDpT0__param_1];
	ld.param.u64 	%rd2, [_ZN6thrust24THRUST_300001_SM_1000_NS8cuda_cub4core6detail13_kernel_agentINS1_15__reduce_by_key9InitAgentIN3cub18CUB_300001_SM_100024ReduceByKeyScanTileStateIilLb1EEElPlEEJSA_lSB_EEEvDpT0__param_2];
	cvta.to.global.u64 	%rd1, %rd3;
	mov.u32 	%r1, %ctaid.x;
	mov.u32 	%r9, %ntid.x;
	mov.u32 	%r2, %tid.x;
	mad.lo.s32 	%r3, %r1, %r9, %r2;
	setp.ge.s32 	%p1, %r3, %r8;
	@%p1 bra 	$L__BB7_2;
	mul.wide.s32 	%rd4, %r3, 16;
	add.s64 	%rd5, %rd1, %rd4;
	mov.b64 	%rd6, 0;
	mov.b64 	%rd7, 425201762304;
	st.global.v2.u64 	[%rd5+512], {%rd7, %rd6};
$L__BB7_2:
	mov.b32 	%r15, 0;
	setp.ne.s32 	%p2, %r1, 0;
	setp.gt.u32 	%p3, %r2, 31;
	or.pred  	%p4, %p2, %p3;
	@%p4 bra 	$L__BB7_4;
	mul.wide.u32 	%rd8, %r2, 16;
	add.s64 	%rd9, %rd1, %rd8;
	st.global.v4.u32 	[%rd9], {%r15, %r15, %r15, %r15};
$L__BB7_4:
	or.b32  	%r14, %r1, %r2;
	setp.ne.s32 	%p5, %r14, 0;
	@%p5 bra 	$L__BB7_6;
	cvta.to.global.u64 	%rd10, %rd2;
	mov.b64 	%rd11, 0;
	st.global.u64 	[%rd10], %rd11;
$L__BB7_6:
	ret;

}
	// .globl	_ZN6thrust24THRUST_300001_SM_1000_NS8cuda_cub4core6detail13_kernel_agentINS1_15__reduce_by_key16ReduceByKeyAgentIPiNS0_17constant_iteratorIiNS0_11use_defaultES9_EES7_S7_N4cuda3std3__48equal_toIiEENSD_4plusIiEEPllEEJS7_SA_S7_S7_SI_N3cub18CUB_300001_SM_100024ReduceByKeyScanTileStateIilLb1EEESF_SH_llEEEvDpT0_
.visible .entry _ZN6thrust24THRUST_300001_SM_1000_NS8cuda_cub4core6detail13_kernel_agentINS1_15__reduce_by_key16ReduceByKeyAgentIPiNS0_17constant_iteratorIiNS0_11use_defaultES9_EES7_S7_N4cuda3std3__48equal_toIiEENSD_4plusIiEEPllEEJS7_SA_S7_S7_SI_N3cub18CUB_300001_SM_100024ReduceByKeyScanTileStateIilLb1EEESF_SH_llEEEvDpT0_(
	.param .u64 .ptr .align 1 _ZN6thrust24THRUST_300001_SM_1000_NS8cuda_cub4core6detail13_kernel_agentINS1_15__reduce_by_key16ReduceByKeyAgentIPiNS0_17constant_iteratorIiNS0_11use_defaultES9_EES7_S7_N4cuda3std3__48equal_toIiEENSD_4plusIiEEPllEEJS7_SA_S7_S7_SI_N3cub18CUB_300001_SM_100024ReduceByKeyScanTileStateIilLb1EEESF_SH_llEEEvDpT0__param_0,
	.param .align 8 .b8 _ZN6thrust24THRUST_300001_SM_1000_NS8cuda_cub4core6detail13_kernel_agentINS1_15__reduce_by_key16ReduceByKeyAgentIPiNS0_17constant_iteratorIiNS0_11use_defaultES9_EES7_S7_N4cuda3std3__48equal_toIiEENSD_4plusIiEEPllEEJS7_SA_S7_S7_SI_N3cub18CUB_300001_SM_100024ReduceByKeyScanTileStateIilLb1EEESF_SH_llEEEvDpT0__param_1[16],
	.param .u64 .ptr .align 1 _ZN6thrust24THRUST_300001_SM_1000_NS8cuda_cub4core6detail13_kernel_agentINS1_15__reduce_by_key16ReduceByKeyAgentIPiNS0_17constant_iteratorIiNS0_11use_defaultES9_EES7_S7_N4cuda3std3__48equal_toIiEENSD_4plusIiEEPllEEJS7_SA_S7_S7_SI_N3cub18CUB_300001_SM_100024ReduceByKeyScanTileStateIilLb1EEESF_SH_llEEEvDpT0__param_2,
	.param .u64 .ptr .align 1 _ZN6thrust24THRUST_300001_SM_1000_NS8cuda_cub4core6detail13_kernel_agentINS1_15__reduce_by_key16ReduceByKeyAgentIPiNS0_17constant_iteratorIiNS0_11use_defaultES9_EES7_S7_N4cuda3std3__48equal_toIiEENSD_4plusIiEEPllEEJS7_SA_S7_S7_SI_N3cub18CUB_300001_SM_100024ReduceByKeyScanTileStateIilLb1EEESF_SH_llEEEvDpT0__param_3,
	.param .u64 .ptr .align 1 _ZN6thrust24THRUST_300001_SM_1000_NS8cuda_cub4core6detail13_kernel_agentINS1_15__reduce_by_key16ReduceByKeyAgentIPiNS0_17constant_iteratorIiNS0_11use_defaultES9_EES7_S7_N4cuda3std3__48equal_toIiEENSD_4plusIiEEPllEEJS7_SA_S7_S7_SI_N3cub18CUB_300001_SM_100024ReduceByKeyScanTileStateIilLb1EEESF_SH_llEEEvDpT0__param_4,
	.param .align 8 .b8 _ZN6thrust24THRUST_300001_SM_1000_NS8cuda_cub4core6detail13_kernel_agentINS1_15__reduce_by_key16ReduceByKeyAgentIPiNS0_17constant_iteratorIiNS0_11use_defaultES9_EES7_S7_N4cuda3std3__48equal_toIiEENSD_4plusIiEEPllEEJS7_SA_S7_S7_SI_N3cub18CUB_300001_SM_100024ReduceByKeyScanTileStateIilLb1EEESF_SH_llEEEvDpT0__param_5[8],
	.param .align 1 .b8 _ZN6thrust24THRUST_300001_SM_1000_NS8cuda_cub4core6detail13_kernel_agentINS1_15__reduce_by_key16ReduceByKeyAgentIPiNS0_17constant_iteratorIiNS0_11use_defaultES9_EES7_S7_N4cuda3std3__48equal_toIiEENSD_4plusIiEEPllEEJS7_SA_S7_S7_SI_N3cub18CUB_300001_SM_100024ReduceByKeyScanTileStateIilLb1EEESF_SH_llEEEvDpT0__param_6[1],
	.param .align 1 .b8 _ZN6thrust24THRUST_300001_SM_1000_NS8cuda_cub4core6detail13_kernel_agentINS1_15__reduce_by_key16ReduceByKeyAgentIPiNS0_17constant_iteratorIiNS0_11use_defaultES9_EES7_S7_N4cuda3std3__48equal_toIiEENSD_4plusIiEEPllEEJS7_SA_S7_S7_SI_N3cub18CUB_300001_SM_100024ReduceByKeyScanTileStateIilLb1EEESF_SH_llEEEvDpT0__param_7[1],
	.param .u64 _ZN6thrust24THRUST_300001_SM_1000_NS8cuda_cub4core6detail13_kernel_agentINS1_15__reduce_by_key16ReduceByKeyAgentIPiNS0_17constant_iteratorIiNS0_11use_defaultES9_EES7_S7_N4cuda3std3__48equal_toIiEENSD_4plusIiEEPllEEJS7_SA_S7_S7_SI_N3cub18CUB_300001_SM_100024ReduceByKeyScanTileStateIilLb1EEESF_SH_llEEEvDpT0__param_8,
	.param .u64 _ZN6thrust24THRUST_300001_SM_1000_NS8cuda_cub4core6detail13_kernel_agentINS1_15__reduce_by_key16ReduceByKeyAgentIPiNS0_17constant_iteratorIiNS0_11use_defaultES9_EES7_S7_N4cuda3std3__48equal_toIiEENSD_4plusIiEEPllEEJS7_SA_S7_S7_SI_N3cub18CUB_300001_SM_100024ReduceByKeyScanTileStateIilLb1EEESF_SH_llEEEvDpT0__param_9
)
.maxntid 256
{
	.reg .pred 	%p<442>;
	.reg .b32 	%r<2026>;
	.reg .b64 	%rd<796>;

	ld.param.u64 	%rd210, [_ZN6thrust24THRUST_300001_SM_1000_NS8cuda_cub4core6detail13_kernel_agentINS1_15__reduce_by_key16ReduceByKeyAgentIPiNS0_17constant_iteratorIiNS0_11use_defaultES9_EES7_S7_N4cuda3std3__48equal_toIiEENSD_4plusIiEEPllEEJS7_SA_S7_S7_SI_N3cub18CUB_300001_SM_100024ReduceByKeyScanTileStateIilLb1EEESF_SH_llEEEvDpT0__param_0];
	ld.param.u64 	%rd3, [_ZN6thrust24THRUST_300001_SM_1000_NS8cuda_cub4core6detail13_kernel_agentINS1_15__reduce_by_key16ReduceByKeyAgentIPiNS0_17constant_iteratorIiNS0_11use_defaultES9_EES7_S7_N4cuda3std3__48equal_toIiEENSD_4plusIiEEPllEEJS7_SA_S7_S7_SI_N3cub18CUB_300001_SM_100024ReduceByKeyScanTileStateIilLb1EEESF_SH_llEEEvDpT0__param_5];
	ld.param.u32 	%r1, [_ZN6thrust24THRUST_300001_SM_1000_NS8cuda_cub4core6detail13_kernel_agentINS1_15__reduce_by_key16ReduceByKeyAgentIPiNS0_17constant_iteratorIiNS0_11use_defaultES9_EES7_S7_N4cuda3std3__48equal_toIiEENSD_4plusIiEEPllEEJS7_SA_S7_S7_SI_N3cub18CUB_300001_SM_100024ReduceByKeyScanTileStateIilLb1EEESF_SH_llEEEvDpT0__param_1+8];
	ld.param.u64 	%rd213, [_ZN6thrust24THRUST_300001_SM_1000_NS8cuda_cub4core6detail13_kernel_agentINS1_15__reduce_by_key16ReduceByKeyAgentIPiNS0_17constant_iteratorIiNS0_11use_defaultES9_EES7_S7_N4cuda3std3__48equal_toIiEENSD_4plusIiEEPllEEJS7_SA_S7_S7_SI_N3cub18CUB_300001_SM_100024ReduceByKeyScanTileStateIilLb1EEESF_SH_llEEEvDpT0__param_2];
	ld.param.u64 	%rd214, [_ZN6thrust24THRUST_300001_SM_1000_NS8cuda_cub4core6detail13_kernel_agentINS1_15__reduce_by_key16ReduceByKeyAgentIPiNS0_17constant_iteratorIiNS0_11use_defaultES9_EES7_S7_N4cuda3std3__48equal_toIiEENSD_4plusIiEEPllEEJS7_SA_S7_S7_SI_N3cub18CUB_300001_SM_100024ReduceByKeyScanTileStateIilLb1EEESF_SH_llEEEvDpT0__param_3];
	ld.param.u64 	%rd212, [_ZN6thrust24THRUST_300001_SM_1000_NS8cuda_cub4core6detail13_kernel_agentINS1_15__reduce_by_key16ReduceByKeyAgentIPiNS0_17constant_iteratorIiNS0_11use_defaultES9_EES7_S7_N4cuda3std3__48equal_toIiEENSD_4plusIiEEPllEEJS7_SA_S7_S7_SI_N3cub18CUB_300001_SM_100024ReduceByKeyScanTileStateIilLb1EEESF_SH_llEEEvDpT0__param_8];
	cvta.to.global.u64 	%rd1, %rd214;
	cvta.to.global.u64 	%rd2, %rd213;
	mov.u32 	%r2, %ctaid.x;
	mul.wide.u32 	%rd4, %r2, 2304;
	sub.s64 	%rd5, %rd212, %rd4;
	setp.lt.s64 	%p12, %rd5, 2305;
	@%p12 bra 	$L__BB8_142;
	setp.ne.s32 	%p262, %r2, 0;
	@%p262 bra 	$L__BB8_52;
	mov.u32 	%r3, %tid.x;
	and.b32  	%r1717, %r3, 31;
	and.b32  	%r1718, %r3, 992;
	mul.lo.s32 	%r1719, %r1718, 9;
	or.b32  	%r1720, %r1719, %r1717;
	cvt.u64.u32 	%rd652, %r1720;
	add.s64 	%rd653, %rd4, %rd652;
	shl.b64 	%rd654, %rd653, 2;
	add.s64 	%rd642, %rd210, %rd654;
	// begin inline asm
	ld.global.nc.u32 %r1706, [%rd642];
	// end inline asm
	add.s64 	%rd643, %rd642, 128;
	// begin inline asm
	ld.global.nc.u32 %r1707, [%rd643];
	// end inline asm
	add.s64 	%rd644, %rd642, 256;
	// begin inline asm
	ld.global.nc.u32 %r1708, [%rd644];
	// end inline asm
	add.s64 	%rd645, %rd642, 384;
	// begin inline asm
	ld.global.nc.u32 %r1709, [%rd645];
	// end inline asm
	add.s64 	%rd646, %rd642, 512;
	// begin inline asm
	ld.global.nc.u32 %r1710, [%rd646];
	// end inline asm
	add.s64 	%rd647, %rd642, 640;
	// begin inline asm
	ld.global.nc.u32 %r1711, [%rd647];
	// end inline asm
	add.s64 	%rd648, %rd642, 768;
	// begin inline asm
	ld.global.nc.u32 %r1712, [%rd648];
	// end inline asm
	add.s64 	%rd649, %rd642, 896;
	// begin inline asm
	ld.global.nc.u32 %r1713, [%rd649];
	// end inline asm
	add.s64 	%rd650, %rd642, 1024;
	// begin inline asm
	ld.global.nc.u32 %r1714, [%rd650];
	// end inline asm
	// begin inline asm
	mov.u32 %r1715, %laneid;
	// end inline asm
	shr.u32 	%r5, %r3, 5;
	mad.lo.s32 	%r1721, %r5, 288, %r1715;
	shl.b32 	%r1722, %r1721, 2;
	mov.u32 	%r1723, _ZN6thrust24THRUST_300001_SM_1000_NS8cuda_cub4core6detail5shmemE;
	add.s32 	%r1724, %r1723, %r1722;
	st.shared.u32 	[%r1724], %r1706;
	st.shared.u32 	[%r1724+128], %r1707;
	st.shared.u32 	[%r1724+256], %r1708;
	st.shared.u32 	[%r1724+384], %r1709;
	st.shared.u32 	[%r1724+512], %r1710;
	st.shared.u32 	[%r1724+640], %r1711;
	st.shared.u32 	[%r1724+768], %r1712;
	st.shared.u32 	[%r1724+896], %r1713;
	st.shared.u32 	[%r1724+1024], %r1714;
	bar.warp.sync 	-1;
	shl.b32 	%r1725, %r1715, 5;
	add.s32 	%r1726, %r1724, %r1725;
	ld.shared.u32 	%r6, [%r1726];
	ld.shared.u32 	%r7, [%r1726+4];
	ld.shared.u32 	%r8, [%r1726+8];
	ld.shared.u32 	%r9, [%r1726+12];
	ld.shared.u32 	%r10, [%r1726+16];
	ld.shared.u32 	%r11, [%r1726+20];
	ld.shared.u32 	%r12, [%r1726+24];
	ld.shared.u32 	%r13, [%r1726+28];
	ld.shared.u32 	%r14, [%r1726+32];
	bar.sync 	0;
	st.shared.u32 	[%r1724], %r1;
	st.shared.u32 	[%r1724+128], %r1;
	st.shared.u32 	[%r1724+256], %r1;
	st.shared.u32 	[%r1724+384], %r1;
	st.shared.u32 	[%r1724+512], %r1;
	st.shared.u32 	[%r1724+640], %r1;
	st.shared.u32 	[%r1724+768], %r1;
	st.shared.u32 	[%r1724+896], %r1;
	st.shared.u32 	[%r1724+1024], %r1;
	bar.warp.sync 	-1;
	ld.shared.u32 	%r15, [%r1726];
	ld.shared.u32 	%r16, [%r1726+4];
	ld.shared.u32 	%r17, [%r1726+8];
	ld.shared.u32 	%r18, [%r1726+12];
	ld.shared.u32 	%r19, [%r1726+16];
	ld.shared.u32 	%r20, [%r1726+20];
	ld.shared.u32 	%r21, [%r1726+24];
	ld.shared.u32 	%r22, [%r1726+28];
	ld.shared.u32 	%r23, [%r1726+32];
	bar.sync 	0;
	shl.b32 	%r1727, %r3, 2;
	add.s32 	%r1728, %r1723, %r1727;
	add.s32 	%r24, %r1728, 1240;
	st.shared.u32 	[%r1728+1240], %r14;
	bar.sync 	0;
	setp.eq.s32 	%p372, %r3, 0;
	mov.b64 	%rd746, 0;
	@%p372 bra 	$L__BB8_4;
	ld.shared.u32 	%r1968, [%r24+-4];
	setp.ne.s32 	%p373, %r1968, %r6;
	selp.u64 	%rd746, 1, 0, %p373;
$L__BB8_4:
	setp.ne.s32 	%p374, %r6, %r7;
	selp.u64 	%rd655, 1, 0, %p374;
	setp.ne.s32 	%p375, %r7, %r8;
	selp.u64 	%rd656, 1, 0, %p375;
	setp.ne.s32 	%p376, %r8, %r9;
	selp.u64 	%rd657, 1, 0, %p376;
	setp.ne.s32 	%p377, %r9, %r10;
	selp.u64 	%rd658, 1, 0, %p377;
	setp.ne.s32 	%p378, %r10, %r11;
	selp.u64 	%rd659, 1, 0, %p378;
	setp.ne.s32 	%p379, %r11, %r12;
	selp.u64 	%rd660, 1, 0, %p379;
	setp.ne.s32 	%p380, %r12, %r13;
	selp.u64 	%rd661, 1, 0, %p380;
	setp.ne.s32 	%p381, %r13, %r14;
	selp.u64 	%rd662, 1, 0, %p381;
	add.s64 	%rd8, %rd746, %rd655;
	selp.b32 	%r1849, 0, %r15, %p374;
	add.s32 	%r1850, %r16, %r1849;
	add.s64 	%rd9, %rd8, %rd656;
	selp.b32 	%r1851, 0, %r1850, %p375;
	add.s32 	%r1852, %r17, %r1851;
	add.s64 	%rd10, %rd9, %rd657;
	selp.b32 	%r1853, 0, %r1852, %p376;
	add.s32 	%r1854, %r18, %r1853;
	add.s64 	%rd11, %rd10, %rd658;
	selp.b32 	%r1855, 0, %r1854, %p377;
	add.s32 	%r1856, %r19, %r1855;
	add.s64 	%rd12, %rd11, %rd659;
	selp.b32 	%r1857, 0, %r1856, %p378;
	add.s32 	%r1858, %r20, %r1857;
	add.s64 	%rd13, %rd12, %rd660;
	selp.b32 	%r1859, 0, %r1858, %p379;
	add.s32 	%r1860, %r21, %r1859;
	add.s64 	%rd14, %rd13, %rd661;
	selp.b32 	%r1861, 0, %r1860, %p380;
	add.s32 	%r1862, %r22, %r1861;
	add.s64 	%rd663, %rd14, %rd662;
	mov.b64 	{%r1730, %r1735}, %rd663;
	selp.b32 	%r1863, 0, %r1862, %p381;
	add.s32 	%r1740, %r23, %r1863;
	mov.b32 	%r1846, 1;
	mov.b32 	%r1847, 0;
	mov.b32 	%r1848, -1;
	// begin inline asm
	shfl.sync.up.b32 %r1729, %r1730, %r1846, %r1847, %r1848;
	// end inline asm
	// begin inline asm
	shfl.sync.up.b32 %r1734, %r1735, %r1846, %r1847, %r1848;
	// end inline asm
	mov.b64 	%rd664, {%r1729, %r1734};
	// begin inline asm
	shfl.sync.up.b32 %r1739, %r1740, %r1846, %r1847, %r1848;
	// end inline asm
	// begin inline asm
	shfl.sync.up.b32 %r1744, %r1745, %r1846, %r1847, %r1848;
	// end inline asm
	setp.eq.s64 	%p382, %rd663, 0;
	selp.b32 	%r1864, %r1739, 0, %p382;
	setp.lt.s32 	%p383, %r1715, 1;
	selp.b64 	%rd665, 0, %rd664, %p383;
	add.s64 	%rd666, %rd665, %rd663;
	mov.b64 	{%r1750, %r1755}, %rd666;
	selp.b32 	%r1865, 0, %r1864, %p383;
	add.s32 	%r1760, %r1865, %r1740;
	mov.b32 	%r1766, 2;
	// begin inline asm
	shfl.sync.up.b32 %r1749, %r1750, %r1766, %r1847, %r1848;
	// end inline asm
	// begin inline asm
	shfl.sync.up.b32 %r1754, %r1755, %r1766, %r1847, %r1848;
	// end inline asm
	mov.b64 	%rd667, {%r1749, %r1754};
	// begin inline asm
	shfl.sync.up.b32 %r1759, %r1760, %r1766, %r1847, %r1848;
	// end inline asm
	// begin inline asm
	shfl.sync.up.b32 %r1764, %r1765, %r1766, %r1847, %r1848;
	// end inline asm
	setp.eq.s64 	%p384, %rd666, 0;
	selp.b32 	%r1866, %r1759, 0, %p384;
	setp.lt.s32 	%p385, %r1715, 2;
	selp.b64 	%rd668, 0, %rd667, %p385;
	add.s64 	%rd669, %rd668, %rd666;
	mov.b64 	{%r1770, %r1775}, %rd669;
	selp.b32 	%r1867, 0, %r1866, %p385;
	add.s32 	%r1780, %r1867, %r1760;
	mov.b32 	%r1786, 4;
	// begin inline asm
	shfl.sync.up.b32 %r1769, %r1770, %r1786, %r1847, %r1848;
	// end inline asm
	// begin inline asm
	shfl.sync.up.b32 %r1774, %r1775, %r1786, %r1847, %r1848;
	// end inline asm
	mov.b64 	%rd670, {%r1769, %r1774};
	// begin inline asm
	shfl.sync.up.b32 %r1779, %r1780, %r1786, %r1847, %r1848;
	// end inline asm
	// begin inline asm
	shfl.sync.up.b32 %r1784, %r1785, %r1786, %r1847, %r1848;
	// end inline asm
	setp.eq.s64 	%p386, %rd669, 0;
	selp.b32 	%r1868, %r1779, 0, %p386;
	setp.lt.s32 	%p387, %r1715, 4;
	selp.b64 	%rd671, 0, %rd670, %p387;
	add.s64 	%rd672, %rd671, %rd669;
	mov.b64 	{%r1790, %r1795}, %rd672;
	selp.b32 	%r1869, 0, %r1868, %p387;
	add.s32 	%r1800, %r1869, %r1780;
	mov.b32 	%r1806, 8;
	// begin inline asm
	shfl.sync.up.b32 %r1789, %r1790, %r1806, %r1847, %r1848;
	// end inline asm
	// begin inline asm
	shfl.sync.up.b32 %r1794, %r1795, %r1806, %r1847, %r1848;
	// end inline asm
	mov.b64 	%rd673, {%r1789, %r1794};
	// begin inline asm
	shfl.sync.up.b32 %r1799, %r1800, %r1806, %r1847, %r1848;
	// end inline asm
	// begin inline asm
	shfl.sync.up.b32 %r1804, %r1805, %r1806, %r1847, %r1848;
	// end inline asm
	setp.eq.s64 	%p388, %rd672, 0;
	selp.b32 	%r1870, %r1799, 0, %p388;
	setp.lt.s32 	%p389, %r1715, 8;
	selp.b64 	%rd674, 0, %rd673, %p389;
	add.s64 	%rd675, %rd674, %rd672;
	mov.b64 	{%r1810, %r1815}, %rd675;
	selp.b32 	%r1871, 0, %r1870, %p389;
	add.s32 	%r1820, %r1871, %r1800;
	mov.b32 	%r1826, 16;
	// begin inline asm
	shfl.sync.up.b32 %r1809, %r1810, %r1826, %r1847, %r1848;
	// end inline asm
	// begin inline asm
	shfl.sync.up.b32 %r1814, %r1815, %r1826, %r1847, %r1848;
	// end inline asm
	mov.b64 	%rd676, {%r1809, %r1814};
	// begin inline asm
	shfl.sync.up.b32 %r1819, %r1820, %r1826, %r1847, %r1848;
	// end inline asm
	// begin inline asm
	shfl.sync.up.b32 %r1824, %r1825, %r1826, %r1847, %r1848;
	// end inline asm
	setp.eq.s64 	%p390, %rd675, 0;
	selp.b32 	%r1872, %r1819, 0, %p390;
	setp.lt.s32 	%p391, %r1715, 16;
	selp.b64 	%rd677, 0, %rd676, %p391;
	add.s64 	%rd15, %rd677, %rd675;
	mov.b64 	{%r1830, %r1835}, %rd15;
	selp.b32 	%r1873, 0, %r1872, %p391;
	add.s32 	%r1840, %r1873, %r1820;
	// begin inline asm
	shfl.sync.up.b32 %r1829, %r1830, %r1846, %r1847, %r1848;
	// end inline asm
	// begin inline asm
	shfl.sync.up.b32 %r1834, %r1835, %r1846, %r1847, %r1848;
	// end inline asm
	// begin inline asm
	shfl.sync.up.b32 %r1839, %r1840, %r1846, %r1847, %r1848;
	// end inline asm
	// begin inline asm
	shfl.sync.up.b32 %r1844, %r1845, %r1846, %r1847, %r1848;
	// end inline asm
	setp.ne.s32 	%p392, %r1715, 31;
	@%p392 bra 	$L__BB8_6;
	shl.b32 	%r1874, %r5, 4;
	mov.u32 	%r1875, _ZN6thrust24THRUST_300001_SM_1000_NS8cuda_cub4core6detail5shmemE;
	add.s32 	%r1876, %r1875, %r1874;
	st.shared.u64 	[%r1876], %rd15;
	st.shared.u32 	[%r1876+8], %r1840;
$L__BB8_6:
	mov.b64 	%rd678, {%r1829, %r1834};
	setp.ne.s32 	%p393, %r12, %r13;
	setp.ne.s32 	%p394, %r11, %r12;
	setp.ne.s32 	%p395, %r10, %r11;
	setp.ne.s32 	%p396, %r9, %r10;
	setp.ne.s32 	%p397, %r8, %r9;
	setp.ne.s32 	%p398, %r7, %r8;
	setp.ne.s32 	%p399, %r6, %r7;
	setp.ne.s32 	%p400, %r3, 0;
	bar.sync 	0;
	ld.shared.u64 	%rd679, [_ZN6thrust24THRUST_300001_SM_1000_NS8cuda_cub4core6detail5shmemE];
	ld.shared.u32 	%r1877, [_ZN6thrust24THRUST_300001_SM_1000_NS8cuda_cub4core6detail5shmemE+8];
	ld.shared.u64 	%rd680, [_ZN6thrust24THRUST_300001_SM_1000_NS8cuda_cub4core6detail5shmemE+16];
	ld.shared.u32 	%r1878, [_ZN6thrust24THRUST_300001_SM_1000_NS8cuda_cub4core6detail5shmemE+24];
	add.s64 	%rd681, %rd680, %rd679;
	setp.eq.s64 	%p401, %rd680, 0;
	selp.b32 	%r1879, %r1877, 0, %p401;
	add.s32 	%r1880, %r1879, %r1878;
	setp.eq.s32 	%p402, %r5, 2;
	selp.b64 	%rd682, %rd681, %rd679, %p402;
	selp.b32 	%r1881, %r1880, %r1877, %p402;
	ld.shared.u64 	%rd683, [_ZN6thrust24THRUST_300001_SM_1000_NS8cuda_cub4core6detail5shmemE+32];
	ld.shared.u32 	%r1882, [_ZN6thrust24THRUST_300001_SM_1000_NS8cuda_cub4core6detail5shmemE+40];
	add.s64 	%rd684, %rd683, %rd681;
	setp.eq.s64 	%p403, %rd683, 0;
	selp.b32 	%r1883, %r1880, 0, %p403;
	add.s32 	%r1884, %r1883, %r1882;
	setp.eq.s32 	%p404, %r5, 3;
	selp.b64 	%rd685, %rd684, %rd682, %p404;
	selp.b32 	%r1885, %r1884, %r1881, %p404;
	ld.shared.u64 	%rd686, [_ZN6thrust24THRUST_300001_SM_1000_NS8cuda_cub4core6detail5shmemE+48];
	ld.shared.u32 	%r1886, [_ZN6thrust24THRUST_300001_SM_1000_NS8cuda_cub4core6detail5shmemE+56];
	add.s64 	%rd687, %rd686, %rd684;
	setp.eq.s64 	%p405, %rd686, 0;
	selp.b32 	%r1887, %r1884, 0, %p405;
	add.s32 	%r1888, %r1887, %r1886;
	setp.eq.s32 	%p406, %r5, 4;
	selp.b64 	%rd688, %rd687, %rd685, %p406;
	selp.b32 	%r1889, %r1888, %r1885, %p406;
	ld.shared.u64 	%rd689, [_ZN6thrust24THRUST_300001_SM_1000_NS8cuda_cub4core6detail5shmemE+64];
	ld.shared.u32 	%r1890, [_ZN6thrust24THRUST_300001_SM_1000_NS8cuda_cub4core6detail5shmemE+72];
	add.s64 	%rd690, %rd689, %rd687;
	setp.eq.s64 	%p407, %rd689, 0;
	selp.b32 	%r1891, %r1888, 0, %p407;
	add.s32 	%r1892, %r1891, %r1890;
	setp.eq.s32 	%p408, %r5, 5;
	selp.b64 	%rd691, %rd690, %rd688, %p408;
	selp.b32 	%r1893, %r1892, %r1889, %p408;
	ld.shared.u64 	%rd692, [_ZN6thrust24THRUST_300001_SM_1000_NS8cuda_cub4core6detail5shmemE+80];
	ld.shared.u32 	%r1894, [_ZN6thrust24THRUST_300001_SM_1000_NS8cuda_cub4core6detail5shmemE+88];
	add.s64 	%rd693, %rd692, %rd690;
	setp.eq.s64 	%p409, %rd692, 0;
	selp.b32 	%r1895, %r1892, 0, %p409;
	add.s32 	%r1896, %r1895, %r1894;
	setp.eq.s32 	%p410, %r5, 6;
	selp.b64 	%rd694, %rd693, %rd691, %p410;
	selp.b32 	%r1897, %r1896, %r1893, %p410;
	ld.shared.u64 	%rd695, [_ZN6thrust24THRUST_300001_SM_1000_NS8cuda_cub4core6detail5shmemE+96];
	ld.shared.u32 	%r1898, [_ZN6thrust24THRUST_300001_SM_1000_NS8cuda_cub4core6detail5shmemE+104];
	add.s64 	%rd696, %rd695, %rd693;
	setp.eq.s64 	%p411, %rd695, 0;
	selp.b32 	%r1899, %r1896, 0, %p411;
	add.s32 	%r1900, %r1899, %r1898;
	setp.eq.s32 	%p412, %r5, 7;
	selp.b64 	%rd697, %rd696, %rd694, %p412;
	selp.b32 	%r1901, %r1900, %r1897, %p412;
	ld.shared.u64 	%rd698, [_ZN6thrust24THRUST_300001_SM_1000_NS8cuda_cub4core6detail5shmemE+112];
	ld.shared.u32 	%r1902, [_ZN6thrust24THRUST_300001_SM_1000_NS8cuda_cub4core6detail5shmemE+120];
	add.s64 	%rd16, %rd698, %rd696;
	setp.eq.s64 	%p413, %rd698, 0;
	selp.b32 	%r1903, %r1900, 0, %p413;
	add.s32 	%r31, %r1903, %r1902;
	setp.lt.u32 	%p414, %r3, 32;
	selp.b64 	%rd699, 0, %rd697, %p414;
	selp.b32 	%r1904, 0, %r1901, %p414;
	setp.eq.s64 	%p415, %rd678, 0;
	selp.b32 	%r1905, %r1904, 0, %p415;
	add.s32 	%r1906, %r1905, %r1839;
	setp.eq.s32 	%p416, %r1715, 0;
	selp.b32 	%r32, %r1904, %r1906, %p416;
	selp.b64 	%rd700, 0, %rd678, %p416;
	add.s64 	%rd17, %rd699, %rd700;
	add.s64 	%rd18, %rd17, %rd746;
	setp.eq.s64 	%p417, %rd746, 0;
	selp.b32 	%r1907, %r32, 0, %p417;
	add.s32 	%r33, %r1907, %r15;
	add.s64 	%rd19, %rd8, %rd17;
	selp.b32 	%r1908, 0, %r33, %p399;
	add.s32 	%r34, %r16, %r1908;
	add.s64 	%rd20, %rd9, %rd17;
	selp.b32 	%r1909, 0, %r34, %p398;
	add.s32 	%r35, %r17, %r1909;
	add.s64 	%rd21, %rd10, %rd17;
	selp.b32 	%r1910, 0, %r35, %p397;
	add.s32 	%r36, %r18, %r1910;
	add.s64 	%rd22, %rd11, %rd17;
	selp.b32 	%r1911, 0, %r36, %p396;
	add.s32 	%r37, %r19, %r1911;
	add.s64 	%rd23, %rd12, %rd17;
	selp.b32 	%r1912, 0, %r37, %p395;
	add.s32 	%r38, %r20, %r1912;
	add.s64 	%rd24, %rd13, %rd17;
	selp.b32 	%r1913, 0, %r38, %p394;
	add.s32 	%r39, %r21, %r1913;
	add.s64 	%rd25, %rd14, %rd17;
	selp.b32 	%r1914, 0, %r39, %p393;
	add.s32 	%r40, %r22, %r1914;
	@%p400 bra 	$L__BB8_8;
	mov.b32 	%r1915, 101;
	mov.b64 	%rd702, {%r31, %r1915};
	add.s64 	%rd701, %rd3, 512;
	// begin inline asm
	st.relaxed.gpu.v2.u64 [%rd701], {%rd702, %rd16};
	// end inline asm
$L__BB8_8:
	setp.lt.s64 	%p418, %rd16, 257;
	@%p418 bra 	$L__BB8_34;
	bar.sync 	0;
	@%p417 bra 	$L__BB8_11;
	cvt.u32.u64 	%r1916, %rd17;
	shl.b32 	%r1917, %r1916, 3;
	mov.u32 	%r1918, _ZN6thrust24THRUST_300001_SM_1000_NS8cuda_cub4core6detail5shmemE;
	add.s32 	%r1919, %r1918, %r1917;
	st.shared.v2.u32 	[%r1919], {%r1968, %r32};
$L__BB8_11:
	setp.eq.s32 	%p429, %r6, %r7;
	@%p429 bra 	$L__BB8_13;
	cvt.u32.u64 	%r1920, %rd18;
	shl.b32 	%r1921, %r1920, 3;
	mov.u32 	%r1922, _ZN6thrust24THRUST_300001_SM_1000_NS8cuda_cub4core6detail5shmemE;
	add.s32 	%r1923, %r1922, %r1921;
	st.shared.v2.u32 	[%r1923], {%r6, %r33};
$L__BB8_13:
	setp.eq.s32 	%p430, %r7, %r8;
	@%p430 bra 	$L__BB8_15;
	cvt.u32.u64 	%r1924, %rd19;
	shl.b32 	%r1925, %r1924, 3;
	mov.u32 	%r1926, _ZN6thrust24THRUST_300001_SM_1000_NS8cuda_cub4core6detail5shmemE;
	add.s32 	%r1927, %r1926, %r1925;
	st.shared.v2.u32 	[%r1927], {%r7, %r34};
$L__BB8_15:
	setp.eq.s32 	%p431, %r8, %r9;
	@%p431 bra 	$L__BB8_17;
	cvt.u32.u64 	%r1928, %rd20;
	shl.b32 	%r1929, %r1928, 3;
	mov.u32 	%r1930, _ZN6thrust24THRUST_300001_SM_1000_NS8cuda_cub4core6detail5shmemE;
	add.s32 	%r1931, %r1930, %r1929;
	st.shared.v2.u32 	[%r1931], {%r8, %r35};
$L__BB8_17:
	setp.eq.s32 	%p432, %r9, %r10;
	@%p432 bra 	$L__BB8_19;
	cvt.u32.u64 	%r1932, %rd21;
	shl.b32 	%r1933, %r1932, 3;
	mov.u32 	%r1934, _ZN6thrust24THRUST_300001_SM_1000_NS8cuda_cub4core6detail5shmemE;
	add.s32 	%r1935, %r1934, %r1933;
	st.shared.v2.u32 	[%r1935], {%r9, %r36};
$L__BB8_19:
	setp.eq.s32 	%p433, %r10, %r11;
	@%p433 bra 	$L__BB8_21;
	cvt.u32.u64 	%r1936, %rd22;
	shl.b32 	%r1937, %r1936, 3;
	mov.u32 	%r1938, _ZN6thrust24THRUST_300001_SM_1000_NS8cuda_cub4core6detail5shmemE;
	add.s32 	%r1939, %r1938, %r1937;
	st.shared.v2.u32 	[%r1939], {%r10, %r37};
$L__BB8_21:
	setp.eq.s32 	%p434, %r11, %r12;
	@%p434 bra 	$L__BB8_23;
	cvt.u32.u64 	%r1940, %rd23;
	shl.b32 	%r1941, %r1940, 3;
	mov.u32 	%r1942, _ZN6thrust24THRUST_300001_SM_1000_NS8cuda_cub4core6detail5shmemE;
	add.s32 	%r1943, %r1942, %r1941;
	st.shared.v2.u32 	[%r1943], {%r11, %r38};
$L__BB8_23:
	setp.eq.s32 	%p435, %r12, %r13;
	@%p435 bra 	$L__BB8_25;
	cvt.u32.u64 	%r1944, %rd24;
	shl.b32 	%r1945, %r1944, 3;
	mov.u32 	%r1946, _ZN6thrust24THRUST_300001_SM_1000_NS8cuda_cub4core6detail5shmemE;
	add.s32 	%r1947, %r1946, %r1945;
	st.shared.v2.u32 	[%r1947], {%r12, %r39};
$L__BB8_25:
	setp.eq.s32 	%p436, %r13, %r14;
	@%p436 bra 	$L__BB8_27;
	cvt.u32.u64 	%r1948, %rd25;
	shl.b32 	%r1949, %r1948, 3;
	mov.u32 	%r1950, _ZN6thrust24THRUST_300001_SM_1000_NS8cuda_cub4core6detail5shmemE;
	add.s32 	%r1951, %r1950, %r1949;
	st.shared.v2.u32 	[%r1951], {%r13, %r40};
$L__BB8_27:
	bar.sync 	0;
	cvt.u64.u32 	%rd751, %r3;
	setp.le.u64 	%p437, %rd16, %rd751;
	@%p437 bra 	$L__BB8_326;
	not.b64 	%rd731, %rd751;
	add.s64 	%rd27, %rd16, %rd731;
	shr.u64 	%rd732, %rd27, 8;
	add.s64 	%rd733, %rd732, 1;
	and.b64  	%rd747, %rd733, 3;
	and.b64  	%rd734, %rd27, 768;
	setp.eq.s64 	%p438, %rd734, 768;
	@%p438 bra 	$L__BB8_31;
	shl.b64 	%rd735, %rd751, 2;
	add.s64 	%rd749, %rd1, %rd735;
	add.s64 	%rd748, %rd2, %rd735;
	shl.b32 	%r1952, %r3, 3;
	mov.u32 	%r1953, _ZN6thrust24THRUST_300001_SM_1000_NS8cuda_cub4core6detail5shmemE;
	add.s32 	%r1969, %r1953, %r1952;
	shl.b64 	%rd736, %rd747, 8;
	add.s64 	%rd751, %rd736, %rd751;
$L__BB8_30:
	.pragma "nounroll";
	ld.shared.v2.u32 	{%r1954, %r1955}, [%r1969];
	st.global.u32 	[%rd748], %r1954;
	st.global.u32 	[%rd749], %r1955;
	add.s64 	%rd749, %rd749, 1024;
	add.s64 	%rd748, %rd748, 1024;
	add.s32 	%r1969, %r1969, 2048;
	add.s64 	%rd747, %rd747, -1;
	setp.ne.s64 	%p439, %rd747, 0;
	@%p439 bra 	$L__BB8_30;
$L__BB8_31:
	setp.lt.u64 	%p440, %rd27, 768;
	@%p440 bra 	$L__BB8_326;
	mov.u32 	%r1958, _ZN6thrust24THRUST_300001_SM_1000_NS8cuda_cub4core6detail5shmemE;
$L__BB8_33:
	cvt.u32.u64 	%r1956, %rd751;
	shl.b32 	%r1957, %r1956, 3;
	add.s32 	%r1959, %r1958, %r1957;
	ld.shared.v2.u32 	{%r1960, %r1961}, [%r1959];
	shl.b64 	%rd737, %rd751, 2;
	add.s64 	%rd738, %rd2, %rd737;
	st.global.u32 	[%rd738], %r1960;
	add.s64 	%rd739, %rd1, %rd737;
	st.global.u32 	[%rd739], %r1961;
	ld.shared.v2.u32 	{%r1962, %r1963}, [%r1959+2048];
	and.b64  	%rd740, %rd737, 17179869180;
	add.s64 	%rd741, %rd2, %rd740;
	st.global.u32 	[%rd741+1024], %r1962;
	add.s64 	%rd742, %rd1, %rd740;
	st.global.u32 	[%rd742+1024], %r1963;
	ld.shared.v2.u32 	{%r1964, %r1965}, [%r1959+4096];
	st.global.u32 	[%rd741+2048], %r1964;
	st.global.u32 	[%rd742+2048], %r1965;
	ld.shared.v2.u32 	{%r1966, %r1967}, [%r1959+6144];
	st.global.u32 	[%rd741+3072], %r1966;
	st.global.u32 	[%rd742+3072], %r1967;
	add.s64 	%rd743, %rd751, 1024;
	and.b64  	%rd751, %rd743, 4294967295;
	setp.gt.u64 	%p441, %rd16, %rd751;
	@%p441 bra 	$L__BB8_33;
	bra.uni 	$L__BB8_326;
$L__BB8_34:
	@%p417 bra 	$L__BB8_36;
	shl.b64 	%rd704, %rd17, 2;
	add.s64 	%rd705, %rd2, %rd704;
	st.global.u32 	[%rd705], %r1968;
	add.s64 	%rd706, %rd1, %rd704;
	st.global.u32 	[%rd706], %r32;
$L__BB8_36:
	setp.eq.s32 	%p420, %r6, %r7;
	@%p420 bra 	$L__BB8_38;
	shl.b64 	%rd707, %rd18, 2;
	add.s64 	%rd708, %rd2, %rd707;
	st.global.u32 	[%rd708], %r6;
	add.s64 	%rd709, %rd1, %rd707;
	st.global.u32 	[%rd709], %r33;
$L__BB8_38:
	setp.eq.s32 	%p421, %r7, %r8;
	@%p421 bra 	$L__BB8_40;
	shl.b64 	%rd710, %rd19, 2;
	add.s64 	%rd711, %rd2, %rd710;
	st.global.u32 	[%rd711], %r7;
	add.s64 	%rd712, %rd1, %rd710;
	st.global.u32 	[%rd712], %r34;
$L__BB8_40:
	setp.eq.s32 	%p422, %r8, %r9;
	@%p422 bra 	$L__BB8_42;
	shl.b64 	%rd713, %rd20, 2;
	add.s64 	%rd714, %rd2, %rd713;
	st.global.u32 	[%rd714], %r8;
	add.s64 	%rd715, %rd1, %rd713;
	st.global.u32 	[%rd715], %r35;
$L__BB8_42:
	setp.eq.s32 	%p423, %r9, %r10;
	@%p423 bra 	$L__BB8_44;
	shl.b64 	%rd716, %rd21, 2;
	add.s64 	%rd717, %rd2, %rd716;
	st.global.u32 	[%rd717], %r9;
	add.s64 	%rd718, %rd1, %rd716;
	st.global.u32 	[%rd718], %r36;
$L__BB8_44:
	setp.eq.s32 	%p424, %r10, %r11;
	@%p424 bra 	$L__BB8_46;
	shl.b64 	%rd719, %rd22, 2;
	add.s64 	%rd720, %rd2, %rd719;
	st.global.u32 	[%rd720], %r10;
	add.s64 	%rd721, %rd1, %rd719;
	st.global.u32 	[%rd721], %r37;
$L__BB8_46:
	setp.eq.s32 	%p425, %r11, %r12;
	@%p425 bra 	$L__BB8_48;
	shl.b64 	%rd722, %rd23, 2;
	add.s64 	%rd723, %rd2, %rd722;
	st.global.u32 	[%rd723], %r11;
	add.s64 	%rd724, %rd1, %rd722;
	st.global.u32 	[%rd724], %r38;
$L__BB8_48:
	setp.eq.s32 	%p426, %r12, %r13;
	@%p426 bra 	$L__BB8_50;
	shl.b64 	%rd725, %rd24, 2;
	add.s64 	%rd726, %rd2, %rd725;
	st.global.u32 	[%rd726], %r12;
	add.s64 	%rd727, %rd1, %rd725;
	st.global.u32 	[%rd727], %r39;
$L__BB8_50:
	setp.eq.s32 	%p427, %r13, %r14;
	@%p427 bra 	$L__BB8_326;
	shl.b64 	%rd728, %rd25, 2;
	add.s64 	%rd729, %rd2, %rd728;
	st.global.u32 	[%rd729], %r13;
	add.s64 	%rd730, %rd1, %rd728;
	st.global.u32 	[%rd730], %r40;
	bra.uni 	$L__BB8_326;
$L__BB8_52:
	mov.u32 	%r44, %tid.x;
	and.b32  	%r1201, %r44, 31;
	and.b32  	%r1202, %r44, 992;
	mul.lo.s32 	%r1203, %r1202, 9;
	or.b32  	%r1204, %r1203, %r1201;
	cvt.u64.u32 	%rd514, %r1204;
	add.s64 	%rd515, %rd4, %rd514;
	shl.b64 	%rd516, %rd515, 2;
	add.s64 	%rd505, %rd210, %rd516;
	// begin inline asm
	ld.global.nc.u32 %r1190, [%rd505];
	// end inline asm
	add.s64 	%rd506, %rd505, 128;
	// begin inline asm
	ld.global.nc.u32 %r1191, [%rd506];
	// end inline asm
	add.s64 	%rd507, %rd505, 256;
	// begin inline asm
	ld.global.nc.u32 %r1192, [%rd507];
	// end inline asm
	add.s64 	%rd508, %rd505, 384;
	// begin inline asm
	ld.global.nc.u32 %r1193, [%rd508];
	// end inline asm
	add.s64 	%rd509, %rd505, 512;
	// begin inline asm
	ld.global.nc.u32 %r1194, [%rd509];
	// end inline asm
	add.s64 	%rd510, %rd505, 640;
	// begin inline asm
	ld.global.nc.u32 %r1195, [%rd510];
	// end inline asm
	add.s64 	%rd511, %rd505, 768;
	// begin inline asm
	ld.global.nc.u32 %r1196, [%rd511];
	// end inline asm
	add.s64 	%rd512, %rd505, 896;
	// begin inline asm
	ld.global.nc.u32 %r1197, [%rd512];
	// end inline asm
	add.s64 	%rd513, %rd505, 1024;
	// begin inline asm
	ld.global.nc.u32 %r1198, [%rd513];
	// end inline asm
	// begin inline asm
	mov.u32 %r1199, %laneid;
	// end inline asm
	shr.u32 	%r46, %r44, 5;
	mad.lo.s32 	%r1205, %r46, 288, %r1199;
	shl.b32 	%r1206, %r1205, 2;
	mov.u32 	%r1207, _ZN6thrust24THRUST_300001_SM_1000_NS8cuda_cub4core6detail5shmemE;
	add.s32 	%r47, %r1207, %r1206;
	st.shared.u32 	[%r47], %r1190;
	st.shared.u32 	[%r47+128], %r1191;
	st.shared.u32 	[%r47+256], %r1192;
	st.shared.u32 	[%r47+384], %r1193;
	st.shared.u32 	[%r47+512], %r1194;
	st.shared.u32 	[%r47+640], %r1195;
	st.shared.u32 	[%r47+768], %r1196;
	st.shared.u32 	[%r47+896], %r1197;
	st.shared.u32 	[%r47+1024], %r1198;
	bar.warp.sync 	-1;
	shl.b32 	%r1208, %r1199, 5;
	add.s32 	%r48, %r47, %r1208;
	ld.shared.u32 	%r49, [%r48];
	ld.shared.u32 	%r50, [%r48+4];
	ld.shared.u32 	%r51, [%r48+8];
	ld.shared.u32 	%r52, [%r48+12];
	ld.shared.u32 	%r53, [%r48+16];
	ld.shared.u32 	%r54, [%r48+20];
	ld.shared.u32 	%r55, [%r48+24];
	ld.shared.u32 	%r56, [%r48+28];
	ld.shared.u32 	%r57, [%r48+32];
	setp.ne.s32 	%p263, %r44, 0;
	mov.b32 	%r1971, 0;
	@%p263 bra 	$L__BB8_54;
	shl.b64 	%rd518, %rd4, 2;
	add.s64 	%rd519, %rd210, %rd518;
	add.s64 	%rd517, %rd519, -4;
	// begin inline asm
	ld.global.nc.u32 %r1971, [%rd517];
	// end inline asm
$L__BB8_54:
	setp.eq.s32 	%p264, %r44, 0;
	bar.sync 	0;
	st.shared.u32 	[%r47], %r1;
	st.shared.u32 	[%r47+128], %r1;
	st.shared.u32 	[%r47+256], %r1;
	st.shared.u32 	[%r47+384], %r1;
	st.shared.u32 	[%r47+512], %r1;
	st.shared.u32 	[%r47+640], %r1;
	st.shared.u32 	[%r47+768], %r1;
	st.shared.u32 	[%r47+896], %r1;
	st.shared.u32 	[%r47+1024], %r1;
	bar.warp.sync 	-1;
	ld.shared.u32 	%r60, [%r48];
	ld.shared.u32 	%r61, [%r48+4];
	ld.shared.u32 	%r62, [%r48+8];
	ld.shared.u32 	%r63, [%r48+12];
	ld.shared.u32 	%r64, [%r48+16];
	ld.shared.u32 	%r65, [%r48+20];
	ld.shared.u32 	%r66, [%r48+24];
	ld.shared.u32 	%r67, [%r48+28];
	ld.shared.u32 	%r68, [%r48+32];
	bar.sync 	0;
	shl.b32 	%r1210, %r44, 2;
	add.s32 	%r1212, %r1207, %r1210;
	add.s32 	%r69, %r1212, 1240;
	st.shared.u32 	[%r1212+1240], %r57;
	bar.sync 	0;
	@%p264 bra 	$L__BB8_56;
	ld.shared.u32 	%r1971, [%r69+-4];
$L__BB8_56:
	setp.ne.s32 	%p265, %r1971, %r49;
	selp.u64 	%rd520, 1, 0, %p265;
	setp.ne.s32 	%p266, %r49, %r50;
	selp.u64 	%rd521, 1, 0, %p266;
	setp.ne.s32 	%p267, %r50, %r51;
	selp.u64 	%rd522, 1, 0, %p267;
	setp.ne.s32 	%p268, %r51, %r52;
	selp.u64 	%rd523, 1, 0, %p268;
	setp.ne.s32 	%p269, %r52, %r53;
	selp.u64 	%rd524, 1, 0, %p269;
	setp.ne.s32 	%p270, %r53, %r54;
	selp.u64 	%rd525, 1, 0, %p270;
	setp.ne.s32 	%p271, %r54, %r55;
	selp.u64 	%rd526, 1, 0, %p271;
	setp.ne.s32 	%p272, %r55, %r56;
	selp.u64 	%rd527, 1, 0, %p272;
	setp.ne.s32 	%p273, %r56, %r57;
	selp.u64 	%rd528, 1, 0, %p273;
	add.s64 	%rd529, %rd521, %rd520;
	selp.b32 	%r1333, 0, %r60, %p266;
	add.s32 	%r1334, %r61, %r1333;
	add.s64 	%rd530, %rd529, %rd522;
	selp.b32 	%r1335, 0, %r1334, %p267;
	add.s32 	%r1336, %r62, %r1335;
	add.s64 	%rd41, %rd530, %rd523;
	selp.b32 	%r1337, 0, %r1336, %p268;
	add.s32 	%r1338, %r63, %r1337;
	add.s64 	%rd42, %rd41, %rd524;
	selp.b32 	%r1339, 0, %r1338, %p269;
	add.s32 	%r1340, %r64, %r1339;
	add.s64 	%rd43, %rd42, %rd525;
	selp.b32 	%r1341, 0, %r1340, %p270;
	add.s32 	%r1342, %r65, %r1341;
	add.s64 	%rd44, %rd43, %rd526;
	selp.b32 	%r1343, 0, %r1342, %p271;
	add.s32 	%r1344, %r66, %r1343;
	add.s64 	%rd45, %rd44, %rd527;
	selp.b32 	%r1345, 0, %r1344, %p272;
	add.s32 	%r1346, %r67, %r1345;
	add.s64 	%rd531, %rd45, %rd528;
	mov.b64 	{%r1214, %r1219}, %rd531;
	selp.b32 	%r1347, 0, %r1346, %p273;
	add.s32 	%r1224, %r68, %r1347;
	mov.b32 	%r1330, 1;
	mov.b32 	%r1331, 0;
	mov.b32 	%r1332, -1;
	// begin inline asm
	shfl.sync.up.b32 %r1213, %r1214, %r1330, %r1331, %r1332;
	// end inline asm
	// begin inline asm
	shfl.sync.up.b32 %r1218, %r1219, %r1330, %r1331, %r1332;
	// end inline asm
	mov.b64 	%rd532, {%r1213, %r1218};
	// begin inline asm
	shfl.sync.up.b32 %r1223, %r1224, %r1330, %r1331, %r1332;
	// end inline asm
	// begin inline asm
	shfl.sync.up.b32 %r1228, %r1229, %r1330, %r1331, %r1332;
	// end inline asm
	setp.eq.s64 	%p274, %rd531, 0;
	selp.b32 	%r1348, %r1223, 0, %p274;
	setp.lt.s32 	%p275, %r1199, 1;
	selp.b64 	%rd533, 0, %rd532, %p275;
	add.s64 	%rd534, %rd533, %rd531;
	mov.b64 	{%r1234, %r1239}, %rd534;
	selp.b32 	%r1349, 0, %r1348, %p275;
	add.s32 	%r1244, %r1349, %r1224;
	mov.b32 	%r1250, 2;
	// begin inline asm
	shfl.sync.up.b32 %r1233, %r1234, %r1250, %r1331, %r1332;
	// end inline asm
	// begin inline asm
	shfl.sync.up.b32 %r1238, %r1239, %r1250, %r1331, %r1332;
	// end inline asm
	mov.b64 	%rd535, {%r1233, %r1238};
	// begin inline asm
	shfl.sync.up.b32 %r1243, %r1244, %r1250, %r1331, %r1332;
	// end inline asm
	// begin inline asm
	shfl.sync.up.b32 %r1248, %r1249, %r1250, %r1331, %r1332;
	// end inline asm
	setp.eq.s64 	%p276, %rd534, 0;
	selp.b32 	%r1350, %r1243, 0, %p276;
	setp.lt.s32 	%p277, %r1199, 2;
	selp.b64 	%rd536, 0, %rd535, %p277;
	add.s64 	%rd537, %rd536, %rd534;
	mov.b64 	{%r1254, %r1259}, %rd537;
	selp.b32 	%r1351, 0, %r1350, %p277;
	add.s32 	%r1264, %r1351, %r1244;
	mov.b32 	%r1270, 4;
	// begin inline asm
	shfl.sync.up.b32 %r1253, %r1254, %r1270, %r1331, %r1332;
	// end inline asm
	// begin inline asm
	shfl.sync.up.b32 %r1258, %r1259, %r1270, %r1331, %r1332;
	// end inline asm
	mov.b64 	%rd538, {%r1253, %r1258};
	// begin inline asm
	shfl.sync.up.b32 %r1263, %r1264, %r1270, %r1331, %r1332;
	// end inline asm
	// begin inline asm
	shfl.sync.up.b32 %r1268, %r1269, %r1270, %r1331, %r1332;
	// end inline asm
	setp.eq.s64 	%p278, %rd537, 0;
	selp.b32 	%r1352, %r1263, 0, %p278;
	setp.lt.s32 	%p279, %r1199, 4;
	selp.b64 	%rd539, 0, %rd538, %p279;
	add.s64 	%rd540, %rd539, %rd537;
	mov.b64 	{%r1274, %r1279}, %rd540;
	selp.b32 	%r1353, 0, %r1352, %p279;
	add.s32 	%r1284, %r1353, %r1264;
	mov.b32 	%r1290, 8;
	// begin inline asm
	shfl.sync.up.b32 %r1273, %r1274, %r1290, %r1331, %r1332;
	// end inline asm
	// begin inline asm
	shfl.sync.up.b32 %r1278, %r1279, %r1290, %r1331, %r1332;
	// end inline asm
	mov.b64 	%rd541, {%r1273, %r1278};
	// begin inline asm
	shfl.sync.up.b32 %r1283, %r1284, %r1290, %r1331, %r1332;
	// end inline asm
	// begin inline asm
	shfl.sync.up.b32 %r1288, %r1289, %r1290, %r1331, %r1332;
	// end inline asm
	setp.eq.s64 	%p280, %rd540, 0;
	selp.b32 	%r1354, %r1283, 0, %p280;
	setp.lt.s32 	%p281, %r1199, 8;
	selp.b64 	%rd542, 0, %rd541, %p281;
	add.s64 	%rd543, %rd542, %rd540;
	mov.b64 	{%r1294, %r1299}, %rd543;
	selp.b32 	%r1355, 0, %r1354, %p281;
	add.s32 	%r1304, %r1355, %r1284;
	mov.b32 	%r1310, 16;
	// begin inline asm
	shfl.sync.up.b32 %r1293, %r1294, %r1310, %r1331, %r1332;
	// end inline asm
	// begin inline asm
	shfl.sync.up.b32 %r1298, %r1299, %r1310, %r1331, %r1332;
	// end inline asm
	mov.b64 	%rd544, {%r1293, %r1298};
	// begin inline asm
	shfl.sync.up.b32 %r1303, %r1304, %r1310, %r1331, %r1332;
	// end inline asm
	// begin inline asm
	shfl.sync.up.b32 %r1308, %r1309, %r1310, %r1331, %r1332;
	// end inline asm
	setp.eq.s64 	%p282, %rd543, 0;
	selp.b32 	%r1356, %r1303, 0, %p282;
	setp.lt.s32 	%p283, %r1199, 16;
	selp.b64 	%rd545, 0, %rd544, %p283;
	add.s64 	%rd46, %rd545, %rd543;
	mov.b64 	{%r1314, %r1319}, %rd46;
	selp.b32 	%r1357, 0, %r1356, %p283;
	add.s32 	%r1324, %r1357, %r1304;
	// begin inline asm
	shfl.sync.up.b32 %r1313, %r1314, %r1330, %r1331, %r1332;
	// end inline asm
	// begin inline asm
	shfl.sync.up.b32 %r1318, %r1319, %r1330, %r1331, %r1332;
	// end inline asm
	mov.b64 	%rd763, {%r1313, %r1318};
	// begin inline asm
	shfl.sync.up.b32 %r1985, %r1324, %r1330, %r1331, %r1332;
	// end inline asm
	// begin inline asm
	shfl.sync.up.b32 %r1328, %r1329, %r1330, %r1331, %r1332;
	// end inline asm
	setp.ne.s32 	%p284, %r1199, 31;
	@%p284 bra 	$L__BB8_58;
	shl.b32 	%r1358, %r46, 4;
	mov.u32 	%r1359, _ZN6thrust24THRUST_300001_SM_1000_NS8cuda_cub4core6detail5shmemE;
	add.s32 	%r1360, %r1359, %r1358;
	st.shared.u64 	[%r1360], %rd46;
	st.shared.u32 	[%r1360+8], %r1324;
$L__BB8_58:
	bar.sync 	0;
	ld.shared.u64 	%rd546, [_ZN6thrust24THRUST_300001_SM_1000_NS8cuda_cub4core6detail5shmemE];
	ld.shared.u32 	%r1361, [_ZN6thrust24THRUST_300001_SM_1000_NS8cuda_cub4core6detail5shmemE+8];
	ld.shared.u64 	%rd547, [_ZN6thrust24THRUST_300001_SM_1000_NS8cuda_cub4core6detail5shmemE+16];
	ld.shared.u32 	%r1362, [_ZN6thrust24THRUST_300001_SM_1000_NS8cuda_cub4core6detail5shmemE+24];
	add.s64 	%rd548, %rd547, %rd546;
	setp.eq.s64 	%p285, %rd547, 0;
	selp.b32 	%r1363, %r1361, 0, %p285;
	add.s32 	%r1364, %r1363, %r1362;
	setp.eq.s32 	%p286, %r46, 2;
	selp.b64 	%rd549, %rd548, %rd546, %p286;
	selp.b32 	%r1365, %r1364, %r1361, %p286;
	ld.shared.u64 	%rd550, [_ZN6thrust24THRUST_300001_SM_1000_NS8cuda_cub4core6detail5shmemE+32];
	ld.shared.u32 	%r1366, [_ZN6thrust24THRUST_300001_SM_1000_NS8cuda_cub4core6detail5shmemE+40];
	add.s64 	%rd551, %rd550, %rd548;
	setp.eq.s64 	%p287, %rd550, 0;
	selp.b32 	%r1367, %r1364, 0, %p287;
	add.s32 	%r1368, %r1367, %r1366;
	setp.eq.s32 	%p288, %r46, 3;
	selp.b64 	%rd552, %rd551, %rd549, %p288;
	selp.b32 	%r1369, %r1368, %r1365, %p288;
	ld.shared.u64 	%rd553, [_ZN6thrust24THRUST_300001_SM_1000_NS8cuda_cub4core6detail5shmemE+48];
	ld.shared.u32 	%r1370, [_ZN6thrust24THRUST_300001_SM_1000_NS8cuda_cub4core6detail5shmemE+56];
	add.s64 	%rd554, %rd553, %rd551;
	setp.eq.s64 	%p289, %rd553, 0;
	selp.b32 	%r1371, %r1368, 0, %p289;
	add.s32 	%r1372, %r1371, %r1370;
	setp.eq.s32 	%p290, %r46, 4;
	selp.b64 	%rd555, %rd554, %rd552, %p290;
	selp.b32 	%r1373, %r1372, %r1369, %p290;
	ld.shared.u64 	%rd556, [_ZN6thrust24THRUST_300001_SM_1000_NS8cuda_cub4core6detail5shmemE+64];
	ld.shared.u32 	%r1374, [_ZN6thrust24THRUST_300001_SM_1000_NS8cuda_cub4core6detail5shmemE+72];
	add.s64 	%rd557, %rd556, %rd554;
	setp.eq.s64 	%p291, %rd556, 0;
	selp.b32 	%r1375, %r1372, 0, %p291;
	add.s32 	%r1376, %r1375, %r1374;
	setp.eq.s32 	%p292, %r46, 5;
	selp.b64 	%rd558, %rd557, %rd555, %p292;
	selp.b32 	%r1377, %r1376, %r1373, %p292;
	ld.shared.u64 	%rd559, [_ZN6thrust24THRUST_300001_SM_1000_NS8cuda_cub4core6detail5shmemE+80];
	ld.shared.u32 	%r1378, [_ZN6thrust24THRUST_300001_SM_1000_NS8cuda_cub4core6detail5shmemE+88];
	add.s64 	%rd560, %rd559, %rd557;
	setp.eq.s64 	%p293, %rd559, 0;
	selp.b32 	%r1379, %r1376, 0, %p293;
	add.s32 	%r1380, %r1379, %r1378;
	setp.eq.s32 	%p294, %r46, 6;
	selp.b64 	%rd561, %rd560, %rd558, %p294;
	selp.b32 	%r1381, %r1380, %r1377, %p294;
	ld.shared.u64 	%rd562, [_ZN6thrust24THRUST_300001_SM_1000_NS8cuda_cub4core6detail5shmemE+96];
	ld.shared.u32 	%r1382, [_ZN6thrust24THRUST_300001_SM_1000_NS8cuda_cub4core6detail5shmemE+104];
	add.s64 	%rd563, %rd562, %rd560;
	setp.eq.s64 	%p295, %rd562, 0;
	selp.b32 	%r1383, %r1380, 0, %p295;
	add.s32 	%r1384, %r1383, %r1382;
	setp.eq.s32 	%p296, %r46, 7;
	selp.b64 	%rd48, %rd563, %rd561, %p296;
	selp.b32 	%r74, %r1384, %r1381, %p296;
	ld.shared.u64 	%rd564, [_ZN6thrust24THRUST_300001_SM_1000_NS8cuda_cub4core6detail5shmemE+112];
	ld.shared.u32 	%r1385, [_ZN6thrust24THRUST_300001_SM_1000_NS8cuda_cub4core6detail5shmemE+120];
	add.s64 	%rd49, %rd564, %rd563;
	setp.eq.s64 	%p297, %rd564, 0;
	selp.b32 	%r1386, %r1384, 0, %p297;
	add.s32 	%r75, %r1386, %r1385;
	setp.lt.u32 	%p298, %r44, 32;
	@%p298 bra 	$L__BB8_60;
	setp.eq.s64 	%p299, %rd763, 0;
	selp.b32 	%r1387, %r74, 0, %p299;
	add.s32 	%r1388, %r1387, %r1985;
	setp.eq.s32 	%p300, %r1199, 0;
	selp.b64 	%rd565, 0, %rd763, %p300;
	add.s64 	%rd763, %rd48, %rd565;
	selp.b32 	%r1985, %r74, %r1388, %p300;
	bra.uni 	$L__BB8_96;
$L__BB8_60:
	setp.ne.s32 	%p301, %r44, 0;
	mul.wide.u32 	%rd566, %r2, 16;
	add.s64 	%rd51, %rd3, %rd566;
	@%p301 bra 	$L__BB8_62;
	st.shared.u64 	[_ZN6thrust24THRUST_300001_SM_1000_NS8cuda_cub4core6detail5shmemE+200], %rd49;
	st.shared.u32 	[_ZN6thrust24THRUST_300001_SM_1000_NS8cuda_cub4core6detail5shmemE+208], %r75;
	mov.b32 	%r1389, 100;
	mov.b64 	%rd568, {%r75, %r1389};
	add.s64 	%rd567, %rd51, 512;
	// begin inline asm
	st.relaxed.gpu.v2.u64 [%rd567], {%rd568, %rd49};
	// end inline asm
$L__BB8_62:
	not.b32 	%r77, %r44;
	mov.u32 	%r1390, %nctaid.x;
	setp.gt.u32 	%p302, %r1390, 499;
	@%p302 bra 	$L__BB8_64;
	membar.cta;
	bra.uni 	$L__BB8_65;
$L__BB8_64:
	mov.b32 	%r1391, 450;
	// begin inline asm
	nanosleep.u32 %r1391;
	// end inline asm
$L__BB8_65:
	mul.wide.s32 	%rd570, %r77, 16;
	add.s64 	%rd571, %rd51, %rd570;
	add.s64 	%rd52, %rd571, 512;
$L__BB8_66:
	// begin inline asm
	ld.relaxed.gpu.v2.u64 {%rd572, %rd753}, [%rd52];
	// end inline asm
	mov.b64 	{%r1973, %r1978}, %rd572;
	setp.eq.s32 	%p303, %r1978, 99;
	mov.b32 	%r1392, -1;
	vote.sync.any.pred 	%p304, %p303, %r1392;
	@%p304 bra 	$L__BB8_66;
	setp.eq.s32 	%p305, %r1978, 101;
	mov.b32 	%r1414, -1;
	vote.sync.ballot.b32 	%r1415, %p305, %r1414;
	// begin inline asm
	mov.u32 %r1394, %lanemask_ge;
	// end inline asm
	and.b32  	%r1416, %r1415, %r1394;
	or.b32  	%r1417, %r1416, -2147483648;
	add.s32 	%r1418, %r1417, -1;
	not.b32 	%r1419, %r1417;
	and.b32  	%r1420, %r1419, %r1418;
	popc.b32 	%r81, %r1420;
	mov.b64 	{%r1396, %r1401}, %rd753;
	mov.b32 	%r1412, 1;
	// begin inline asm
	shfl.sync.down.b32 %r1395, %r1396, %r1412, %r81, %r1414;
	// end inline asm
	// begin inline asm
	shfl.sync.down.b32 %r1400, %r1401, %r1412, %r81, %r1414;
	// end inline asm
	// begin inline asm
	shfl.sync.down.b32 %r1405, %r1973, %r1412, %r81, %r1414;
	// end inline asm
	// begin inline asm
	shfl.sync.down.b32 %r1410, %r1411, %r1412, %r81, %r1414;
	// end inline asm
	setp.ge.s32 	%p307, %r1199, %r81;
	@%p307 bra 	$L__BB8_69;
	mov.b64 	%rd575, {%r1395, %r1400};
	add.s64 	%rd54, %rd753, %rd575;
	setp.eq.s64 	%p308, %rd753, 0;
	selp.b32 	%r1421, %r1405, 0, %p308;
	add.s32 	%r1973, %r1421, %r1973;
	mov.u64 	%rd753, %rd54;
$L__BB8_69:
	mov.b64 	{%r1423, %r1428}, %rd753;
	mov.b32 	%r1439, 2;
	mov.b32 	%r1441, -1;
	// begin inline asm
	shfl.sync.down.b32 %r1422, %r1423, %r1439, %r81, %r1441;
	// end inline asm
	// begin inline asm
	shfl.sync.down.b32 %r1427, %r1428, %r1439, %r81, %r1441;
	// end inline asm
	// begin inline asm
	shfl.sync.down.b32 %r1432, %r1973, %r1439, %r81, %r1441;
	// end inline asm
	// begin inline asm
	shfl.sync.down.b32 %r1437, %r1438, %r1439, %r81, %r1441;
	// end inline asm
	add.s32 	%r90, %r1199, 2;
	setp.gt.s32 	%p309, %r90, %r81;
	@%p309 bra 	$L__BB8_71;
	mov.b64 	%rd576, {%r1422, %r1427};
	add.s64 	%rd56, %rd753, %rd576;
	setp.eq.s64 	%p310, %rd753, 0;
	selp.b32 	%r1442, %r1432, 0, %p310;
	add.s32 	%r1973, %r1442, %r1973;
	mov.u64 	%rd753, %rd56;
$L__BB8_71:
	mov.b64 	{%r1444, %r1449}, %rd753;
	mov.b32 	%r1460, 4;
	mov.b32 	%r1462, -1;
	// begin inline asm
	shfl.sync.down.b32 %r1443, %r1444, %r1460, %r81, %r1462;
	// end inline asm
	// begin inline asm
	shfl.sync.down.b32 %r1448, %r1449, %r1460, %r81, %r1462;
	// end inline asm
	// begin inline asm
	shfl.sync.down.b32 %r1453, %r1973, %r1460, %r81, %r1462;
	// end inline asm
	// begin inline asm
	shfl.sync.down.b32 %r1458, %r1459, %r1460, %r81, %r1462;
	// end inline asm
	add.s32 	%r96, %r1199, 4;
	setp.gt.s32 	%p311, %r96, %r81;
	@%p311 bra 	$L__BB8_73;
	mov.b64 	%rd577, {%r1443, %r1448};
	add.s64 	%rd58, %rd753, %rd577;
	setp.eq.s64 	%p312, %rd753, 0;
	selp.b32 	%r1463, %r1453, 0, %p312;
	add.s32 	%r1973, %r1463, %r1973;
	mov.u64 	%rd753, %rd58;
$L__BB8_73:
	mov.b64 	{%r1465, %r1470}, %rd753;
	mov.b32 	%r1481, 8;
	mov.b32 	%r1483, -1;
	// begin inline asm
	shfl.sync.down.b32 %r1464, %r1465, %r1481, %r81, %r1483;
	// end inline asm
	// begin inline asm
	shfl.sync.down.b32 %r1469, %r1470, %r1481, %r81, %r1483;
	// end inline asm
	// begin inline asm
	shfl.sync.down.b32 %r1474, %r1973, %r1481, %r81, %r1483;
	// end inline asm
	// begin inline asm
	shfl.sync.down.b32 %r1479, %r1480, %r1481, %r81, %r1483;
	// end inline asm
	add.s32 	%r102, %r1199, 8;
	setp.gt.s32 	%p313, %r102, %r81;
	@%p313 bra 	$L__BB8_75;
	mov.b64 	%rd578, {%r1464, %r1469};
	add.s64 	%rd60, %rd753, %rd578;
	setp.eq.s64 	%p314, %rd753, 0;
	selp.b32 	%r1484, %r1474, 0, %p314;
	add.s32 	%r1973, %r1484, %r1973;
	mov.u64 	%rd753, %rd60;
$L__BB8_75:
	mov.b64 	{%r1486, %r1491}, %rd753;
	mov.b32 	%r1502, 16;
	mov.b32 	%r1504, -1;
	// begin inline asm
	shfl.sync.down.b32 %r1485, %r1486, %r1502, %r81, %r1504;
	// end inline asm
	// begin inline asm
	shfl.sync.down.b32 %r1490, %r1491, %r1502, %r81, %r1504;
	// end inline asm
	// begin inline asm
	shfl.sync.down.b32 %r1495, %r1973, %r1502, %r81, %r1504;
	// end inline asm
	// begin inline asm
	shfl.sync.down.b32 %r1500, %r1501, %r1502, %r81, %r1504;
	// end inline asm
	add.s32 	%r108, %r1199, 16;
	setp.gt.s32 	%p315, %r108, %r81;
	@%p315 bra 	$L__BB8_77;
	mov.b64 	%rd579, {%r1485, %r1490};
	add.s64 	%rd62, %rd753, %rd579;
	setp.eq.s64 	%p316, %rd753, 0;
	selp.b32 	%r1505, %r1495, 0, %p316;
	add.s32 	%r1973, %r1505, %r1973;
	mov.u64 	%rd753, %rd62;
$L__BB8_77:
	not.b32 	%r1506, %r44;
	add.s32 	%r1979, %r2, %r1506;
	add.s64 	%rd64, %rd3, 512;
$L__BB8_78:
	setp.ne.s32 	%p317, %r1978, 101;
	mov.b32 	%r1507, -1;
	vote.sync.all.pred 	%p318, %p317, %r1507;
	not.pred 	%p319, %p318;
	@%p319 bra 	$L__BB8_92;
	mul.wide.s32 	%rd635, %r1979, 16;
	add.s64 	%rd636, %rd64, %rd635;
	add.s64 	%rd634, %rd636, -512;
$L__BB8_80:
	// begin inline asm
	ld.relaxed.gpu.v2.u64 {%rd632, %rd759}, [%rd634];
	// end inline asm
	mov.b64 	{%r1981, %r1978}, %rd632;
	setp.eq.s32 	%p357, %r1978, 99;
	mov.b32 	%r1592, -1;
	vote.sync.any.pred 	%p358, %p357, %r1592;
	@%p358 bra 	$L__BB8_80;
	setp.eq.s32 	%p359, %r1978, 101;
	mov.b32 	%r1613, -1;
	vote.sync.ballot.b32 	%r1614, %p359, %r1613;
	and.b32  	%r1615, %r1614, %r1394;
	or.b32  	%r1616, %r1615, -2147483648;
	add.s32 	%r1617, %r1616, -1;
	not.b32 	%r1618, %r1616;
	and.b32  	%r1619, %r1618, %r1617;
	popc.b32 	%r117, %r1619;
	mov.b64 	{%r1595, %r1600}, %rd759;
	mov.b32 	%r1611, 1;
	// begin inline asm
	shfl.sync.down.b32 %r1594, %r1595, %r1611, %r117, %r1613;
	// end inline asm
	// begin inline asm
	shfl.sync.down.b32 %r1599, %r1600, %r1611, %r117, %r1613;
	// end inline asm
	// begin inline asm
	shfl.sync.down.b32 %r1604, %r1981, %r1611, %r117, %r1613;
	// end inline asm
	// begin inline asm
	shfl.sync.down.b32 %r1609, %r1610, %r1611, %r117, %r1613;
	// end inline asm
	setp.ge.s32 	%p361, %r1199, %r117;
	@%p361 bra 	$L__BB8_83;
	mov.b64 	%rd637, {%r1594, %r1599};
	add.s64 	%rd67, %rd759, %rd637;
	setp.eq.s64 	%p362, %rd759, 0;
	selp.b32 	%r1620, %r1604, 0, %p362;
	add.s32 	%r1981, %r1620, %r1981;
	mov.u64 	%rd759, %rd67;
$L__BB8_83:
	mov.b64 	{%r1622, %r1627}, %rd759;
	mov.b32 	%r1638, 2;
	mov.b32 	%r1640, -1;
	// begin inline asm
	shfl.sync.down.b32 %r1621, %r1622, %r1638, %r117, %r1640;
	// end inline asm
	// begin inline asm
	shfl.sync.down.b32 %r1626, %r1627, %r1638, %r117, %r1640;
	// end inline asm
	// begin inline asm
	shfl.sync.down.b32 %r1631, %r1981, %r1638, %r117, %r1640;
	// end inline asm
	// begin inline asm
	shfl.sync.down.b32 %r1636, %r1637, %r1638, %r117, %r1640;
	// end inline asm
	setp.gt.s32 	%p363, %r90, %r117;
	@%p363 bra 	$L__BB8_85;
	mov.b64 	%rd638, {%r1621, %r1626};
	add.s64 	%rd69, %rd759, %rd638;
	setp.eq.s64 	%p364, %rd759, 0;
	selp.b32 	%r1641, %r1631, 0, %p364;
	add.s32 	%r1981, %r1641, %r1981;
	mov.u64 	%rd759, %rd69;
$L__BB8_85:
	mov.b64 	{%r1643, %r1648}, %rd759;
	mov.b32 	%r1659, 4;
	mov.b32 	%r1661, -1;
	// begin inline asm
	shfl.sync.down.b32 %r1642, %r1643, %r1659, %r117, %r1661;
	// end inline asm
	// begin inline asm
	shfl.sync.down.b32 %r1647, %r1648, %r1659, %r117, %r1661;
	// end inline asm
	// begin inline asm
	shfl.sync.down.b32 %r1652, %r1981, %r1659, %r117, %r1661;
	// end inline asm
	// begin inline asm
	shfl.sync.down.b32 %r1657, %r1658, %r1659, %r117, %r1661;
	// end inline asm
	setp.gt.s32 	%p365, %r96, %r117;
	@%p365 bra 	$L__BB8_87;
	mov.b64 	%rd639, {%r1642, %r1647};
	add.s64 	%rd71, %rd759, %rd639;
	setp.eq.s64 	%p366, %rd759, 0;
	selp.b32 	%r1662, %r1652, 0, %p366;
	add.s32 	%r1981, %r1662, %r1981;
	mov.u64 	%rd759, %rd71;
$L__BB8_87:
	mov.b64 	{%r1664, %r1669}, %rd759;
	mov.b32 	%r1680, 8;
	mov.b32 	%r1682, -1;
	// begin inline asm
	shfl.sync.down.b32 %r1663, %r1664, %r1680, %r117, %r1682;
	// end inline asm
	// begin inline asm
	shfl.sync.down.b32 %r1668, %r1669, %r1680, %r117, %r1682;
	// end inline asm
	// begin inline asm
	shfl.sync.down.b32 %r1673, %r1981, %r1680, %r117, %r1682;
	// end inline asm
	// begin inline asm
	shfl.sync.down.b32 %r1678, %r1679, %r1680, %r117, %r1682;
	// end inline asm
	setp.gt.s32 	%p367, %r102, %r117;
	@%p367 bra 	$L__BB8_89;
	mov.b64 	%rd640, {%r1663, %r1668};
	add.s64 	%rd73, %rd759, %rd640;
	setp.eq.s64 	%p368, %rd759, 0;
	selp.b32 	%r1683, %r1673, 0, %p368;
	add.s32 	%r1981, %r1683, %r1981;
	mov.u64 	%rd759, %rd73;
$L__BB8_89:
	mov.b64 	{%r1685, %r1690}, %rd759;
	mov.b32 	%r1701, 16;
	mov.b32 	%r1703, -1;
	// begin inline asm
	shfl.sync.down.b32 %r1684, %r1685, %r1701, %r117, %r1703;
	// end inline asm
	// begin inline asm
	shfl.sync.down.b32 %r1689, %r1690, %r1701, %r117, %r1703;
	// end inline asm
	// begin inline asm
	shfl.sync.down.b32 %r1694, %r1981, %r1701, %r117, %r1703;
	// end inline asm
	// begin inline asm
	shfl.sync.down.b32 %r1699, %r1700, %r1701, %r117, %r1703;
	// end inline asm
	setp.gt.s32 	%p369, %r108, %r117;
	@%p369 bra 	$L__BB8_91;
	mov.b64 	%rd641, {%r1684, %r1689};
	add.s64 	%rd75, %rd759, %rd641;
	setp.eq.s64 	%p370, %rd759, 0;
	selp.b32 	%r1704, %r1694, 0, %p370;
	add.s32 	%r1981, %r1704, %r1981;
	mov.u64 	%rd759, %rd75;
$L__BB8_91:
	add.s64 	%rd77, %rd759, %rd753;
	setp.eq.s64 	%p371, %rd753, 0;
	selp.b32 	%r1705, %r1981, 0, %p371;
	add.s32 	%r1973, %r1705, %r1973;
	add.s32 	%r1979, %r1979, -32;
	mov.u64 	%rd753, %rd77;
	bra.uni 	$L__BB8_78;
$L__BB8_92:
	@%p301 bra 	$L__BB8_94;
	add.s64 	%rd582, %rd753, %rd49;
	setp.eq.s64 	%p321, %rd49, 0;
	selp.b32 	%r1509, %r1973, 0, %p321;
	add.s32 	%r1510, %r1509, %r75;
	mov.b32 	%r1511, 101;
	mov.b64 	%rd581, {%r1510, %r1511};
	add.s64 	%rd580, %rd51, 512;
	// begin inline asm
	st.relaxed.gpu.v2.u64 [%rd580], {%rd581, %rd582};
	// end inline asm
	st.shared.u64 	[_ZN6thrust24THRUST_300001_SM_1000_NS8cuda_cub4core6detail5shmemE+168], %rd753;
	st.shared.u32 	[_ZN6thrust24THRUST_300001_SM_1000_NS8cuda_cub4core6detail5shmemE+176], %r1973;
	st.shared.u64 	[_ZN6thrust24THRUST_300001_SM_1000_NS8cuda_cub4core6detail5shmemE+184], %rd582;
	st.shared.u32 	[_ZN6thrust24THRUST_300001_SM_1000_NS8cuda_cub4core6detail5shmemE+192], %r1510;
$L__BB8_94:
	setp.ne.s32 	%p322, %r1199, 0;
	@%p322 bra 	$L__BB8_96;
	st.shared.u64 	[_ZN6thrust24THRUST_300001_SM_1000_NS8cuda_cub4core6detail5shmemE+136], %rd753;
	st.shared.u32 	[_ZN6thrust24THRUST_300001_SM_1000_NS8cuda_cub4core6detail5shmemE+144], %r1973;
	mov.u64 	%rd763, %rd753;
	mov.u32 	%r1985, %r1973;
$L__BB8_96:
	setp.eq.s32 	%p323, %r44, 0;
	bar.sync 	0;
	@%p323 bra 	$L__BB8_98;
	ld.shared.u32 	%r1512, [_ZN6thrust24THRUST_300001_SM_1000_NS8cuda_cub4core6detail5shmemE+144];
	ld.shared.u64 	%rd583, [_ZN6thrust24THRUST_300001_SM_1000_NS8cuda_cub4core6detail5shmemE+136];
	add.s64 	%rd79, %rd583, %rd763;
	setp.eq.s64 	%p324, %rd763, 0;
	selp.b32 	%r1513, %r1512, 0, %p324;
	add.s32 	%r1985, %r1513, %r1985;
	mov.u64 	%rd763, %rd79;
$L__BB8_98:
	setp.ne.s32 	%p325, %r55, %r56;
	setp.ne.s32 	%p326, %r54, %r55;
	setp.ne.s32 	%p327, %r53, %r54;
	setp.ne.s32 	%p328, %r52, %r53;
	setp.ne.s32 	%p329, %r51, %r52;
	setp.ne.s32 	%p330, %r50, %r51;
	setp.ne.s32 	%p331, %r49, %r50;
	setp.ne.s32 	%p332, %r1971, %r49;
	selp.u64 	%rd584, 1, 0, %p332;
	add.s64 	%rd81, %rd763, %rd584;
	selp.b32 	%r1514, 0, %r1985, %p332;
	add.s32 	%r148, %r1514, %r60;
	selp.u64 	%rd585, 1, 0, %p331;
	add.s64 	%rd586, %rd585, %rd584;
	add.s64 	%rd82, %rd586, %rd763;
	selp.b32 	%r1515, 0, %r148, %p331;
	add.s32 	%r149, %r61, %r1515;
	selp.u64 	%rd587, 1, 0, %p330;
	add.s64 	%rd83, %rd82, %rd587;
	selp.b32 	%r1516, 0, %r149, %p330;
	add.s32 	%r150, %r62, %r1516;
	add.s64 	%rd84, %rd41, %rd763;
	selp.b32 	%r1517, 0, %r150, %p329;
	add.s32 	%r151, %r63, %r1517;
	add.s64 	%rd85, %rd42, %rd763;
	selp.b32 	%r1518, 0, %r151, %p328;
	add.s32 	%r152, %r64, %r1518;
	add.s64 	%rd86, %rd43, %rd763;
	selp.b32 	%r1519, 0, %r152, %p327;
	add.s32 	%r153, %r65, %r1519;
	add.s64 	%rd87, %rd44, %rd763;
	selp.b32 	%r1520, 0, %r153, %p326;
	add.s32 	%r154, %r66, %r1520;
	add.s64 	%rd88, %rd45, %rd763;
	selp.b32 	%r1521, 0, %r154, %p325;
	add.s32 	%r155, %r67, %r1521;
	ld.shared.u64 	%rd89, [_ZN6thrust24THRUST_300001_SM_1000_NS8cuda_cub4core6detail5shmemE+200];
	ld.shared.u64 	%rd90, [_ZN6thrust24THRUST_300001_SM_1000_NS8cuda_cub4core6detail5shmemE+168];
	setp.lt.s64 	%p333, %rd89, 257;
	@%p333 bra 	$L__BB8_124;
	setp.eq.s32 	%p343, %r1971, %r49;
	bar.sync 	0;
	@%p343 bra 	$L__BB8_101;
	cvt.u32.u64 	%r1522, %rd90;
	cvt.u32.u64 	%r1523, %rd763;
	sub.s32 	%r1524, %r1523, %r1522;
	shl.b32 	%r1525, %r1524, 3;
	mov.u32 	%r1526, _ZN6thrust24THRUST_300001_SM_1000_NS8cuda_cub4core6detail5shmemE;
	add.s32 	%r1527, %r1526, %r1525;
	st.shared.v2.u32 	[%r1527], {%r1971, %r1985};
$L__BB8_101:
	setp.eq.s32 	%p344, %r49, %r50;
	@%p344 bra 	$L__BB8_103;
	cvt.u32.u64 	%r1528, %rd90;
	cvt.u32.u64 	%r1529, %rd81;
	sub.s32 	%r1530, %r1529, %r1528;
	shl.b32 	%r1531, %r1530, 3;
	mov.u32 	%r1532, _ZN6thrust24THRUST_300001_SM_1000_NS8cuda_cub4core6detail5shmemE;
	add.s32 	%r1533, %r1532, %r1531;
	st.shared.v2.u32 	[%r1533], {%r49, %r148};
$L__BB8_103:
	setp.eq.s32 	%p345, %r50, %r51;
	@%p345 bra 	$L__BB8_105;
	cvt.u32.u64 	%r1534, %rd90;
	cvt.u32.u64 	%r1535, %rd82;
	sub.s32 	%r1536, %r1535, %r1534;
	shl.b32 	%r1537, %r1536, 3;
	mov.u32 	%r1538, _ZN6thrust24THRUST_300001_SM_1000_NS8cuda_cub4core6detail5shmemE;
	add.s32 	%r1539, %r1538, %r1537;
	st.shared.v2.u32 	[%r1539], {%r50, %r149};
$L__BB8_105:
	setp.eq.s32 	%p346, %r51, %r52;
	@%p346 bra 	$L__BB8_107;
	cvt.u32.u64 	%r1540, %rd90;
	cvt.u32.u64 	%r1541, %rd83;
	sub.s32 	%r1542, %r1541, %r1540;
	shl.b32 	%r1543, %r1542, 3;
	mov.u32 	%r1544, _ZN6thrust24THRUST_300001_SM_1000_NS8cuda_cub4core6detail5shmemE;
	add.s32 	%r1545, %r1544, %r1543;
	st.shared.v2.u32 	[%r1545], {%r51, %r150};
$L__BB8_107:
	setp.eq.s32 	%p347, %r52, %r53;
	@%p347 bra 	$L__BB8_109;
	cvt.u32.u64 	%r1546, %rd90;
	cvt.u32.u64 	%r1547, %rd84;
	sub.s32 	%r1548, %r1547, %r1546;
	shl.b32 	%r1549, %r1548, 3;
	mov.u32 	%r1550, _ZN6thrust24THRUST_300001_SM_1000_NS8cuda_cub4core6detail5shmemE;
	add.s32 	%r1551, %r1550, %r1549;
	st.shared.v2.u32 	[%r1551], {%r52, %r151};
$L__BB8_109:
	setp.eq.s32 	%p348, %r53, %r54;
	@%p348 bra 	$L__BB8_111;
	cvt.u32.u64 	%r1552, %rd90;
	cvt.u32.u64 	%r1553, %rd85;
	sub.s32 	%r1554, %r1553, %r1552;
	shl.b32 	%r1555, %r1554, 3;
	mov.u32 	%r1556, _ZN6thrust24THRUST_300001_SM_1000_NS8cuda_cub4core6detail5shmemE;
	add.s32 	%r1557, %r1556, %r1555;
	st.shared.v2.u32 	[%r1557], {%r53, %r152};
$L__BB8_111:
	setp.eq.s32 	%p349, %r54, %r55;
	@%p349 bra 	$L__BB8_113;
	cvt.u32.u64 	%r1558, %rd90;
	cvt.u32.u64 	%r1559, %rd86;
	sub.s32 	%r1560, %r1559, %r1558;
	shl.b32 	%r1561, %r1560, 3;
	mov.u32 	%r1562, _ZN6thrust24THRUST_300001_SM_1000_NS8cuda_cub4core6detail5shmemE;
	add.s32 	%r1563, %r1562, %r1561;
	st.shared.v2.u32 	[%r1563], {%r54, %r153};
$L__BB8_113:
	setp.eq.s32 	%p350, %r55, %r56;
	@%p350 bra 	$L__BB8_115;
	cvt.u32.u64 	%r1564, %rd90;
	cvt.u32.u64 	%r1565, %rd87;
	sub.s32 	%r1566, %r1565, %r1564;
	shl.b32 	%r1567, %r1566, 3;
	mov.u32 	%r1568, _ZN6thrust24THRUST_300001_SM_1000_NS8cuda_cub4core6detail5shmemE;
	add.s32 	%r1569, %r1568, %r1567;
	st.shared.v2.u32 	[%r1569], {%r55, %r154};
$L__BB8_115:
	setp.eq.s32 	%p351, %r56, %r57;
	@%p351 bra 	$L__BB8_117;
	cvt.u32.u64 	%r1570, %rd90;
	cvt.u32.u64 	%r1571, %rd88;
	sub.s32 	%r1572, %r1571, %r1570;
	shl.b32 	%r1573, %r1572, 3;
	mov.u32 	%r1574, _ZN6thrust24THRUST_300001_SM_1000_NS8cuda_cub4core6detail5shmemE;
	add.s32 	%r1575, %r1574, %r1573;
	st.shared.v2.u32 	[%r1575], {%r56, %r155};
$L__BB8_117:
	bar.sync 	0;
	cvt.u64.u32 	%rd769, %r44;
	setp.le.u64 	%p352, %rd89, %rd769;
	@%p352 bra 	$L__BB8_326;
	not.b64 	%rd615, %rd769;
	add.s64 	%rd92, %rd89, %rd615;
	shr.u64 	%rd616, %rd92, 8;
	add.s64 	%rd617, %rd616, 1;
	and.b64  	%rd765, %rd617, 3;
	and.b64  	%rd618, %rd92, 768;
	setp.eq.s64 	%p353, %rd618, 768;
	@%p353 bra 	$L__BB8_121;
	add.s64 	%rd619, %rd90, %rd769;
	shl.b64 	%rd620, %rd619, 2;
	add.s64 	%rd767, %rd1, %rd620;
	add.s64 	%rd766, %rd2, %rd620;
	shl.b32 	%r1576, %r44, 3;
	mov.u32 	%r1577, _ZN6thrust24THRUST_300001_SM_1000_NS8cuda_cub4core6detail5shmemE;
	add.s32 	%r1987, %r1577, %r1576;
	shl.b64 	%rd621, %rd765, 8;
	add.s64 	%rd769, %rd621, %rd769;
$L__BB8_120:
	.pragma "nounroll";
	ld.shared.v2.u32 	{%r1578, %r1579}, [%r1987];
	st.global.u32 	[%rd766], %r1578;
	st.global.u32 	[%rd767], %r1579;
	add.s64 	%rd767, %rd767, 1024;
	add.s64 	%rd766, %rd766, 1024;
	add.s32 	%r1987, %r1987, 2048;
	add.s64 	%rd765, %rd765, -1;
	setp.ne.s64 	%p354, %rd765, 0;
	@%p354 bra 	$L__BB8_120;
$L__BB8_121:
	setp.lt.u64 	%p355, %rd92, 768;
	@%p355 bra 	$L__BB8_326;
	mov.u32 	%r1582, _ZN6thrust24THRUST_300001_SM_1000_NS8cuda_cub4core6detail5shmemE;
$L__BB8_123:
	cvt.u32.u64 	%r1580, %rd769;
	add.s64 	%rd622, %rd769, %rd90;
	shl.b32 	%r1581, %r1580, 3;
	add.s32 	%r1583, %r1582, %r1581;
	ld.shared.v2.u32 	{%r1584, %r1585}, [%r1583];
	shl.b64 	%rd623, %rd622, 2;
	add.s64 	%rd624, %rd2, %rd623;
	st.global.u32 	[%rd624], %r1584;
	add.s64 	%rd625, %rd1, %rd623;
	st.global.u32 	[%rd625], %r1585;
	and.b64  	%rd626, %rd769, 4294967295;
	add.s64 	%rd627, %rd90, %rd626;
	ld.shared.v2.u32 	{%r1586, %r1587}, [%r1583+2048];
	shl.b64 	%rd628, %rd627, 2;
	add.s64 	%rd629, %rd2, %rd628;
	st.global.u32 	[%rd629+1024], %r1586;
	add.s64 	%rd630, %rd1, %rd628;
	st.global.u32 	[%rd630+1024], %r1587;
	ld.shared.v2.u32 	{%r1588, %r1589}, [%r1583+4096];
	st.global.u32 	[%rd629+2048], %r1588;
	st.global.u32 	[%rd630+2048], %r1589;
	ld.shared.v2.u32 	{%r1590, %r1591}, [%r1583+6144];
	st.global.u32 	[%rd629+3072], %r1590;
	st.global.u32 	[%rd630+3072], %r1591;
	add.s64 	%rd631, %rd769, 1024;
	and.b64  	%rd769, %rd631, 4294967295;
	setp.gt.u64 	%p356, %rd89, %rd769;
	@%p356 bra 	$L__BB8_123;
	bra.uni 	$L__BB8_326;
$L__BB8_124:
	setp.eq.s32 	%p334, %r1971, %r49;
	@%p334 bra 	$L__BB8_126;
	shl.b64 	%rd588, %rd763, 2;
	add.s64 	%rd589, %rd2, %rd588;
	st.global.u32 	[%rd589], %r1971;
	add.s64 	%rd590, %rd1, %rd588;
	st.global.u32 	[%rd590], %r1985;
$L__BB8_126:
	setp.eq.s32 	%p335, %r49, %r50;
	@%p335 bra 	$L__BB8_128;
	shl.b64 	%rd591, %rd81, 2;
	add.s64 	%rd592, %rd2, %rd591;
	st.global.u32 	[%rd592], %r49;
	add.s64 	%rd593, %rd1, %rd591;
	st.global.u32 	[%rd593], %r148;
$L__BB8_128:
	setp.eq.s32 	%p336, %r50, %r51;
	@%p336 bra 	$L__BB8_130;
	shl.b64 	%rd594, %rd82, 2;
	add.s64 	%rd595, %rd2, %rd594;
	st.global.u32 	[%rd595], %r50;
	add.s64 	%rd596, %rd1, %rd594;
	st.global.u32 	[%rd596], %r149;
$L__BB8_130:
	setp.eq.s32 	%p337, %r51, %r52;
	@%p337 bra 	$L__BB8_132;
	shl.b64 	%rd597, %rd83, 2;
	add.s64 	%rd598, %rd2, %rd597;
	st.global.u32 	[%rd598], %r51;
	add.s64 	%rd599, %rd1, %rd597;
	st.global.u32 	[%rd599], %r150;
$L__BB8_132:
	setp.eq.s32 	%p338, %r52, %r53;
	@%p338 bra 	$L__BB8_134;
	shl.b64 	%rd600, %rd84, 2;
	add.s64 	%rd601, %rd2, %rd600;
	st.global.u32 	[%rd601], %r52;
	add.s64 	%rd602, %rd1, %rd600;
	st.global.u32 	[%rd602], %r151;
$L__BB8_134:
	setp.eq.s32 	%p339, %r53, %r54;
	@%p339 bra 	$L__BB8_136;
	shl.b64 	%rd603, %rd85, 2;
	add.s64 	%rd604, %rd2, %rd603;
	st.global.u32 	[%rd604], %r53;
	add.s64 	%rd605, %rd1, %rd603;
	st.global.u32 	[%rd605], %r152;
$L__BB8_136:
	setp.eq.s32 	%p340, %r54, %r55;
	@%p340 bra 	$L__BB8_138;
	shl.b64 	%rd606, %rd86, 2;
	add.s64 	%rd607, %rd2, %rd606;
	st.global.u32 	[%rd607], %r54;
	add.s64 	%rd608, %rd1, %rd606;
	st.global.u32 	[%rd608], %r153;
$L__BB8_138:
	setp.eq.s32 	%p341, %r55, %r56;
	@%p341 bra 	$L__BB8_140;
	shl.b64 	%rd609, %rd87, 2;
	add.s64 	%rd610, %rd2, %rd609;
	st.global.u32 	[%rd610], %r55;
	add.s64 	%rd611, %rd1, %rd609;
	st.global.u32 	[%rd611], %r154;
$L__BB8_140:
	setp.eq.s32 	%p342, %r56, %r57;
	@%p342 bra 	$L__BB8_326;
	shl.b64 	%rd612, %rd88, 2;
	add.s64 	%rd613, %rd2, %rd612;
	st.global.u32 	[%rd613], %r56;
	add.s64 	%rd614, %rd1, %rd612;
	st.global.u32 	[%rd614], %r155;
	bra.uni 	$L__BB8_326;
$L__BB8_142:
	setp.lt.s64 	%p13, %rd5, 1;
	@%p13 bra 	$L__BB8_326;
	setp.ne.s32 	%p14, %r2, 0;
	@%p14 bra 	$L__BB8_214;
	cvt.u32.u64 	%r159, %rd212;
	shl.b64 	%rd384, %rd4, 2;
	add.s64 	%rd383, %rd210, %rd384;
	// begin inline asm
	ld.global.nc.u32 %r1996, [%rd383];
	// end inline asm
	mov.u32 	%r161, %tid.x;
	and.b32  	%r901, %r161, 31;
	and.b32  	%r902, %r161, 992;
	mul.lo.s32 	%r903, %r902, 9;
	or.b32  	%r162, %r903, %r901;
	setp.ge.s32 	%p160, %r162, %r159;
	shl.b32 	%r904, %r162, 2;
	cvt.u64.u32 	%rd385, %r904;
	add.s64 	%rd106, %rd383, %rd385;
	mov.u32 	%r1988, %r1996;
	@%p160 bra 	$L__BB8_146;
	// begin inline asm
	ld.global.nc.u32 %r1988, [%rd106];
	// end inline asm
$L__BB8_146:
	add.s32 	%r906, %r162, 32;
	setp.ge.s32 	%p161, %r906, %r159;
	mov.u32 	%r1989, %r1996;
	@%p161 bra 	$L__BB8_148;
	add.s64 	%rd387, %rd106, 128;
	// begin inline asm
	ld.global.nc.u32 %r1989, [%rd387];
	// end inline asm
$L__BB8_148:
	add.s32 	%r908, %r162, 64;
	setp.ge.s32 	%p162, %r908, %r159;
	mov.u32 	%r1990, %r1996;
	@%p162 bra 	$L__BB8_150;
	add.s64 	%rd388, %rd106, 256;
	// begin inline asm
	ld.global.nc.u32 %r1990, [%rd388];
	// end inline asm
$L__BB8_150:
	add.s32 	%r910, %r162, 96;
	setp.ge.s32 	%p163, %r910, %r159;
	mov.u32 	%r1991, %r1996;
	@%p163 bra 	$L__BB8_152;
	add.s64 	%rd389, %rd106, 384;
	// begin inline asm
	ld.global.nc.u32 %r1991, [%rd389];
	// end inline asm
$L__BB8_152:
	add.s32 	%r912, %r162, 128;
	setp.ge.s32 	%p164, %r912, %r159;
	mov.u32 	%r1992, %r1996;
	@%p164 bra 	$L__BB8_154;
	add.s64 	%rd390, %rd106, 512;
	// begin inline asm
	ld.global.nc.u32 %r1992, [%rd390];
	// end inline asm
$L__BB8_154:
	add.s32 	%r914, %r162, 160;
	setp.ge.s32 	%p165, %r914, %r159;
	mov.u32 	%r1993, %r1996;
	@%p165 bra 	$L__BB8_156;
	add.s64 	%rd391, %rd106, 640;
	// begin inline asm
	ld.global.nc.u32 %r1993, [%rd391];
	// end inline asm
$L__BB8_156:
	add.s32 	%r916, %r162, 192;
	setp.ge.s32 	%p166, %r916, %r159;
	mov.u32 	%r1994, %r1996;
	@%p166 bra 	$L__BB8_158;
	add.s64 	%rd392, %rd106, 768;
	// begin inline asm
	ld.global.nc.u32 %r1994, [%rd392];
	// end inline asm
$L__BB8_158:
	add.s32 	%r918, %r162, 224;
	setp.ge.s32 	%p167, %r918, %r159;
	mov.u32 	%r1995, %r1996;
	@%p167 bra 	$L__BB8_160;
	add.s64 	%rd393, %rd106, 896;
	// begin inline asm
	ld.global.nc.u32 %r1995, [%rd393];
	// end inline asm
$L__BB8_160:
	add.s32 	%r920, %r162, 256;
	setp.ge.s32 	%p168, %r920, %r159;
	@%p168 bra 	$L__BB8_162;
	add.s64 	%rd394, %rd106, 1024;
	// begin inline asm
	ld.global.nc.u32 %r1996, [%rd394];
	// end inline asm
$L__BB8_162:
	// begin inline asm
	mov.u32 %r922, %laneid;
	// end inline asm
	shr.u32 	%r182, %r161, 5;
	mad.lo.s32 	%r924, %r182, 288, %r922;
	shl.b32 	%r925, %r924, 2;
	mov.u32 	%r926, _ZN6thrust24THRUST_300001_SM_1000_NS8cuda_cub4core6detail5shmemE;
	add.s32 	%r927, %r926, %r925;
	st.shared.u32 	[%r927], %r1988;
	st.shared.u32 	[%r927+128], %r1989;
	st.shared.u32 	[%r927+256], %r1990;
	st.shared.u32 	[%r927+384], %r1991;
	st.shared.u32 	[%r927+512], %r1992;
	st.shared.u32 	[%r927+640], %r1993;
	st.shared.u32 	[%r927+768], %r1994;
	st.shared.u32 	[%r927+896], %r1995;
	st.shared.u32 	[%r927+1024], %r1996;
	bar.warp.sync 	-1;
	shl.b32 	%r928, %r922, 5;
	add.s32 	%r929, %r927, %r928;
	ld.shared.u32 	%r183, [%r929];
	ld.shared.u32 	%r184, [%r929+4];
	ld.shared.u32 	%r185, [%r929+8];
	ld.shared.u32 	%r186, [%r929+12];
	ld.shared.u32 	%r187, [%r929+16];
	ld.shared.u32 	%r188, [%r929+20];
	ld.shared.u32 	%r189, [%r929+24];
	ld.shared.u32 	%r190, [%r929+28];
	ld.shared.u32 	%r191, [%r929+32];
	bar.sync 	0;
	st.shared.u32 	[%r927], %r1;
	st.shared.u32 	[%r927+128], %r1;
	st.shared.u32 	[%r927+256], %r1;
	st.shared.u32 	[%r927+384], %r1;
	st.shared.u32 	[%r927+512], %r1;
	st.shared.u32 	[%r927+640], %r1;
	st.shared.u32 	[%r927+768], %r1;
	st.shared.u32 	[%r927+896], %r1;
	st.shared.u32 	[%r927+1024], %r1;
	bar.warp.sync 	-1;
	ld.shared.u32 	%r192, [%r929];
	ld.shared.u32 	%r193, [%r929+4];
	ld.shared.u32 	%r194, [%r929+8];
	ld.shared.u32 	%r195, [%r929+12];
	ld.shared.u32 	%r196, [%r929+16];
	ld.shared.u32 	%r197, [%r929+20];
	ld.shared.u32 	%r198, [%r929+24];
	ld.shared.u32 	%r199, [%r929+28];
	ld.shared.u32 	%r200, [%r929+32];
	bar.sync 	0;
	shl.b32 	%r930, %r161, 2;
	add.s32 	%r931, %r926, %r930;
	add.s32 	%r201, %r931, 1240;
	st.shared.u32 	[%r931+1240], %r191;
	bar.sync 	0;
	setp.eq.s32 	%p169, %r161, 0;
	mov.b64 	%rd770, 1;
	@%p169 bra 	$L__BB8_164;
	ld.shared.u32 	%r1997, [%r201+-4];
	setp.ne.s32 	%p170, %r1997, %r183;
	selp.u64 	%rd770, 1, 0, %p170;
$L__BB8_164:
	setp.eq.s32 	%p171, %r161, 0;
	setp.ne.s32 	%p172, %r183, %r184;
	setp.ne.s32 	%p173, %r184, %r185;
	setp.ne.s32 	%p174, %r185, %r186;
	setp.ne.s32 	%p175, %r186, %r187;
	setp.ne.s32 	%p176, %r187, %r188;
	setp.ne.s32 	%p177, %r188, %r189;
	setp.ne.s32 	%p178, %r189, %r190;
	setp.ne.s32 	%p179, %r190, %r191;
	mul.lo.s32 	%r1052, %r161, 9;
	cvt.u64.u32 	%rd396, %r1052;
	setp.eq.s64 	%p180, %rd5, %rd396;
	selp.u64 	%rd397, 1, 0, %p180;
	selp.b64 	%rd398, %rd397, %rd770, %p180;
	selp.b64 	%rd109, %rd397, %rd398, %p171;
	add.s32 	%r1053, %r1052, 1;
	cvt.u64.u32 	%rd399, %r1053;
	setp.eq.s64 	%p181, %rd5, %rd399;
	or.pred  	%p1, %p181, %p172;
	selp.u64 	%rd400, 1, 0, %p1;
	add.s32 	%r1054, %r1052, 2;
	cvt.u64.u32 	%rd401, %r1054;
	setp.eq.s64 	%p182, %rd5, %rd401;
	or.pred  	%p2, %p182, %p173;
	selp.u64 	%rd402, 1, 0, %p2;
	add.s32 	%r1055, %r1052, 3;
	cvt.u64.u32 	%rd403, %r1055;
	setp.eq.s64 	%p183, %rd5, %rd403;
	or.pred  	%p3, %p183, %p174;
	selp.u64 	%rd404, 1, 0, %p3;
	add.s32 	%r1056, %r1052, 4;
	cvt.u64.u32 	%rd405, %r1056;
	setp.eq.s64 	%p184, %rd5, %rd405;
	or.pred  	%p4, %p184, %p175;
	selp.u64 	%rd406, 1, 0, %p4;
	add.s32 	%r1057, %r1052, 5;
	cvt.u64.u32 	%rd407, %r1057;
	setp.eq.s64 	%p185, %rd5, %rd407;
	or.pred  	%p186, %p185, %p176;
	selp.u64 	%rd408, 1, 0, %p186;
	add.s32 	%r1058, %r1052, 6;
	cvt.u64.u32 	%rd409, %r1058;
	setp.eq.s64 	%p187, %rd5, %rd409;
	or.pred  	%p188, %p187, %p177;
	selp.u64 	%rd410, 1, 0, %p188;
	add.s32 	%r1059, %r1052, 7;
	cvt.u64.u32 	%rd411, %r1059;
	setp.eq.s64 	%p189, %rd5, %rd411;
	or.pred  	%p5, %p189, %p178;
	selp.u64 	%rd412, 1, 0, %p5;
	add.s32 	%r1060, %r1052, 8;
	cvt.u64.u32 	%rd413, %r1060;
	setp.eq.s64 	%p190, %rd5, %rd413;
	or.pred  	%p191, %p190, %p179;
	selp.u64 	%rd414, 1, 0, %p191;
	add.s64 	%rd110, %rd109, %rd400;
	selp.b32 	%r1061, 0, %r192, %p1;
	add.s32 	%r1062, %r193, %r1061;
	add.s64 	%rd111, %rd110, %rd402;
	selp.b32 	%r1063, 0, %r1062, %p2;
	add.s32 	%r1064, %r194, %r1063;
	add.s64 	%rd112, %rd111, %rd404;
	selp.b32 	%r1065, 0, %r1064, %p3;
	add.s32 	%r1066, %r195, %r1065;
	add.s64 	%rd113, %rd112, %rd406;
	selp.b32 	%r1067, 0, %r1066, %p4;
	add.s32 	%r1068, %r196, %r1067;
	add.s64 	%rd114, %rd113, %rd408;
	selp.b32 	%r1069, 0, %r1068, %p186;
	add.s32 	%r1070, %r197, %r1069;
	add.s64 	%rd115, %rd114, %rd410;
	selp.b32 	%r1071, 0, %r1070, %p188;
	add.s32 	%r1072, %r198, %r1071;
	add.s64 	%rd116, %rd115, %rd412;
	selp.b32 	%r1073, 0, %r1072, %p5;
	add.s32 	%r1074, %r199, %r1073;
	add.s64 	%rd415, %rd116, %rd414;
	mov.b64 	{%r933, %r938}, %rd415;
	selp.b32 	%r1075, 0, %r1074, %p191;
	add.s32 	%r943, %r200, %r1075;
	mov.b32 	%r1049, 1;
	mov.b32 	%r1050, 0;
	mov.b32 	%r1051, -1;
	// begin inline asm
	shfl.sync.up.b32 %r932, %r933, %r1049, %r1050, %r1051;
	// end inline asm
	// begin inline asm
	shfl.sync.up.b32 %r937, %r938, %r1049, %r1050, %r1051;
	// end inline asm
	mov.b64 	%rd416, {%r932, %r937};
	// begin inline asm
	shfl.sync.up.b32 %r942, %r943, %r1049, %r1050, %r1051;
	// end inline asm
	// begin inline asm
	shfl.sync.up.b32 %r947, %r948, %r1049, %r1050, %r1051;
	// end inline asm
	setp.eq.s64 	%p192, %rd415, 0;
	selp.b32 	%r1076, %r942, 0, %p192;
	setp.lt.s32 	%p193, %r922, 1;
	selp.b64 	%rd417, 0, %rd416, %p193;
	add.s64 	%rd418, %rd417, %rd415;
	mov.b64 	{%r953, %r958}, %rd418;
	selp.b32 	%r1077, 0, %r1076, %p193;
	add.s32 	%r963, %r1077, %r943;
	mov.b32 	%r969, 2;
	// begin inline asm
	shfl.sync.up.b32 %r952, %r953, %r969, %r1050, %r1051;
	// end inline asm
	// begin inline asm
	shfl.sync.up.b32 %r957, %r958, %r969, %r1050, %r1051;
	// end inline asm
	mov.b64 	%rd419, {%r952, %r957};
	// begin inline asm
	shfl.sync.up.b32 %r962, %r963, %r969, %r1050, %r1051;
	// end inline asm
	// begin inline asm
	shfl.sync.up.b32 %r967, %r968, %r969, %r1050, %r1051;
	// end inline asm
	setp.eq.s64 	%p194, %rd418, 0;
	selp.b32 	%r1078, %r962, 0, %p194;
	setp.lt.s32 	%p195, %r922, 2;
	selp.b64 	%rd420, 0, %rd419, %p195;
	add.s64 	%rd421, %rd420, %rd418;
	mov.b64 	{%r973, %r978}, %rd421;
	selp.b32 	%r1079, 0, %r1078, %p195;
	add.s32 	%r983, %r1079, %r963;
	mov.b32 	%r989, 4;
	// begin inline asm
	shfl.sync.up.b32 %r972, %r973, %r989, %r1050, %r1051;
	// end inline asm
	// begin inline asm
	shfl.sync.up.b32 %r977, %r978, %r989, %r1050, %r1051;
	// end inline asm
	mov.b64 	%rd422, {%r972, %r977};
	// begin inline asm
	shfl.sync.up.b32 %r982, %r983, %r989, %r1050, %r1051;
	// end inline asm
	// begin inline asm
	shfl.sync.up.b32 %r987, %r988, %r989, %r1050, %r1051;
	// end inline asm
	setp.eq.s64 	%p196, %rd421, 0;
	selp.b32 	%r1080, %r982, 0, %p196;
	setp.lt.s32 	%p197, %r922, 4;
	selp.b64 	%rd423, 0, %rd422, %p197;
	add.s64 	%rd424, %rd423, %rd421;
	mov.b64 	{%r993, %r998}, %rd424;
	selp.b32 	%r1081, 0, %r1080, %p197;
	add.s32 	%r1003, %r1081, %r983;
	mov.b32 	%r1009, 8;
	// begin inline asm
	shfl.sync.up.b32 %r992, %r993, %r1009, %r1050, %r1051;
	// end inline asm
	// begin inline asm
	shfl.sync.up.b32 %r997, %r998, %r1009, %r1050, %r1051;
	// end inline asm
	mov.b64 	%rd425, {%r992, %r997};
	// begin inline asm
	shfl.sync.up.b32 %r1002, %r1003, %r1009, %r1050, %r1051;
	// end inline asm
	// begin inline asm
	shfl.sync.up.b32 %r1007, %r1008, %r1009, %r1050, %r1051;
	// end inline asm
	setp.eq.s64 	%p198, %rd424, 0;
	selp.b32 	%r1082, %r1002, 0, %p198;
	setp.lt.s32 	%p199, %r922, 8;
	selp.b64 	%rd426, 0, %rd425, %p199;
	add.s64 	%rd427, %rd426, %rd424;
	mov.b64 	{%r1013, %r1018}, %rd427;
	selp.b32 	%r1083, 0, %r1082, %p199;
	add.s32 	%r1023, %r1083, %r1003;
	mov.b32 	%r1029, 16;
	// begin inline asm
	shfl.sync.up.b32 %r1012, %r1013, %r1029, %r1050, %r1051;
	// end inline asm
	// begin inline asm
	shfl.sync.up.b32 %r1017, %r1018, %r1029, %r1050, %r1051;
	// end inline asm
	mov.b64 	%rd428, {%r1012, %r1017};
	// begin inline asm
	shfl.sync.up.b32 %r1022, %r1023, %r1029, %r1050, %r1051;
	// end inline asm
	// begin inline asm
	shfl.sync.up.b32 %r1027, %r1028, %r1029, %r1050, %r1051;
	// end inline asm
	setp.eq.s64 	%p200, %rd427, 0;
	selp.b32 	%r1084, %r1022, 0, %p200;
	setp.lt.s32 	%p201, %r922, 16;
	selp.b64 	%rd429, 0, %rd428, %p201;
	add.s64 	%rd117, %rd429, %rd427;
	mov.b64 	{%r1033, %r1038}, %rd117;
	selp.b32 	%r1085, 0, %r1084, %p201;
	add.s32 	%r1043, %r1085, %r1023;
	// begin inline asm
	shfl.sync.up.b32 %r1032, %r1033, %r1049, %r1050, %r1051;
	// end inline asm
	// begin inline asm
	shfl.sync.up.b32 %r1037, %r1038, %r1049, %r1050, %r1051;
	// end inline asm
	// begin inline asm
	shfl.sync.up.b32 %r1042, %r1043, %r1049, %r1050, %r1051;
	// end inline asm
	// begin inline asm
	shfl.sync.up.b32 %r1047, %r1048, %r1049, %r1050, %r1051;
	// end inline asm
	setp.ne.s32 	%p202, %r922, 31;
	@%p202 bra 	$L__BB8_166;
	shl.b32 	%r1086, %r182, 4;
	mov.u32 	%r1087, _ZN6thrust24THRUST_300001_SM_1000_NS8cuda_cub4core6detail5shmemE;
	add.s32 	%r1088, %r1087, %r1086;
	st.shared.u64 	[%r1088], %rd117;
	st.shared.u32 	[%r1088+8], %r1043;
$L__BB8_166:
	mov.b64 	%rd430, {%r1032, %r1037};
	bar.sync 	0;
	ld.shared.u64 	%rd431, [_ZN6thrust24THRUST_300001_SM_1000_NS8cuda_cub4core6detail5shmemE];
	ld.shared.u32 	%r1089, [_ZN6thrust24THRUST_300001_SM_1000_NS8cuda_cub4core6detail5shmemE+8];
	ld.shared.u64 	%rd432, [_ZN6thrust24THRUST_300001_SM_1000_NS8cuda_cub4core6detail5shmemE+16];
	ld.shared.u32 	%r1090, [_ZN6thrust24THRUST_300001_SM_1000_NS8cuda_cub4core6detail5shmemE+24];
	add.s64 	%rd433, %rd432, %rd431;
	setp.eq.s64 	%p203, %rd432, 0;
	selp.b32 	%r1091, %r1089, 0, %p203;
	add.s32 	%r1092, %r1091, %r1090;
	setp.eq.s32 	%p204, %r182, 2;
	selp.b64 	%rd434, %rd433, %rd431, %p204;
	selp.b32 	%r1093, %r1092, %r1089, %p204;
	ld.shared.u64 	%rd435, [_ZN6thrust24THRUST_300001_SM_1000_NS8cuda_cub4core6detail5shmemE+32];
	ld.shared.u32 	%r1094, [_ZN6thrust24THRUST_300001_SM_1000_NS8cuda_cub4core6detail5shmemE+40];
	add.s64 	%rd436, %rd435, %rd433;
	setp.eq.s64 	%p205, %rd435, 0;
	selp.b32 	%r1095, %r1092, 0, %p205;
	add.s32 	%r1096, %r1095, %r1094;
	setp.eq.s32 	%p206, %r182, 3;
	selp.b64 	%rd437, %rd436, %rd434, %p206;
	selp.b32 	%r1097, %r1096, %r1093, %p206;
	ld.shared.u64 	%rd438, [_ZN6thrust24THRUST_300001_SM_1000_NS8cuda_cub4core6detail5shmemE+48];
	ld.shared.u32 	%r1098, [_ZN6thrust24THRUST_300001_SM_1000_NS8cuda_cub4core6detail5shmemE+56];
	add.s64 	%rd439, %rd438, %rd436;
	setp.eq.s64 	%p207, %rd438, 0;
	selp.b32 	%r1099, %r1096, 0, %p207;
	add.s32 	%r1100, %r1099, %r1098;
	setp.eq.s32 	%p208, %r182, 4;
	selp.b64 	%rd440, %rd439, %rd437, %p208;
	selp.b32 	%r1101, %r1100, %r1097, %p208;
	ld.shared.u64 	%rd441, [_ZN6thrust24THRUST_300001_SM_1000_NS8cuda_cub4core6detail5shmemE+64];
	ld.shared.u32 	%r1102, [_ZN6thrust24THRUST_300001_SM_1000_NS8cuda_cub4core6detail5shmemE+72];
	add.s64 	%rd442, %rd441, %rd439;
	setp.eq.s64 	%p209, %rd441, 0;
	selp.b32 	%r1103, %r1100, 0, %p209;
	add.s32 	%r1104, %r1103, %r1102;
	setp.eq.s32 	%p210, %r182, 5;
	selp.b64 	%rd443, %rd442, %rd440, %p210;
	selp.b32 	%r1105, %r1104, %r1101, %p210;
	ld.shared.u64 	%rd444, [_ZN6thrust24THRUST_300001_SM_1000_NS8cuda_cub4core6detail5shmemE+80];
	ld.shared.u32 	%r1106, [_ZN6thrust24THRUST_300001_SM_1000_NS8cuda_cub4core6detail5shmemE+88];
	add.s64 	%rd445, %rd444, %rd442;
	setp.eq.s64 	%p211, %rd444, 0;
	selp.b32 	%r1107, %r1104, 0, %p211;
	add.s32 	%r1108, %r1107, %r1106;
	setp.eq.s32 	%p212, %r182, 6;
	selp.b64 	%rd446, %rd445, %rd443, %p212;
	selp.b32 	%r1109, %r1108, %r1105, %p212;
	ld.shared.u64 	%rd447, [_ZN6thrust24THRUST_300001_SM_1000_NS8cuda_cub4core6detail5shmemE+96];
	ld.shared.u32 	%r1110, [_ZN6thrust24THRUST_300001_SM_1000_NS8cuda_cub4core6detail5shmemE+104];
	add.s64 	%rd448, %rd447, %rd445;
	setp.eq.s64 	%p213, %rd447, 0;
	selp.b32 	%r1111, %r1108, 0, %p213;
	add.s32 	%r1112, %r1111, %r1110;
	setp.eq.s32 	%p214, %r182, 7;
	selp.b64 	%rd449, %rd448, %rd446, %p214;
	selp.b32 	%r1113, %r1112, %r1109, %p214;
	ld.shared.u64 	%rd450, [_ZN6thrust24THRUST_300001_SM_1000_NS8cuda_cub4core6detail5shmemE+112];
	ld.shared.u32 	%r1114, [_ZN6thrust24THRUST_300001_SM_1000_NS8cuda_cub4core6detail5shmemE+120];
	add.s64 	%rd776, %rd450, %rd448;
	setp.eq.s64 	%p215, %rd450, 0;
	selp.b32 	%r1115, %r1112, 0, %p215;
	add.s32 	%r208, %r1115, %r1114;
	setp.lt.u32 	%p216, %r161, 32;
	selp.b64 	%rd451, 0, %rd449, %p216;
	selp.b32 	%r1116, 0, %r1113, %p216;
	setp.eq.s64 	%p217, %rd430, 0;
	selp.b32 	%r1117, %r1116, 0, %p217;
	add.s32 	%r1118, %r1117, %r1042;
	setp.eq.s32 	%p218, %r922, 0;
	selp.b64 	%rd452, 0, %rd430, %p218;
	add.s64 	%rd119, %rd451, %rd452;
	selp.b32 	%r209, %r1116, %r1118, %p218;
	add.s64 	%rd120, %rd119, %rd109;
	setp.eq.s64 	%p219, %rd109, 0;
	selp.b32 	%r1119, %r209, 0, %p219;
	add.s32 	%r210, %r1119, %r192;
	add.s64 	%rd121, %rd110, %rd119;
	selp.b32 	%r1120, 0, %r210, %p1;
	add.s32 	%r211, %r193, %r1120;
	add.s64 	%rd122, %rd111, %rd119;
	selp.b32 	%r1121, 0, %r211, %p2;
	add.s32 	%r212, %r194, %r1121;
	add.s64 	%rd123, %rd112, %rd119;
	selp.b32 	%r1122, 0, %r212, %p3;
	add.s32 	%r213, %r195, %r1122;
	add.s64 	%rd124, %rd113, %rd119;
	selp.b32 	%r1123, 0, %r213, %p4;
	add.s32 	%r214, %r196, %r1123;
	add.s64 	%rd125, %rd114, %rd119;
	mul.lo.s32 	%r1124, %r161, 9;
	add.s32 	%r1125, %r1124, 5;
	cvt.u64.u32 	%rd453, %r1125;
	setp.eq.s64 	%p220, %rd5, %rd453;
	setp.ne.s32 	%p221, %r187, %r188;
	selp.b32 	%r1126, 0, %r214, %p221;
	selp.b32 	%r1127, 0, %r1126, %p220;
	add.s32 	%r215, %r197, %r1127;
	add.s64 	%rd126, %rd115, %rd119;
	add.s32 	%r1128, %r1124, 6;
	cvt.u64.u32 	%rd454, %r1128;
	setp.eq.s64 	%p222, %rd5, %rd454;
	setp.ne.s32 	%p223, %r188, %r189;
	selp.b32 	%r1129, 0, %r215, %p223;
	selp.b32 	%r1130, 0, %r1129, %p222;
	add.s32 	%r216, %r198, %r1130;
	add.s64 	%rd127, %rd116, %rd119;
	selp.b32 	%r1131, 0, %r216, %p5;
	add.s32 	%r217, %r199, %r1131;
	setp.lt.s64 	%p224, %rd776, 257;
	@%p224 bra 	$L__BB8_192;
	bar.sync 	0;
	@%p219 bra 	$L__BB8_169;
	cvt.u32.u64 	%r1135, %rd119;
	shl.b32 	%r1136, %r1135, 3;
	mov.u32 	%r1137, _ZN6thrust24THRUST_300001_SM_1000_NS8cuda_cub4core6detail5shmemE;
	add.s32 	%r1138, %r1137, %r1136;
	st.shared.v2.u32 	[%r1138], {%r1997, %r209};
$L__BB8_169:
	not.pred 	%p241, %p1;
	@%p241 bra 	$L__BB8_171;
	cvt.u32.u64 	%r1139, %rd120;
	shl.b32 	%r1140, %r1139, 3;
	mov.u32 	%r1141, _ZN6thrust24THRUST_300001_SM_1000_NS8cuda_cub4core6detail5shmemE;
	add.s32 	%r1142, %r1141, %r1140;
	st.shared.v2.u32 	[%r1142], {%r183, %r210};
$L__BB8_171:
	not.pred 	%p242, %p2;
	@%p242 bra 	$L__BB8_173;
	cvt.u32.u64 	%r1143, %rd121;
	shl.b32 	%r1144, %r1143, 3;
	mov.u32 	%r1145, _ZN6thrust24THRUST_300001_SM_1000_NS8cuda_cub4core6detail5shmemE;
	add.s32 	%r1146, %r1145, %r1144;
	st.shared.v2.u32 	[%r1146], {%r184, %r211};
$L__BB8_173:
	not.pred 	%p243, %p3;
	@%p243 bra 	$L__BB8_175;
	cvt.u32.u64 	%r1147, %rd122;
	shl.b32 	%r1148, %r1147, 3;
	mov.u32 	%r1149, _ZN6thrust24THRUST_300001_SM_1000_NS8cuda_cub4core6detail5shmemE;
	add.s32 	%r1150, %r1149, %r1148;
	st.shared.v2.u32 	[%r1150], {%r185, %r212};
$L__BB8_175:
	not.pred 	%p244, %p4;
	@%p244 bra 	$L__BB8_177;
	cvt.u32.u64 	%r1151, %rd123;
	shl.b32 	%r1152, %r1151, 3;
	mov.u32 	%r1153, _ZN6thrust24THRUST_300001_SM_1000_NS8cuda_cub4core6detail5shmemE;
	add.s32 	%r1154, %r1153, %r1152;
	st.shared.v2.u32 	[%r1154], {%r186, %r213};
$L__BB8_177:
	mad.lo.s32 	%r1155, %r161, 9, 5;
	cvt.u64.u32 	%rd485, %r1155;
	setp.ne.s64 	%p245, %rd5, %rd485;
	setp.eq.s32 	%p246, %r187, %r188;
	and.pred  	%p247, %p245, %p246;
	@%p247 bra 	$L__BB8_179;
	cvt.u32.u64 	%r1156, %rd124;
	shl.b32 	%r1157, %r1156, 3;
	mov.u32 	%r1158, _ZN6thrust24THRUST_300001_SM_1000_NS8cuda_cub4core6detail5shmemE;
	add.s32 	%r1159, %r1158, %r1157;
	st.shared.v2.u32 	[%r1159], {%r187, %r214};
$L__BB8_179:
	mad.lo.s32 	%r1160, %r161, 9, 6;
	cvt.u64.u32 	%rd486, %r1160;
	setp.ne.s64 	%p248, %rd5, %rd486;
	setp.eq.s32 	%p249, %r188, %r189;
	and.pred  	%p250, %p248, %p249;
	@%p250 bra 	$L__BB8_181;
	cvt.u32.u64 	%r1161, %rd125;
	shl.b32 	%r1162, %r1161, 3;
	mov.u32 	%r1163, _ZN6thrust24THRUST_300001_SM_1000_NS8cuda_cub4core6detail5shmemE;
	add.s32 	%r1164, %r1163, %r1162;
	st.shared.v2.u32 	[%r1164], {%r188, %r215};
$L__BB8_181:
	not.pred 	%p251, %p5;
	@%p251 bra 	$L__BB8_183;
	cvt.u32.u64 	%r1165, %rd126;
	shl.b32 	%r1166, %r1165, 3;
	mov.u32 	%r1167, _ZN6thrust24THRUST_300001_SM_1000_NS8cuda_cub4core6detail5shmemE;
	add.s32 	%r1168, %r1167, %r1166;
	st.shared.v2.u32 	[%r1168], {%r189, %r216};
$L__BB8_183:
	mad.lo.s32 	%r1169, %r161, 9, 8;
	cvt.u64.u32 	%rd487, %r1169;
	setp.ne.s64 	%p252, %rd5, %rd487;
	setp.eq.s32 	%p253, %r190, %r191;
	and.pred  	%p254, %p252, %p253;
	@%p254 bra 	$L__BB8_185;
	cvt.u32.u64 	%r1170, %rd127;
	shl.b32 	%r1171, %r1170, 3;
	mov.u32 	%r1172, _ZN6thrust24THRUST_300001_SM_1000_NS8cuda_cub4core6detail5shmemE;
	add.s32 	%r1173, %r1172, %r1171;
	st.shared.v2.u32 	[%r1173], {%r190, %r217};
$L__BB8_185:
	bar.sync 	0;
	cvt.u64.u32 	%rd775, %r161;
	setp.le.u64 	%p255, %rd776, %rd775;
	@%p255 bra 	$L__BB8_210;
	not.b64 	%rd488, %rd775;
	add.s64 	%rd129, %rd776, %rd488;
	shr.u64 	%rd489, %rd129, 8;
	add.s64 	%rd490, %rd489, 1;
	and.b64  	%rd771, %rd490, 3;
	and.b64  	%rd491, %rd129, 768;
	setp.eq.s64 	%p256, %rd491, 768;
	@%p256 bra 	$L__BB8_189;
	shl.b64 	%rd492, %rd775, 2;
	add.s64 	%rd773, %rd1, %rd492;
	add.s64 	%rd772, %rd2, %rd492;
	shl.b32 	%r1174, %r161, 3;
	mov.u32 	%r1175, _ZN6thrust24THRUST_300001_SM_1000_NS8cuda_cub4core6detail5shmemE;
	add.s32 	%r1998, %r1175, %r1174;
	shl.b64 	%rd493, %rd771, 8;
	add.s64 	%rd775, %rd493, %rd775;
$L__BB8_188:
	.pragma "nounroll";
	ld.shared.v2.u32 	{%r1176, %r1177}, [%r1998];
	st.global.u32 	[%rd772], %r1176;
	st.global.u32 	[%rd773], %r1177;
	add.s64 	%rd773, %rd773, 1024;
	add.s64 	%rd772, %rd772, 1024;
	add.s32 	%r1998, %r1998, 2048;
	add.s64 	%rd771, %rd771, -1;
	setp.ne.s64 	%p257, %rd771, 0;
	@%p257 bra 	$L__BB8_188;
$L__BB8_189:
	setp.lt.u64 	%p258, %rd129, 768;
	@%p258 bra 	$L__BB8_210;
	mov.u32 	%r1180, _ZN6thrust24THRUST_300001_SM_1000_NS8cuda_cub4core6detail5shmemE;
$L__BB8_191:
	cvt.u32.u64 	%r1178, %rd775;
	shl.b32 	%r1179, %r1178, 3;
	add.s32 	%r1181, %r1180, %r1179;
	ld.shared.v2.u32 	{%r1182, %r1183}, [%r1181];
	shl.b64 	%rd494, %rd775, 2;
	add.s64 	%rd495, %rd2, %rd494;
	st.global.u32 	[%rd495], %r1182;
	add.s64 	%rd496, %rd1, %rd494;
	st.global.u32 	[%rd496], %r1183;
	ld.shared.v2.u32 	{%r1184, %r1185}, [%r1181+2048];
	and.b64  	%rd497, %rd494, 17179869180;
	add.s64 	%rd498, %rd2, %rd497;
	st.global.u32 	[%rd498+1024], %r1184;
	add.s64 	%rd499, %rd1, %rd497;
	st.global.u32 	[%rd499+1024], %r1185;
	ld.shared.v2.u32 	{%r1186, %r1187}, [%r1181+4096];
	st.global.u32 	[%rd498+2048], %r1186;
	st.global.u32 	[%rd499+2048], %r1187;
	ld.shared.v2.u32 	{%r1188, %r1189}, [%r1181+6144];
	st.global.u32 	[%rd498+3072], %r1188;
	st.global.u32 	[%rd499+3072], %r1189;
	add.s64 	%rd500, %rd775, 1024;
	and.b64  	%rd775, %rd500, 4294967295;
	setp.gt.u64 	%p259, %rd776, %rd775;
	@%p259 bra 	$L__BB8_191;
	bra.uni 	$L__BB8_210;
$L__BB8_192:
	@%p219 bra 	$L__BB8_194;
	shl.b64 	%rd455, %rd119, 2;
	add.s64 	%rd456, %rd2, %rd455;
	st.global.u32 	[%rd456], %r1997;
	add.s64 	%rd457, %rd1, %rd455;
	st.global.u32 	[%rd457], %r209;
$L__BB8_194:
	not.pred 	%p226, %p1;
	@%p226 bra 	$L__BB8_196;
	shl.b64 	%rd458, %rd120, 2;
	add.s64 	%rd459, %rd2, %rd458;
	st.global.u32 	[%rd459], %r183;
	add.s64 	%rd460, %rd1, %rd458;
	st.global.u32 	[%rd460], %r210;
$L__BB8_196:
	not.pred 	%p227, %p2;
	@%p227 bra 	$L__BB8_198;
	shl.b64 	%rd461, %rd121, 2;
	add.s64 	%rd462, %rd2, %rd461;
	st.global.u32 	[%rd462], %r184;
	add.s64 	%rd463, %rd1, %rd461;
	st.global.u32 	[%rd463], %r211;
$L__BB8_198:
	not.pred 	%p228, %p3;
	@%p228 bra 	$L__BB8_200;
	shl.b64 	%rd464, %rd122, 2;
	add.s64 	%rd465, %rd2, %rd464;
	st.global.u32 	[%rd465], %r185;
	add.s64 	%rd466, %rd1, %rd464;
	st.global.u32 	[%rd466], %r212;
$L__BB8_200:
	not.pred 	%p229, %p4;
	@%p229 bra 	$L__BB8_202;
	shl.b64 	%rd467, %rd123, 2;
	add.s64 	%rd468, %rd2, %rd467;
	st.global.u32 	[%rd468], %r186;
	add.s64 	%rd469, %rd1, %rd467;
	st.global.u32 	[%rd469], %r213;
$L__BB8_202:
	mad.lo.s32 	%r1132, %r161, 9, 5;
	cvt.u64.u32 	%rd470, %r1132;
	setp.ne.s64 	%p230, %rd5, %rd470;
	setp.eq.s32 	%p231, %r187, %r188;
	and.pred  	%p232, %p230, %p231;
	@%p232 bra 	$L__BB8_204;
	shl.b64 	%rd471, %rd124, 2;
	add.s64 	%rd472, %rd2, %rd471;
	st.global.u32 	[%rd472], %r187;
	add.s64 	%rd473, %rd1, %rd471;
	st.global.u32 	[%rd473], %r214;
$L__BB8_204:
	mad.lo.s32 	%r1133, %r161, 9, 6;
	cvt.u64.u32 	%rd474, %r1133;
	setp.ne.s64 	%p233, %rd5, %rd474;
	setp.eq.s32 	%p234, %r188, %r189;
	and.pred  	%p235, %p233, %p234;
	@%p235 bra 	$L__BB8_206;
	shl.b64 	%rd475, %rd125, 2;
	add.s64 	%rd476, %rd2, %rd475;
	st.global.u32 	[%rd476], %r188;
	add.s64 	%rd477, %rd1, %rd475;
	st.global.u32 	[%rd477], %r215;
$L__BB8_206:
	not.pred 	%p236, %p5;
	@%p236 bra 	$L__BB8_208;
	shl.b64 	%rd478, %rd126, 2;
	add.s64 	%rd479, %rd2, %rd478;
	st.global.u32 	[%rd479], %r189;
	add.s64 	%rd480, %rd1, %rd478;
	st.global.u32 	[%rd480], %r216;
$L__BB8_208:
	mad.lo.s32 	%r1134, %r161, 9, 8;
	cvt.u64.u32 	%rd481, %r1134;
	setp.ne.s64 	%p237, %rd5, %rd481;
	setp.eq.s32 	%p238, %r190, %r191;
	and.pred  	%p239, %p237, %p238;
	@%p239 bra 	$L__BB8_210;
	shl.b64 	%rd482, %rd127, 2;
	add.s64 	%rd483, %rd2, %rd482;
	st.global.u32 	[%rd483], %r190;
	add.s64 	%rd484, %rd1, %rd482;
	st.global.u32 	[%rd484], %r217;
$L__BB8_210:
	setp.ne.s32 	%p260, %r161, 255;
	@%p260 bra 	$L__BB8_326;
	setp.ne.s64 	%p261, %rd5, 2304;
	@%p261 bra 	$L__BB8_213;
	shl.b64 	%rd501, %rd776, 2;
	add.s64 	%rd502, %rd2, %rd501;
	st.global.u32 	[%rd502], %r191;
	add.s64 	%rd503, %rd1, %rd501;
	st.global.u32 	[%rd503], %r208;
	add.s64 	%rd776, %rd776, 1;
$L__BB8_213:
	ld.param.u64 	%rd745, [_ZN6thrust24THRUST_300001_SM_1000_NS8cuda_cub4core6detail13_kernel_agentINS1_15__reduce_by_key16ReduceByKeyAgentIPiNS0_17constant_iteratorIiNS0_11use_defaultES9_EES7_S7_N4cuda3std3__48equal_toIiEENSD_4plusIiEEPllEEJS7_SA_S7_S7_SI_N3cub18CUB_300001_SM_100024ReduceByKeyScanTileStateIilLb1EEESF_SH_llEEEvDpT0__param_4];
	cvta.to.global.u64 	%rd504, %rd745;
	st.global.u64 	[%rd504], %rd776;
	bra.uni 	$L__BB8_326;
$L__BB8_214:
	cvt.u32.u64 	%r221, %rd5;
	shl.b64 	%rd216, %rd4, 2;
	add.s64 	%rd215, %rd210, %rd216;
	// begin inline asm
	ld.global.nc.u32 %r2007, [%rd215];
	// end inline asm
	mov.u32 	%r223, %tid.x;
	and.b32  	%r358, %r223, 31;
	and.b32  	%r359, %r223, 992;
	mul.lo.s32 	%r360, %r359, 9;
	or.b32  	%r224, %r360, %r358;
	setp.ge.u32 	%p15, %r224, %r221;
	shl.b32 	%r361, %r224, 2;
	cvt.u64.u32 	%rd217, %r361;
	add.s64 	%rd146, %rd215, %rd217;
	mov.u32 	%r1999, %r2007;
	@%p15 bra 	$L__BB8_216;
	// begin inline asm
	ld.global.nc.u32 %r1999, [%rd146];
	// end inline asm
$L__BB8_216:
	add.s32 	%r363, %r224, 32;
	setp.ge.u32 	%p16, %r363, %r221;
	mov.u32 	%r2000, %r2007;
	@%p16 bra 	$L__BB8_218;
	add.s64 	%rd219, %rd146, 128;
	// begin inline asm
	ld.global.nc.u32 %r2000, [%rd219];
	// end inline asm
$L__BB8_218:
	add.s32 	%r365, %r224, 64;
	setp.ge.u32 	%p17, %r365, %r221;
	mov.u32 	%r2001, %r2007;
	@%p17 bra 	$L__BB8_220;
	add.s64 	%rd220, %rd146, 256;
	// begin inline asm
	ld.global.nc.u32 %r2001, [%rd220];
	// end inline asm
$L__BB8_220:
	add.s32 	%r367, %r224, 96;
	setp.ge.u32 	%p18, %r367, %r221;
	mov.u32 	%r2002, %r2007;
	@%p18 bra 	$L__BB8_222;
	add.s64 	%rd221, %rd146, 384;
	// begin inline asm
	ld.global.nc.u32 %r2002, [%rd221];
	// end inline asm
$L__BB8_222:
	add.s32 	%r369, %r224, 128;
	setp.ge.u32 	%p19, %r369, %r221;
	mov.u32 	%r2003, %r2007;
	@%p19 bra 	$L__BB8_224;
	add.s64 	%rd222, %rd146, 512;
	// begin inline asm
	ld.global.nc.u32 %r2003, [%rd222];
	// end inline asm
$L__BB8_224:
	add.s32 	%r371, %r224, 160;
	setp.ge.u32 	%p20, %r371, %r221;
	mov.u32 	%r2004, %r2007;
	@%p20 bra 	$L__BB8_226;
	add.s64 	%rd223, %rd146, 640;
	// begin inline asm
	ld.global.nc.u32 %r2004, [%rd223];
	// end inline asm
$L__BB8_226:
	add.s32 	%r373, %r224, 192;
	setp.ge.u32 	%p21, %r373, %r221;
	mov.u32 	%r2005, %r2007;
	@%p21 bra 	$L__BB8_228;
	add.s64 	%rd224, %rd146, 768;
	// begin inline asm
	ld.global.nc.u32 %r2005, [%rd224];
	// end inline asm
$L__BB8_228:
	add.s32 	%r375, %r224, 224;
	setp.ge.u32 	%p22, %r375, %r221;
	mov.u32 	%r2006, %r2007;
	@%p22 bra 	$L__BB8_230;
	add.s64 	%rd225, %rd146, 896;
	// begin inline asm
	ld.global.nc.u32 %r2006, [%rd225];
	// end inline asm
$L__BB8_230:
	add.s32 	%r377, %r224, 256;
	setp.ge.u32 	%p23, %r377, %r221;
	@%p23 bra 	$L__BB8_232;
	add.s64 	%rd226, %rd146, 1024;
	// begin inline asm
	ld.global.nc.u32 %r2007, [%rd226];
	// end inline asm
$L__BB8_232:
	// begin inline asm
	mov.u32 %r379, %laneid;
	// end inline asm
	shr.u32 	%r244, %r223, 5;
	mad.lo.s32 	%r381, %r244, 288, %r379;
	shl.b32 	%r382, %r381, 2;
	mov.u32 	%r383, _ZN6thrust24THRUST_300001_SM_1000_NS8cuda_cub4core6detail5shmemE;
	add.s32 	%r245, %r383, %r382;
	st.shared.u32 	[%r245], %r1999;
	st.shared.u32 	[%r245+128], %r2000;
	st.shared.u32 	[%r245+256], %r2001;
	st.shared.u32 	[%r245+384], %r2002;
	st.shared.u32 	[%r245+512], %r2003;
	st.shared.u32 	[%r245+640], %r2004;
	st.shared.u32 	[%r245+768], %r2005;
	st.shared.u32 	[%r245+896], %r2006;
	st.shared.u32 	[%r245+1024], %r2007;
	bar.warp.sync 	-1;
	shl.b32 	%r384, %r379, 5;
	add.s32 	%r246, %r245, %r384;
	ld.shared.u32 	%r247, [%r246];
	ld.shared.u32 	%r248, [%r246+4];
	ld.shared.u32 	%r249, [%r246+8];
	ld.shared.u32 	%r250, [%r246+12];
	ld.shared.u32 	%r251, [%r246+16];
	ld.shared.u32 	%r252, [%r246+20];
	ld.shared.u32 	%r253, [%r246+24];
	ld.shared.u32 	%r254, [%r246+28];
	ld.shared.u32 	%r255, [%r246+32];
	setp.ne.s32 	%p24, %r223, 0;
	mov.b32 	%r2009, 0;
	@%p24 bra 	$L__BB8_234;
	add.s64 	%rd227, %rd215, -4;
	// begin inline asm
	ld.global.nc.u32 %r2009, [%rd227];
	// end inline asm
$L__BB8_234:
	setp.eq.s32 	%p25, %r223, 0;
	bar.sync 	0;
	st.shared.u32 	[%r245], %r1;
	st.shared.u32 	[%r245+128], %r1;
	st.shared.u32 	[%r245+256], %r1;
	st.shared.u32 	[%r245+384], %r1;
	st.shared.u32 	[%r245+512], %r1;
	st.shared.u32 	[%r245+640], %r1;
	st.shared.u32 	[%r245+768], %r1;
	st.shared.u32 	[%r245+896], %r1;
	st.shared.u32 	[%r245+1024], %r1;
	bar.warp.sync 	-1;
	ld.shared.u32 	%r258, [%r246];
	ld.shared.u32 	%r259, [%r246+4];
	ld.shared.u32 	%r260, [%r246+8];
	ld.shared.u32 	%r261, [%r246+12];
	ld.shared.u32 	%r262, [%r246+16];
	ld.shared.u32 	%r263, [%r246+20];
	ld.shared.u32 	%r264, [%r246+24];
	ld.shared.u32 	%r265, [%r246+28];
	ld.shared.u32 	%r266, [%r246+32];
	bar.sync 	0;
	shl.b32 	%r386, %r223, 2;
	add.s32 	%r388, %r383, %r386;
	add.s32 	%r267, %r388, 1240;
	st.shared.u32 	[%r388+1240], %r255;
	bar.sync 	0;
	@%p25 bra 	$L__BB8_236;
	ld.shared.u32 	%r2009, [%r267+-4];
$L__BB8_236:
	setp.ne.s32 	%p26, %r2009, %r247;
	setp.ne.s32 	%p27, %r247, %r248;
	setp.ne.s32 	%p28, %r248, %r249;
	setp.ne.s32 	%p29, %r249, %r250;
	setp.ne.s32 	%p30, %r250, %r251;
	setp.ne.s32 	%p31, %r251, %r252;
	setp.ne.s32 	%p32, %r252, %r253;
	setp.ne.s32 	%p33, %r253, %r254;
	setp.ne.s32 	%p34, %r254, %r255;
	mul.lo.s32 	%r509, %r223, 9;
	cvt.u64.u32 	%rd228, %r509;
	setp.eq.s64 	%p35, %rd5, %rd228;
	or.pred  	%p36, %p35, %p26;
	selp.u64 	%rd229, 1, 0, %p36;
	add.s32 	%r510, %r509, 1;
	cvt.u64.u32 	%rd230, %r510;
	setp.eq.s64 	%p37, %rd5, %rd230;
	or.pred  	%p6, %p37, %p27;
	selp.u64 	%rd231, 1, 0, %p6;
	add.s32 	%r511, %r509, 2;
	cvt.u64.u32 	%rd232, %r511;
	setp.eq.s64 	%p38, %rd5, %rd232;
	or.pred  	%p7, %p38, %p28;
	selp.u64 	%rd233, 1, 0, %p7;
	add.s32 	%r512, %r509, 3;
	cvt.u64.u32 	%rd234, %r512;
	setp.eq.s64 	%p39, %rd5, %rd234;
	or.pred  	%p40, %p39, %p29;
	selp.u64 	%rd235, 1, 0, %p40;
	add.s32 	%r513, %r509, 4;
	cvt.u64.u32 	%rd236, %r513;
	setp.eq.s64 	%p41, %rd5, %rd236;
	or.pred  	%p8, %p41, %p30;
	selp.u64 	%rd237, 1, 0, %p8;
	add.s32 	%r514, %r509, 5;
	cvt.u64.u32 	%rd238, %r514;
	setp.eq.s64 	%p42, %rd5, %rd238;
	or.pred  	%p9, %p42, %p31;
	selp.u64 	%rd239, 1, 0, %p9;
	add.s32 	%r515, %r509, 6;
	cvt.u64.u32 	%rd240, %r515;
	setp.eq.s64 	%p43, %rd5, %rd240;
	or.pred  	%p10, %p43, %p32;
	selp.u64 	%rd241, 1, 0, %p10;
	add.s32 	%r516, %r509, 7;
	cvt.u64.u32 	%rd242, %r516;
	setp.eq.s64 	%p44, %rd5, %rd242;
	or.pred  	%p45, %p44, %p33;
	selp.u64 	%rd243, 1, 0, %p45;
	add.s32 	%r517, %r509, 8;
	cvt.u64.u32 	%rd244, %r517;
	setp.eq.s64 	%p46, %rd5, %rd244;
	or.pred  	%p47, %p46, %p34;
	selp.u64 	%rd245, 1, 0, %p47;
	add.s64 	%rd246, %rd231, %rd229;
	selp.b32 	%r518, 0, %r258, %p6;
	add.s32 	%r519, %r259, %r518;
	add.s64 	%rd247, %rd246, %rd233;
	selp.b32 	%r520, 0, %r519, %p7;
	add.s32 	%r521, %r260, %r520;
	add.s64 	%rd248, %rd247, %rd235;
	selp.b32 	%r522, 0, %r521, %p40;
	add.s32 	%r523, %r261, %r522;
	add.s64 	%rd249, %rd248, %rd237;
	selp.b32 	%r524, 0, %r523, %p8;
	add.s32 	%r525, %r262, %r524;
	add.s64 	%rd250, %rd249, %rd239;
	selp.b32 	%r526, 0, %r525, %p9;
	add.s32 	%r527, %r263, %r526;
	add.s64 	%rd251, %rd250, %rd241;
	selp.b32 	%r528, 0, %r527, %p10;
	add.s32 	%r529, %r264, %r528;
	add.s64 	%rd252, %rd251, %rd243;
	selp.b32 	%r530, 0, %r529, %p45;
	add.s32 	%r531, %r265, %r530;
	add.s64 	%rd253, %rd252, %rd245;
	mov.b64 	{%r390, %r395}, %rd253;
	selp.b32 	%r532, 0, %r531, %p47;
	add.s32 	%r400, %r266, %r532;
	mov.b32 	%r506, 1;
	mov.b32 	%r507, 0;
	mov.b32 	%r508, -1;
	// begin inline asm
	shfl.sync.up.b32 %r389, %r390, %r506, %r507, %r508;
	// end inline asm
	// begin inline asm
	shfl.sync.up.b32 %r394, %r395, %r506, %r507, %r508;
	// end inline asm
	mov.b64 	%rd254, {%r389, %r394};
	// begin inline asm
	shfl.sync.up.b32 %r399, %r400, %r506, %r507, %r508;
	// end inline asm
	// begin inline asm
	shfl.sync.up.b32 %r404, %r405, %r506, %r507, %r508;
	// end inline asm
	setp.eq.s64 	%p48, %rd253, 0;
	selp.b32 	%r533, %r399, 0, %p48;
	setp.lt.s32 	%p49, %r379, 1;
	selp.b64 	%rd255, 0, %rd254, %p49;
	add.s64 	%rd256, %rd255, %rd253;
	mov.b64 	{%r410, %r415}, %rd256;
	selp.b32 	%r534, 0, %r533, %p49;
	add.s32 	%r420, %r534, %r400;
	mov.b32 	%r426, 2;
	// begin inline asm
	shfl.sync.up.b32 %r409, %r410, %r426, %r507, %r508;
	// end inline asm
	// begin inline asm
	shfl.sync.up.b32 %r414, %r415, %r426, %r507, %r508;
	// end inline asm
	mov.b64 	%rd257, {%r409, %r414};
	// begin inline asm
	shfl.sync.up.b32 %r419, %r420, %r426, %r507, %r508;
	// end inline asm
	// begin inline asm
	shfl.sync.up.b32 %r424, %r425, %r426, %r507, %r508;
	// end inline asm
	setp.eq.s64 	%p50, %rd256, 0;
	selp.b32 	%r535, %r419, 0, %p50;
	setp.lt.s32 	%p51, %r379, 2;
	selp.b64 	%rd258, 0, %rd257, %p51;
	add.s64 	%rd259, %rd258, %rd256;
	mov.b64 	{%r430, %r435}, %rd259;
	selp.b32 	%r536, 0, %r535, %p51;
	add.s32 	%r440, %r536, %r420;
	mov.b32 	%r446, 4;
	// begin inline asm
	shfl.sync.up.b32 %r429, %r430, %r446, %r507, %r508;
	// end inline asm
	// begin inline asm
	shfl.sync.up.b32 %r434, %r435, %r446, %r507, %r508;
	// end inline asm
	mov.b64 	%rd260, {%r429, %r434};
	// begin inline asm
	shfl.sync.up.b32 %r439, %r440, %r446, %r507, %r508;
	// end inline asm
	// begin inline asm
	shfl.sync.up.b32 %r444, %r445, %r446, %r507, %r508;
	// end inline asm
	setp.eq.s64 	%p52, %rd259, 0;
	selp.b32 	%r537, %r439, 0, %p52;
	setp.lt.s32 	%p53, %r379, 4;
	selp.b64 	%rd261, 0, %rd260, %p53;
	add.s64 	%rd262, %rd261, %rd259;
	mov.b64 	{%r450, %r455}, %rd262;
	selp.b32 	%r538, 0, %r537, %p53;
	add.s32 	%r460, %r538, %r440;
	mov.b32 	%r466, 8;
	// begin inline asm
	shfl.sync.up.b32 %r449, %r450, %r466, %r507, %r508;
	// end inline asm
	// begin inline asm
	shfl.sync.up.b32 %r454, %r455, %r466, %r507, %r508;
	// end inline asm
	mov.b64 	%rd263, {%r449, %r454};
	// begin inline asm
	shfl.sync.up.b32 %r459, %r460, %r466, %r507, %r508;
	// end inline asm
	// begin inline asm
	shfl.sync.up.b32 %r464, %r465, %r466, %r507, %r508;
	// end inline asm
	setp.eq.s64 	%p54, %rd262, 0;
	selp.b32 	%r539, %r459, 0, %p54;
	setp.lt.s32 	%p55, %r379, 8;
	selp.b64 	%rd264, 0, %rd263, %p55;
	add.s64 	%rd265, %rd264, %rd262;
	mov.b64 	{%r470, %r475}, %rd265;
	selp.b32 	%r540, 0, %r539, %p55;
	add.s32 	%r480, %r540, %r460;
	mov.b32 	%r486, 16;
	// begin inline asm
	shfl.sync.up.b32 %r469, %r470, %r486, %r507, %r508;
	// end inline asm
	// begin inline asm
	shfl.sync.up.b32 %r474, %r475, %r486, %r507, %r508;
	// end inline asm
	mov.b64 	%rd266, {%r469, %r474};
	// begin inline asm
	shfl.sync.up.b32 %r479, %r480, %r486, %r507, %r508;
	// end inline asm
	// begin inline asm
	shfl.sync.up.b32 %r484, %r485, %r486, %r507, %r508;
	// end inline asm
	setp.eq.s64 	%p56, %rd265, 0;
	selp.b32 	%r541, %r479, 0, %p56;
	setp.lt.s32 	%p57, %r379, 16;
	selp.b64 	%rd267, 0, %rd266, %p57;
	add.s64 	%rd147, %rd267, %rd265;
	mov.b64 	{%r490, %r495}, %rd147;
	selp.b32 	%r542, 0, %r541, %p57;
	add.s32 	%r500, %r542, %r480;
	// begin inline asm
	shfl.sync.up.b32 %r489, %r490, %r506, %r507, %r508;
	// end inline asm
	// begin inline asm
	shfl.sync.up.b32 %r494, %r495, %r506, %r507, %r508;
	// end inline asm
	mov.b64 	%rd788, {%r489, %r494};
	// begin inline asm
	shfl.sync.up.b32 %r2023, %r500, %r506, %r507, %r508;
	// end inline asm
	// begin inline asm
	shfl.sync.up.b32 %r504, %r505, %r506, %r507, %r508;
	// end inline asm
	setp.ne.s32 	%p58, %r379, 31;
	@%p58 bra 	$L__BB8_238;
	shl.b32 	%r543, %r244, 4;
	mov.u32 	%r544, _ZN6thrust24THRUST_300001_SM_1000_NS8cuda_cub4core6detail5shmemE;
	add.s32 	%r545, %r544, %r543;
	st.shared.u64 	[%r545], %rd147;
	st.shared.u32 	[%r545+8], %r500;
$L__BB8_238:
	bar.sync 	0;
	ld.shared.u64 	%rd268, [_ZN6thrust24THRUST_300001_SM_1000_NS8cuda_cub4core6detail5shmemE];
	ld.shared.u32 	%r546, [_ZN6thrust24THRUST_300001_SM_1000_NS8cuda_cub4core6detail5shmemE+8];
	ld.shared.u64 	%rd269, [_ZN6thrust24THRUST_300001_SM_1000_NS8cuda_cub4core6detail5shmemE+16];
	ld.shared.u32 	%r547, [_ZN6thrust24THRUST_300001_SM_1000_NS8cuda_cub4core6detail5shmemE+24];
	add.s64 	%rd270, %rd269, %rd268;
	setp.eq.s64 	%p59, %rd269, 0;
	selp.b32 	%r548, %r546, 0, %p59;
	add.s32 	%r549, %r548, %r547;
	setp.eq.s32 	%p60, %r244, 2;
	selp.b64 	%rd271, %rd270, %rd268, %p60;
	selp.b32 	%r550, %r549, %r546, %p60;
	ld.shared.u64 	%rd272, [_ZN6thrust24THRUST_300001_SM_1000_NS8cuda_cub4core6detail5shmemE+32];
	ld.shared.u32 	%r551, [_ZN6thrust24THRUST_300001_SM_1000_NS8cuda_cub4core6detail5shmemE+40];
	add.s64 	%rd273, %rd272, %rd270;
	setp.eq.s64 	%p61, %rd272, 0;
	selp.b32 	%r552, %r549, 0, %p61;
	add.s32 	%r553, %r552, %r551;
	setp.eq.s32 	%p62, %r244, 3;
	selp.b64 	%rd274, %rd273, %rd271, %p62;
	selp.b32 	%r554, %r553, %r550, %p62;
	ld.shared.u64 	%rd275, [_ZN6thrust24THRUST_300001_SM_1000_NS8cuda_cub4core6detail5shmemE+48];
	ld.shared.u32 	%r555, [_ZN6thrust24THRUST_300001_SM_1000_NS8cuda_cub4core6detail5shmemE+56];
	add.s64 	%rd276, %rd275, %rd273;
	setp.eq.s64 	%p63, %rd275, 0;
	selp.b32 	%r556, %r553, 0, %p63;
	add.s32 	%r557, %r556, %r555;
	setp.eq.s32 	%p64, %r244, 4;
	selp.b64 	%rd277, %rd276, %rd274, %p64;
	selp.b32 	%r558, %r557, %r554, %p64;
	ld.shared.u64 	%rd278, [_ZN6thrust24THRUST_300001_SM_1000_NS8cuda_cub4core6detail5shmemE+64];
	ld.shared.u32 	%r559, [_ZN6thrust24THRUST_300001_SM_1000_NS8cuda_cub4core6detail5shmemE+72];
	add.s64 	%rd279, %rd278, %rd276;
	setp.eq.s64 	%p65, %rd278, 0;
	selp.b32 	%r560, %r557, 0, %p65;
	add.s32 	%r561, %r560, %r559;
	setp.eq.s32 	%p66, %r244, 5;
	selp.b64 	%rd280, %rd279, %rd277, %p66;
	selp.b32 	%r562, %r561, %r558, %p66;
	ld.shared.u64 	%rd281, [_ZN6thrust24THRUST_300001_SM_1000_NS8cuda_cub4core6detail5shmemE+80];
	ld.shared.u32 	%r563, [_ZN6thrust24THRUST_300001_SM_1000_NS8cuda_cub4core6detail5shmemE+88];
	add.s64 	%rd282, %rd281, %rd279;
	setp.eq.s64 	%p67, %rd281, 0;
	selp.b32 	%r564, %r561, 0, %p67;
	add.s32 	%r565, %r564, %r563;
	setp.eq.s32 	%p68, %r244, 6;
	selp.b64 	%rd283, %rd282, %rd280, %p68;
	selp.b32 	%r566, %r565, %r562, %p68;
	ld.shared.u64 	%rd284, [_ZN6thrust24THRUST_300001_SM_1000_NS8cuda_cub4core6detail5shmemE+96];
	ld.shared.u32 	%r567, [_ZN6thrust24THRUST_300001_SM_1000_NS8cuda_cub4core6detail5shmemE+104];
	add.s64 	%rd285, %rd284, %rd282;
	setp.eq.s64 	%p69, %rd284, 0;
	selp.b32 	%r568, %r565, 0, %p69;
	add.s32 	%r569, %r568, %r567;
	setp.eq.s32 	%p70, %r244, 7;
	selp.b64 	%rd149, %rd285, %rd283, %p70;
	selp.b32 	%r272, %r569, %r566, %p70;
	ld.shared.u64 	%rd286, [_ZN6thrust24THRUST_300001_SM_1000_NS8cuda_cub4core6detail5shmemE+112];
	ld.shared.u32 	%r570, [_ZN6thrust24THRUST_300001_SM_1000_NS8cuda_cub4core6detail5shmemE+120];
	add.s64 	%rd150, %rd286, %rd285;
	setp.eq.s64 	%p71, %rd286, 0;
	selp.b32 	%r571, %r569, 0, %p71;
	add.s32 	%r273, %r571, %r570;
	setp.lt.u32 	%p72, %r223, 32;
	@%p72 bra 	$L__BB8_240;
	setp.eq.s64 	%p73, %rd788, 0;
	selp.b32 	%r572, %r272, 0, %p73;
	add.s32 	%r573, %r572, %r2023;
	setp.eq.s32 	%p74, %r379, 0;
	selp.b64 	%rd287, 0, %rd788, %p74;
	add.s64 	%rd788, %rd149, %rd287;
	selp.b32 	%r2023, %r272, %r573, %p74;
	bra.uni 	$L__BB8_276;
$L__BB8_240:
	setp.ne.s32 	%p75, %r223, 0;
	mul.wide.u32 	%rd288, %r2, 16;
	add.s64 	%rd152, %rd3, %rd288;
	@%p75 bra 	$L__BB8_242;
	st.shared.u64 	[_ZN6thrust24THRUST_300001_SM_1000_NS8cuda_cub4core6detail5shmemE+200], %rd150;
	st.shared.u32 	[_ZN6thrust24THRUST_300001_SM_1000_NS8cuda_cub4core6detail5shmemE+208], %r273;
	mov.b32 	%r574, 100;
	mov.b64 	%rd290, {%r273, %r574};
	add.s64 	%rd289, %rd152, 512;
	// begin inline asm
	st.relaxed.gpu.v2.u64 [%rd289], {%rd290, %rd150};
	// end inline asm
$L__BB8_242:
	mov.u32 	%r575, %nctaid.x;
	setp.gt.u32 	%p76, %r575, 499;
	@%p76 bra 	$L__BB8_244;
	membar.cta;
	bra.uni 	$L__BB8_245;
$L__BB8_244:
	mov.b32 	%r576, 450;
	// begin inline asm
	nanosleep.u32 %r576;
	// end inline asm
$L__BB8_245:
	mul.wide.u32 	%rd292, %r223, 16;
	xor.b64  	%rd293, %rd292, -16;
	add.s64 	%rd294, %rd152, %rd293;
	add.s64 	%rd153, %rd294, 512;
$L__BB8_246:
	// begin inline asm
	ld.relaxed.gpu.v2.u64 {%rd295, %rd778}, [%rd153];
	// end inline asm
	mov.b64 	{%r2011, %r2016}, %rd295;
	setp.eq.s32 	%p77, %r2016, 99;
	mov.b32 	%r577, -1;
	vote.sync.any.pred 	%p78, %p77, %r577;
	@%p78 bra 	$L__BB8_246;
	setp.eq.s32 	%p79, %r2016, 101;
	mov.b32 	%r599, -1;
	vote.sync.ballot.b32 	%r600, %p79, %r599;
	// begin inline asm
	mov.u32 %r579, %lanemask_ge;
	// end inline asm
	and.b32  	%r601, %r600, %r579;
	or.b32  	%r602, %r601, -2147483648;
	add.s32 	%r603, %r602, -1;
	not.b32 	%r604, %r602;
	and.b32  	%r605, %r604, %r603;
	popc.b32 	%r278, %r605;
	mov.b64 	{%r581, %r586}, %rd778;
	mov.b32 	%r597, 1;
	// begin inline asm
	shfl.sync.down.b32 %r580, %r581, %r597, %r278, %r599;
	// end inline asm
	// begin inline asm
	shfl.sync.down.b32 %r585, %r586, %r597, %r278, %r599;
	// end inline asm
	// begin inline asm
	shfl.sync.down.b32 %r590, %r2011, %r597, %r278, %r599;
	// end inline asm
	// begin inline asm
	shfl.sync.down.b32 %r595, %r596, %r597, %r278, %r599;
	// end inline asm
	setp.ge.s32 	%p81, %r379, %r278;
	@%p81 bra 	$L__BB8_249;
	mov.b64 	%rd298, {%r580, %r585};
	add.s64 	%rd155, %rd778, %rd298;
	setp.eq.s64 	%p82, %rd778, 0;
	selp.b32 	%r606, %r590, 0, %p82;
	add.s32 	%r2011, %r606, %r2011;
	mov.u64 	%rd778, %rd155;
$L__BB8_249:
	mov.b64 	{%r608, %r613}, %rd778;
	mov.b32 	%r624, 2;
	mov.b32 	%r626, -1;
	// begin inline asm
	shfl.sync.down.b32 %r607, %r608, %r624, %r278, %r626;
	// end inline asm
	// begin inline asm
	shfl.sync.down.b32 %r612, %r613, %r624, %r278, %r626;
	// end inline asm
	// begin inline asm
	shfl.sync.down.b32 %r617, %r2011, %r624, %r278, %r626;
	// end inline asm
	// begin inline asm
	shfl.sync.down.b32 %r622, %r623, %r624, %r278, %r626;
	// end inline asm
	add.s32 	%r287, %r379, 2;
	setp.gt.s32 	%p83, %r287, %r278;
	@%p83 bra 	$L__BB8_251;
	mov.b64 	%rd299, {%r607, %r612};
	add.s64 	%rd157, %rd778, %rd299;
	setp.eq.s64 	%p84, %rd778, 0;
	selp.b32 	%r627, %r617, 0, %p84;
	add.s32 	%r2011, %r627, %r2011;
	mov.u64 	%rd778, %rd157;
$L__BB8_251:
	mov.b64 	{%r629, %r634}, %rd778;
	mov.b32 	%r645, 4;
	mov.b32 	%r647, -1;
	// begin inline asm
	shfl.sync.down.b32 %r628, %r629, %r645, %r278, %r647;
	// end inline asm
	// begin inline asm
	shfl.sync.down.b32 %r633, %r634, %r645, %r278, %r647;
	// end inline asm
	// begin inline asm
	shfl.sync.down.b32 %r638, %r2011, %r645, %r278, %r647;
	// end inline asm
	// begin inline asm
	shfl.sync.down.b32 %r643, %r644, %r645, %r278, %r647;
	// end inline asm
	add.s32 	%r293, %r379, 4;
	setp.gt.s32 	%p85, %r293, %r278;
	@%p85 bra 	$L__BB8_253;
	mov.b64 	%rd300, {%r628, %r633};
	add.s64 	%rd159, %rd778, %rd300;
	setp.eq.s64 	%p86, %rd778, 0;
	selp.b32 	%r648, %r638, 0, %p86;
	add.s32 	%r2011, %r648, %r2011;
	mov.u64 	%rd778, %rd159;
$L__BB8_253:
	mov.b64 	{%r650, %r655}, %rd778;
	mov.b32 	%r666, 8;
	mov.b32 	%r668, -1;
	// begin inline asm
	shfl.sync.down.b32 %r649, %r650, %r666, %r278, %r668;
	// end inline asm
	// begin inline asm
	shfl.sync.down.b32 %r654, %r655, %r666, %r278, %r668;
	// end inline asm
	// begin inline asm
	shfl.sync.down.b32 %r659, %r2011, %r666, %r278, %r668;
	// end inline asm
	// begin inline asm
	shfl.sync.down.b32 %r664, %r665, %r666, %r278, %r668;
	// end inline asm
	add.s32 	%r299, %r379, 8;
	setp.gt.s32 	%p87, %r299, %r278;
	@%p87 bra 	$L__BB8_255;
	mov.b64 	%rd301, {%r649, %r654};
	add.s64 	%rd161, %rd778, %rd301;
	setp.eq.s64 	%p88, %rd778, 0;
	selp.b32 	%r669, %r659, 0, %p88;
	add.s32 	%r2011, %r669, %r2011;
	mov.u64 	%rd778, %rd161;
$L__BB8_255:
	mov.b64 	{%r671, %r676}, %rd778;
	mov.b32 	%r687, 16;
	mov.b32 	%r689, -1;
	// begin inline asm
	shfl.sync.down.b32 %r670, %r671, %r687, %r278, %r689;
	// end inline asm
	// begin inline asm
	shfl.sync.down.b32 %r675, %r676, %r687, %r278, %r689;
	// end inline asm
	// begin inline asm
	shfl.sync.down.b32 %r680, %r2011, %r687, %r278, %r689;
	// end inline asm
	// begin inline asm
	shfl.sync.down.b32 %r685, %r686, %r687, %r278, %r689;
	// end inline asm
	add.s32 	%r305, %r379, 16;
	setp.gt.s32 	%p89, %r305, %r278;
	@%p89 bra 	$L__BB8_257;
	mov.b64 	%rd302, {%r670, %r675};
	add.s64 	%rd163, %rd778, %rd302;
	setp.eq.s64 	%p90, %rd778, 0;
	selp.b32 	%r690, %r680, 0, %p90;
	add.s32 	%r2011, %r690, %r2011;
	mov.u64 	%rd778, %rd163;
$L__BB8_257:
	not.b32 	%r691, %r223;
	add.s32 	%r2017, %r2, %r691;
	add.s64 	%rd165, %rd3, 512;
$L__BB8_258:
	setp.ne.s32 	%p91, %r2016, 101;
	mov.b32 	%r692, -1;
	vote.sync.all.pred 	%p92, %p91, %r692;
	not.pred 	%p93, %p92;
	@%p93 bra 	$L__BB8_272;
	mul.wide.s32 	%rd376, %r2017, 16;
	add.s64 	%rd377, %rd165, %rd376;
	add.s64 	%rd375, %rd377, -512;
$L__BB8_260:
	// begin inline asm
	ld.relaxed.gpu.v2.u64 {%rd373, %rd784}, [%rd375];
	// end inline asm
	mov.b64 	{%r2019, %r2016}, %rd373;
	setp.eq.s32 	%p145, %r2016, 99;
	mov.b32 	%r786, -1;
	vote.sync.any.pred 	%p146, %p145, %r786;
	@%p146 bra 	$L__BB8_260;
	setp.eq.s32 	%p147, %r2016, 101;
	mov.b32 	%r807, -1;
	vote.sync.ballot.b32 	%r808, %p147, %r807;
	and.b32  	%r809, %r808, %r579;
	or.b32  	%r810, %r809, -2147483648;
	add.s32 	%r811, %r810, -1;
	not.b32 	%r812, %r810;
	and.b32  	%r813, %r812, %r811;
	popc.b32 	%r314, %r813;
	mov.b64 	{%r789, %r794}, %rd784;
	mov.b32 	%r805, 1;
	// begin inline asm
	shfl.sync.down.b32 %r788, %r789, %r805, %r314, %r807;
	// end inline asm
	// begin inline asm
	shfl.sync.down.b32 %r793, %r794, %r805, %r314, %r807;
	// end inline asm
	// begin inline asm
	shfl.sync.down.b32 %r798, %r2019, %r805, %r314, %r807;
	// end inline asm
	// begin inline asm
	shfl.sync.down.b32 %r803, %r804, %r805, %r314, %r807;
	// end inline asm
	setp.ge.s32 	%p149, %r379, %r314;
	@%p149 bra 	$L__BB8_263;
	mov.b64 	%rd378, {%r788, %r793};
	add.s64 	%rd168, %rd784, %rd378;
	setp.eq.s64 	%p150, %rd784, 0;
	selp.b32 	%r814, %r798, 0, %p150;
	add.s32 	%r2019, %r814, %r2019;
	mov.u64 	%rd784, %rd168;
$L__BB8_263:
	mov.b64 	{%r816, %r821}, %rd784;
	mov.b32 	%r832, 2;
	mov.b32 	%r834, -1;
	// begin inline asm
	shfl.sync.down.b32 %r815, %r816, %r832, %r314, %r834;
	// end inline asm
	// begin inline asm
	shfl.sync.down.b32 %r820, %r821, %r832, %r314, %r834;
	// end inline asm
	// begin inline asm
	shfl.sync.down.b32 %r825, %r2019, %r832, %r314, %r834;
	// end inline asm
	// begin inline asm
	shfl.sync.down.b32 %r830, %r831, %r832, %r314, %r834;
	// end inline asm
	setp.gt.s32 	%p151, %r287, %r314;
	@%p151 bra 	$L__BB8_265;
	mov.b64 	%rd379, {%r815, %r820};
	add.s64 	%rd170, %rd784, %rd379;
	setp.eq.s64 	%p152, %rd784, 0;
	selp.b32 	%r835, %r825, 0, %p152;
	add.s32 	%r2019, %r835, %r2019;
	mov.u64 	%rd784, %rd170;
$L__BB8_265:
	mov.b64 	{%r837, %r842}, %rd784;
	mov.b32 	%r853, 4;
	mov.b32 	%r855, -1;
	// begin inline asm
	shfl.sync.down.b32 %r836, %r837, %r853, %r314, %r855;
	// end inline asm
	// begin inline asm
	shfl.sync.down.b32 %r841, %r842, %r853, %r314, %r855;
	// end inline asm
	// begin inline asm
	shfl.sync.down.b32 %r846, %r2019, %r853, %r314, %r855;
	// end inline asm
	// begin inline asm
	shfl.sync.down.b32 %r851, %r852, %r853, %r314, %r855;
	// end inline asm
	setp.gt.s32 	%p153, %r293, %r314;
	@%p153 bra 	$L__BB8_267;
	mov.b64 	%rd380, {%r836, %r841};
	add.s64 	%rd172, %rd784, %rd380;
	setp.eq.s64 	%p154, %rd784, 0;
	selp.b32 	%r856, %r846, 0, %p154;
	add.s32 	%r2019, %r856, %r2019;
	mov.u64 	%rd784, %rd172;
$L__BB8_267:
	mov.b64 	{%r858, %r863}, %rd784;
	mov.b32 	%r874, 8;
	mov.b32 	%r876, -1;
	// begin inline asm
	shfl.sync.down.b32 %r857, %r858, %r874, %r314, %r876;
	// end inline asm
	// begin inline asm
	shfl.sync.down.b32 %r862, %r863, %r874, %r314, %r876;
	// end inline asm
	// begin inline asm
	shfl.sync.down.b32 %r867, %r2019, %r874, %r314, %r876;
	// end inline asm
	// begin inline asm
	shfl.sync.down.b32 %r872, %r873, %r874, %r314, %r876;
	// end inline asm
	setp.gt.s32 	%p155, %r299, %r314;
	@%p155 bra 	$L__BB8_269;
	mov.b64 	%rd381, {%r857, %r862};
	add.s64 	%rd174, %rd784, %rd381;
	setp.eq.s64 	%p156, %rd784, 0;
	selp.b32 	%r877, %r867, 0, %p156;
	add.s32 	%r2019, %r877, %r2019;
	mov.u64 	%rd784, %rd174;
$L__BB8_269:
	mov.b64 	{%r879, %r884}, %rd784;
	mov.b32 	%r895, 16;
	mov.b32 	%r897, -1;
	// begin inline asm
	shfl.sync.down.b32 %r878, %r879, %r895, %r314, %r897;
	// end inline asm
	// begin inline asm
	shfl.sync.down.b32 %r883, %r884, %r895, %r314, %r897;
	// end inline asm
	// begin inline asm
	shfl.sync.down.b32 %r888, %r2019, %r895, %r314, %r897;
	// end inline asm
	// begin inline asm
	shfl.sync.down.b32 %r893, %r894, %r895, %r314, %r897;
	// end inline asm
	setp.gt.s32 	%p157, %r305, %r314;
	@%p157 bra 	$L__BB8_271;
	mov.b64 	%rd382, {%r878, %r883};
	add.s64 	%rd176, %rd784, %rd382;
	setp.eq.s64 	%p158, %rd784, 0;
	selp.b32 	%r898, %r888, 0, %p158;
	add.s32 	%r2019, %r898, %r2019;
	mov.u64 	%rd784, %rd176;
$L__BB8_271:
	add.s64 	%rd178, %rd784, %rd778;
	setp.eq.s64 	%p159, %rd778, 0;
	selp.b32 	%r899, %r2019, 0, %p159;
	add.s32 	%r2011, %r899, %r2011;
	add.s32 	%r2017, %r2017, -32;
	mov.u64 	%rd778, %rd178;
	bra.uni 	$L__BB8_258;
$L__BB8_272:
	setp.ne.s32 	%p94, %r223, 0;
	@%p94 bra 	$L__BB8_274;
	add.s64 	%rd305, %rd778, %rd150;
	setp.eq.s64 	%p95, %rd150, 0;
	selp.b32 	%r694, %r2011, 0, %p95;
	add.s32 	%r695, %r694, %r273;
	mov.b32 	%r696, 101;
	mov.b64 	%rd304, {%r695, %r696};
	add.s64 	%rd303, %rd152, 512;
	// begin inline asm
	st.relaxed.gpu.v2.u64 [%rd303], {%rd304, %rd305};
	// end inline asm
	st.shared.u64 	[_ZN6thrust24THRUST_300001_SM_1000_NS8cuda_cub4core6detail5shmemE+168], %rd778;
	st.shared.u32 	[_ZN6thrust24THRUST_300001_SM_1000_NS8cuda_cub4core6detail5shmemE+176], %r2011;
	st.shared.u64 	[_ZN6thrust24THRUST_300001_SM_1000_NS8cuda_cub4core6detail5shmemE+184], %rd305;
	st.shared.u32 	[_ZN6thrust24THRUST_300001_SM_1000_NS8cuda_cub4core6detail5shmemE+192], %r695;
$L__BB8_274:
	setp.ne.s32 	%p96, %r379, 0;
	@%p96 bra 	$L__BB8_276;
	st.shared.u64 	[_ZN6thrust24THRUST_300001_SM_1000_NS8cuda_cub4core6detail5shmemE+136], %rd778;
	st.shared.u32 	[_ZN6thrust24THRUST_300001_SM_1000_NS8cuda_cub4core6detail5shmemE+144], %r2011;
	mov.u64 	%rd788, %rd778;
	mov.u32 	%r2023, %r2011;
$L__BB8_276:
	setp.eq.s32 	%p97, %r223, 0;
	bar.sync 	0;
	@%p97 bra 	$L__BB8_278;
	ld.shared.u32 	%r697, [_ZN6thrust24THRUST_300001_SM_1000_NS8cuda_cub4core6detail5shmemE+144];
	ld.shared.u64 	%rd306, [_ZN6thrust24THRUST_300001_SM_1000_NS8cuda_cub4core6detail5shmemE+136];
	add.s64 	%rd180, %rd306, %rd788;
	setp.eq.s64 	%p98, %rd788, 0;
	selp.b32 	%r698, %r697, 0, %p98;
	add.s32 	%r2023, %r698, %r2023;
	mov.u64 	%rd788, %rd180;
$L__BB8_278:
	mul.lo.s32 	%r699, %r223, 9;
	cvt.u64.u32 	%rd307, %r699;
	setp.eq.s64 	%p99, %rd5, %rd307;
	setp.ne.s32 	%p100, %r2009, %r247;
	or.pred  	%p101, %p99, %p100;
	selp.u64 	%rd308, 1, 0, %p101;
	add.s64 	%rd182, %rd788, %rd308;
	selp.b32 	%r700, 0, %r2023, %p101;
	add.s32 	%r345, %r700, %r258;
	selp.u64 	%rd309, 1, 0, %p6;
	add.s64 	%rd310, %rd309, %rd308;
	add.s64 	%rd183, %rd310, %rd788;
	selp.b32 	%r701, 0, %r345, %p6;
	add.s32 	%r346, %r259, %r701;
	selp.u64 	%rd311, 1, 0, %p7;
	add.s64 	%rd184, %rd183, %rd311;
	selp.b32 	%r702, 0, %r346, %p7;
	add.s32 	%r347, %r260, %r702;
	add.s32 	%r703, %r699, 3;
	cvt.u64.u32 	%rd312, %r703;
	setp.eq.s64 	%p102, %rd5, %rd312;
	setp.ne.s32 	%p103, %r249, %r250;
	or.pred  	%p11, %p102, %p103;
	selp.u64 	%rd313, 1, 0, %p11;
	add.s64 	%rd185, %rd184, %rd313;
	selp.b32 	%r704, 0, %r347, %p11;
	add.s32 	%r348, %r261, %r704;
	selp.u64 	%rd314, 1, 0, %p8;
	add.s64 	%rd186, %rd185, %rd314;
	selp.b32 	%r705, 0, %r348, %p8;
	add.s32 	%r349, %r262, %r705;
	selp.u64 	%rd315, 1, 0, %p9;
	add.s64 	%rd187, %rd186, %rd315;
	selp.b32 	%r706, 0, %r349, %p9;
	add.s32 	%r350, %r263, %r706;
	selp.u64 	%rd316, 1, 0, %p10;
	add.s64 	%rd188, %rd187, %rd316;
	selp.b32 	%r707, 0, %r350, %p10;
	add.s32 	%r351, %r264, %r707;
	add.s32 	%r708, %r699, 7;
	cvt.u64.u32 	%rd317, %r708;
	setp.eq.s64 	%p104, %rd5, %rd317;
	setp.ne.s32 	%p105, %r253, %r254;
	or.pred  	%p106, %p104, %p105;
	selp.u64 	%rd318, 1, 0, %p106;
	add.s64 	%rd189, %rd188, %rd318;
	selp.b32 	%r709, 0, %r351, %p106;
	add.s32 	%r352, %r265, %r709;
	ld.shared.u64 	%rd190, [_ZN6thrust24THRUST_300001_SM_1000_NS8cuda_cub4core6detail5shmemE+200];
	ld.shared.u64 	%rd795, [_ZN6thrust24THRUST_300001_SM_1000_NS8cuda_cub4core6detail5shmemE+184];
	ld.shared.u32 	%r353, [_ZN6thrust24THRUST_300001_SM_1000_NS8cuda_cub4core6detail5shmemE+192];
	ld.shared.u64 	%rd192, [_ZN6thrust24THRUST_300001_SM_1000_NS8cuda_cub4core6detail5shmemE+168];
	setp.lt.s64 	%p107, %rd190, 257;
	@%p107 bra 	$L__BB8_304;
	bar.sync 	0;
	mul.lo.s32 	%r713, %r223, 9;
	cvt.u64.u32 	%rd349, %r713;
	setp.ne.s64 	%p123, %rd5, %rd349;
	setp.eq.s32 	%p124, %r2009, %r247;
	and.pred  	%p125, %p123, %p124;
	@%p125 bra 	$L__BB8_281;
	cvt.u32.u64 	%r714, %rd192;
	cvt.u32.u64 	%r715, %rd788;
	sub.s32 	%r716, %r715, %r714;
	shl.b32 	%r717, %r716, 3;
	mov.u32 	%r718, _ZN6thrust24THRUST_300001_SM_1000_NS8cuda_cub4core6detail5shmemE;
	add.s32 	%r719, %r718, %r717;
	st.shared.v2.u32 	[%r719], {%r2009, %r2023};
$L__BB8_281:
	not.pred 	%p126, %p6;
	@%p126 bra 	$L__BB8_283;
	cvt.u32.u64 	%r720, %rd192;
	cvt.u32.u64 	%r721, %rd182;
	sub.s32 	%r722, %r721, %r720;
	shl.b32 	%r723, %r722, 3;
	mov.u32 	%r724, _ZN6thrust24THRUST_300001_SM_1000_NS8cuda_cub4core6detail5shmemE;
	add.s32 	%r725, %r724, %r723;
	st.shared.v2.u32 	[%r725], {%r247, %r345};
$L__BB8_283:
	not.pred 	%p127, %p7;
	@%p127 bra 	$L__BB8_285;
	cvt.u32.u64 	%r726, %rd192;
	cvt.u32.u64 	%r727, %rd183;
	sub.s32 	%r728, %r727, %r726;
	shl.b32 	%r729, %r728, 3;
	mov.u32 	%r730, _ZN6thrust24THRUST_300001_SM_1000_NS8cuda_cub4core6detail5shmemE;
	add.s32 	%r731, %r730, %r729;
	st.shared.v2.u32 	[%r731], {%r248, %r346};
$L__BB8_285:
	not.pred 	%p128, %p11;
	@%p128 bra 	$L__BB8_287;
	cvt.u32.u64 	%r732, %rd192;
	cvt.u32.u64 	%r733, %rd184;
	sub.s32 	%r734, %r733, %r732;
	shl.b32 	%r735, %r734, 3;
	mov.u32 	%r736, _ZN6thrust24THRUST_300001_SM_1000_NS8cuda_cub4core6detail5shmemE;
	add.s32 	%r737, %r736, %r735;
	st.shared.v2.u32 	[%r737], {%r249, %r347};
$L__BB8_287:
	not.pred 	%p129, %p8;
	@%p129 bra 	$L__BB8_289;
	cvt.u32.u64 	%r738, %rd192;
	cvt.u32.u64 	%r739, %rd185;
	sub.s32 	%r740, %r739, %r738;
	shl.b32 	%r741, %r740, 3;
	mov.u32 	%r742, _ZN6thrust24THRUST_300001_SM_1000_NS8cuda_cub4core6detail5shmemE;
	add.s32 	%r743, %r742, %r741;
	st.shared.v2.u32 	[%r743], {%r250, %r348};
$L__BB8_289:
	not.pred 	%p130, %p9;
	@%p130 bra 	$L__BB8_291;
	cvt.u32.u64 	%r744, %rd192;
	cvt.u32.u64 	%r745, %rd186;
	sub.s32 	%r746, %r745, %r744;
	shl.b32 	%r747, %r746, 3;
	mov.u32 	%r748, _ZN6thrust24THRUST_300001_SM_1000_NS8cuda_cub4core6detail5shmemE;
	add.s32 	%r749, %r748, %r747;
	st.shared.v2.u32 	[%r749], {%r251, %r349};
$L__BB8_291:
	not.pred 	%p131, %p10;
	@%p131 bra 	$L__BB8_293;
	cvt.u32.u64 	%r750, %rd192;
	cvt.u32.u64 	%r751, %rd187;
	sub.s32 	%r752, %r751, %r750;
	shl.b32 	%r753, %r752, 3;
	mov.u32 	%r754, _ZN6thrust24THRUST_300001_SM_1000_NS8cuda_cub4core6detail5shmemE;
	add.s32 	%r755, %r754, %r753;
	st.shared.v2.u32 	[%r755], {%r252, %r350};
$L__BB8_293:
	mad.lo.s32 	%r756, %r223, 9, 7;
	cvt.u64.u32 	%rd350, %r756;
	setp.ne.s64 	%p132, %rd5, %rd350;
	setp.eq.s32 	%p133, %r253, %r254;
	and.pred  	%p134, %p132, %p133;
	@%p134 bra 	$L__BB8_295;
	cvt.u32.u64 	%r757, %rd192;
	cvt.u32.u64 	%r758, %rd188;
	sub.s32 	%r759, %r758, %r757;
	shl.b32 	%r760, %r759, 3;
	mov.u32 	%r761, _ZN6thrust24THRUST_300001_SM_1000_NS8cuda_cub4core6detail5shmemE;
	add.s32 	%r762, %r761, %r760;
	st.shared.v2.u32 	[%r762], {%r253, %r351};
$L__BB8_295:
	mad.lo.s32 	%r763, %r223, 9, 8;
	cvt.u64.u32 	%rd351, %r763;
	setp.ne.s64 	%p135, %rd5, %rd351;
	setp.eq.s32 	%p136, %r254, %r255;
	and.pred  	%p137, %p135, %p136;
	@%p137 bra 	$L__BB8_297;
	cvt.u32.u64 	%r764, %rd192;
	cvt.u32.u64 	%r765, %rd189;
	sub.s32 	%r766, %r765, %r764;
	shl.b32 	%r767, %r766, 3;
	mov.u32 	%r768, _ZN6thrust24THRUST_300001_SM_1000_NS8cuda_cub4core6detail5shmemE;
	add.s32 	%r769, %r768, %r767;
	st.shared.v2.u32 	[%r769], {%r254, %r352};
$L__BB8_297:
	bar.sync 	0;
	cvt.u64.u32 	%rd794, %r223;
	setp.le.u64 	%p138, %rd190, %rd794;
	@%p138 bra 	$L__BB8_322;
	not.b64 	%rd352, %rd794;
	add.s64 	%rd194, %rd190, %rd352;
	shr.u64 	%rd353, %rd194, 8;
	add.s64 	%rd354, %rd353, 1;
	and.b64  	%rd790, %rd354, 3;
	and.b64  	%rd355, %rd194, 768;
	setp.eq.s64 	%p139, %rd355, 768;
	@%p139 bra 	$L__BB8_301;
	add.s64 	%rd356, %rd192, %rd794;
	shl.b64 	%rd357, %rd356, 2;
	add.s64 	%rd792, %rd1, %rd357;
	add.s64 	%rd791, %rd2, %rd357;
	shl.b32 	%r770, %r223, 3;
	mov.u32 	%r771, _ZN6thrust24THRUST_300001_SM_1000_NS8cuda_cub4core6detail5shmemE;
	add.s32 	%r2025, %r771, %r770;
	shl.b64 	%rd358, %rd790, 8;
	add.s64 	%rd794, %rd358, %rd794;
$L__BB8_300:
	.pragma "nounroll";
	ld.shared.v2.u32 	{%r772, %r773}, [%r2025];
	st.global.u32 	[%rd791], %r772;
	st.global.u32 	[%rd792], %r773;
	add.s64 	%rd792, %rd792, 1024;
	add.s64 	%rd791, %rd791, 1024;
	add.s32 	%r2025, %r2025, 2048;
	add.s64 	%rd790, %rd790, -1;
	setp.ne.s64 	%p140, %rd790, 0;
	@%p140 bra 	$L__BB8_300;
$L__BB8_301:
	setp.lt.u64 	%p141, %rd194, 768;
	@%p141 bra 	$L__BB8_322;
	mov.u32 	%r776, _ZN6thrust24THRUST_300001_SM_1000_NS8cuda_cub4core6detail5shmemE;
$L__BB8_303:
	cvt.u32.u64 	%r774, %rd794;
	add.s64 	%rd359, %rd794, %rd192;
	shl.b32 	%r775, %r774, 3;
	add.s32 	%r777, %r776, %r775;
	ld.shared.v2.u32 	{%r778, %r779}, [%r777];
	shl.b64 	%rd360, %rd359, 2;
	add.s64 	%rd361, %rd2, %rd360;
	st.global.u32 	[%rd361], %r778;
	add.s64 	%rd362, %rd1, %rd360;
	st.global.u32 	[%rd362], %r779;
	and.b64  	%rd363, %rd794, 4294967295;
	add.s64 	%rd364, %rd192, %rd363;
	ld.shared.v2.u32 	{%r780, %r781}, [%r777+2048];
	shl.b64 	%rd365, %rd364, 2;
	add.s64 	%rd366, %rd2, %rd365;
	st.global.u32 	[%rd366+1024], %r780;
	add.s64 	%rd367, %rd1, %rd365;
	st.global.u32 	[%rd367+1024], %r781;
	ld.shared.v2.u32 	{%r782, %r783}, [%r777+4096];
	st.global.u32 	[%rd366+2048], %r782;
	st.global.u32 	[%rd367+2048], %r783;
	ld.shared.v2.u32 	{%r784, %r785}, [%r777+6144];
	st.global.u32 	[%rd366+3072], %r784;
	st.global.u32 	[%rd367+3072], %r785;
	add.s64 	%rd368, %rd794, 1024;
	and.b64  	%rd794, %rd368, 4294967295;
	setp.gt.u64 	%p142, %rd190, %rd794;
	@%p142 bra 	$L__BB8_303;
	bra.uni 	$L__BB8_322;
$L__BB8_304:
	mul.lo.s32 	%r710, %r223, 9;
	cvt.u64.u32 	%rd319, %r710;
	setp.ne.s64 	%p108, %rd5, %rd319;
	setp.eq.s32 	%p109, %r2009, %r247;
	and.pred  	%p110, %p108, %p109;
	@%p110 bra 	$L__BB8_306;
	shl.b64 	%rd320, %rd788, 2;
	add.s64 	%rd321, %rd2, %rd320;
	st.global.u32 	[%rd321], %r2009;
	add.s64 	%rd322, %rd1, %rd320;
	st.global.u32 	[%rd322], %r2023;
$L__BB8_306:
	not.pred 	%p111, %p6;
	@%p111 bra 	$L__BB8_308;
	shl.b64 	%rd323, %rd182, 2;
	add.s64 	%rd324, %rd2, %rd323;
	st.global.u32 	[%rd324], %r247;
	add.s64 	%rd325, %rd1, %rd323;
	st.global.u32 	[%rd325], %r345;
$L__BB8_308:
	not.pred 	%p112, %p7;
	@%p112 bra 	$L__BB8_310;
	shl.b64 	%rd326, %rd183, 2;
	add.s64 	%rd327, %rd2, %rd326;
	st.global.u32 	[%rd327], %r248;
	add.s64 	%rd328, %rd1, %rd326;
	st.global.u32 	[%rd328], %r346;
$L__BB8_310:
	not.pred 	%p113, %p11;
	@%p113 bra 	$L__BB8_312;
	shl.b64 	%rd329, %rd184, 2;
	add.s64 	%rd330, %rd2, %rd329;
	st.global.u32 	[%rd330], %r249;
	add.s64 	%rd331, %rd1, %rd329;
	st.global.u32 	[%rd331], %r347;
$L__BB8_312:
	not.pred 	%p114, %p8;
	@%p114 bra 	$L__BB8_314;
	shl.b64 	%rd332, %rd185, 2;
	add.s64 	%rd333, %rd2, %rd332;
	st.global.u32 	[%rd333], %r250;
	add.s64 	%rd334, %rd1, %rd332;
	st.global.u32 	[%rd334], %r348;
$L__BB8_314:
	not.pred 	%p115, %p9;
	@%p115 bra 	$L__BB8_316;
	shl.b64 	%rd335, %rd186, 2;
	add.s64 	%rd336, %rd2, %rd335;
	st.global.u32 	[%rd336], %r251;
	add.s64 	%rd337, %rd1, %rd335;
	st.global.u32 	[%rd337], %r349;
$L__BB8_316:
	not.pred 	%p116, %p10;
	@%p116 bra 	$L__BB8_318;
	shl.b64 	%rd338, %rd187, 2;
	add.s64 	%rd339, %rd2, %rd338;
	st.global.u32 	[%rd339], %r252;
	add.s64 	%rd340, %rd1, %rd338;
	st.global.u32 	[%rd340], %r350;
$L__BB8_318:
	mad.lo.s32 	%r711, %r223, 9, 7;
	cvt.u64.u32 	%rd341, %r711;
	setp.ne.s64 	%p117, %rd5, %rd341;
	setp.eq.s32 	%p118, %r253, %r254;
	and.pred  	%p119, %p117, %p118;
	@%p119 bra 	$L__BB8_320;
	shl.b64 	%rd342, %rd188, 2;
	add.s64 	%rd343, %rd2, %rd342;
	st.global.u32 	[%rd343], %r253;
	add.s64 	%rd344, %rd1, %rd342;
	st.global.u32 	[%rd344], %r351;
$L__BB8_320:
	mad.lo.s32 	%r712, %r223, 9, 8;
	cvt.u64.u32 	%rd345, %r712;
	setp.ne.s64 	%p120, %rd5, %rd345;
	setp.eq.s32 	%p121, %r254, %r255;
	and.pred  	%p122, %p120, %p121;
	@%p122 bra 	$L__BB8_322;
	shl.b64 	%rd346, %rd189, 2;
	add.s64 	%rd347, %rd2, %rd346;
	st.global.u32 	[%rd347], %r254;
	add.s64 	%rd348, %rd1, %rd346;
	st.global.u32 	[%rd348], %r352;
$L__BB8_322:
	setp.ne.s32 	%p143, %r223, 255;
	@%p143 bra 	$L__BB8_326;
	setp.ne.s64 	%p144, %rd5, 2304;
	@%p144 bra 	$L__BB8_325;
	shl.b64 	%rd369, %rd795, 2;
	add.s64 	%rd370, %rd2, %rd369;
	st.global.u32 	[%rd370], %r255;
	add.s64 	%rd371, %rd1, %rd369;
	st.global.u32 	[%rd371], %r353;
	add.s64 	%rd795, %rd795, 1;
$L__BB8_325:
	ld.param.u64 	%rd744, [_ZN6thrust24THRUST_300001_SM_1000_NS8cuda_cub4core6detail13_kernel_agentINS1_15__reduce_by_key16ReduceByKeyAgentIPiNS0_17constant_iteratorIiNS0_11use_defaultES9_EES7_S7_N4cuda3std3__48equal_toIiEENSD_4plusIiEEPllEEJS7_SA_S7_S7_SI_N3cub18CUB_300001_SM_100024ReduceByKeyScanTileStateIilLb1EEESF_SH_llEEEvDpT0__param_4];
	cvta.to.global.u64 	%rd372, %rd744;
	st.global.u64 	[%rd372], %rd795;
$L__BB8_326:
	ret;

}
	// .globl	_ZN3cub18CUB_300001_SM_10006detail11EmptyKernelIvEEvv
.visible .entry _ZN3cub18CUB_300001_SM_10006detail11EmptyKernelIvEEvv()
{


	ret;

}
	// .globl	_ZN3cub18CUB_300001_SM_10006detail8for_each13static_kernelINS2_12policy_hub_t12policy_500_tElN6thrust24THRUST_300001_SM_1000_NS8cuda_cub20__uninitialized_copy7functorINS7_12zip_iteratorIN4cuda3std3__45tupleIJNS7_10device_ptrIiEESH_SH_NSG_IfEESH_SH_EEEEENS7_6detail15normal_iteratorINS7_7pointerINSF_IJiiifiiEEENS8_5par_tENS7_11use_defaultESQ_EEEEEEEEvT0_T1_
.visible .entry _ZN3cub18CUB_300001_SM_10006detail8for_each13static_kernelINS2_12policy_hub_t12policy_500_tElN6thrust24THRUST_300001_SM_1000_NS8cuda_cub20__uninitialized_copy7functorINS7_12zip_iteratorIN4cuda3std3__45tupleIJNS7_10device_ptrIiEESH_SH_NSG_IfEESH_SH_EEEEENS7_6detail15normal_iteratorINS7_7pointerINSF_IJiiifiiEEENS8_5par_tENS7_11use_defaultESQ_EEEEEEEEvT0_T1_(
	.param .u64 _ZN3cub18CUB_300001_SM_10006detail8for_each13static_kernelINS2_12policy_hub_t12policy_500_tElN6thrust24THRUST_300001_SM_1000_NS8cuda_cub20__uninitialized_copy7functorINS7_12zip_iteratorIN4cuda3std3__45tupleIJNS7_10device_ptrIiEESH_SH_NSG_IfEESH_SH_EEEEENS7_6detail15normal_iteratorINS7_7pointerINSF_IJiiifiiEEENS8_5par_tENS7_11use_defaultESQ_EEEEEEEEvT0_T1__param_0,
	.param .align 8 .b8 _ZN3cub18CUB_300001_SM_10006detail8for_each13static_kernelINS2_12policy_hub_t12policy_500_tElN6thrust24THRUST_300001_SM_1000_NS8cuda_cub20__uninitialized_copy7functorINS7_12zip_iteratorIN4cuda3std3__45tupleIJNS7_10device_ptrIiEESH_SH_NSG_IfEESH_SH_EEEEENS7_6detail15normal_iteratorINS7_7pointerINSF_IJiiifiiEEENS8_5par_tENS7_11use_defaultESQ_EEEEEEEEvT0_T1__param_1[56]
)
.maxntid 256
{
	.reg .pred 	%p<4>;
	.reg .b32 	%r<26>;
	.reg .b32 	%f<5>;
	.reg .b64 	%rd<58>;

	ld.param.u64 	%rd16, [_ZN3cub18CUB_300001_SM_10006detail8for_each13static_kernelINS2_12policy_hub_t12policy_500_tElN6thrust24THRUST_300001_SM_1000_NS8cuda_cub20__uninitialized_copy7functorINS7_12zip_iteratorIN4cuda3std3__45tupleIJNS7_10device_ptrIiEESH_SH_NSG_IfEESH_SH_EEEEENS7_6detail15normal_iteratorINS7_7pointerINSF_IJiiifiiEEENS8_5par_tENS7_11use_defaultESQ_EEEEEEEEvT0_T1__param_1+48];
	ld.param.u64 	%rd15, [_ZN3cub18CUB_300001_SM_10006detail8for_each13static_kernelINS2_12policy_hub_t12policy_500_tElN6thrust24THRUST_300001_SM_1000_NS8cuda_cub20__uninitialized_copy7functorINS7_12zip_iteratorIN4cuda3std3__45tupleIJNS7_10device_ptrIiEESH_SH_NSG_IfEESH_SH_EEEEENS7_6detail15normal_iteratorINS7_7pointerINSF_IJiiifiiEEENS8_5par_tENS7_11use_defaultESQ_EEEEEEEEvT0_T1__param_1+40];
	ld.param.u64 	%rd14, [_ZN3cub18CUB_300001_SM_10006detail8for_each13static_kernelINS2_12policy_hub_t12policy_500_tElN6thrust24THRUST_300001_SM_1000_NS8cuda_cub20__uninitialized_copy7functorINS7_12zip_iteratorIN4cuda3std3__45tupleIJNS7_10device_ptrIiEESH_SH_NSG_IfEESH_SH_EEEEENS7_6detail15normal_iteratorINS7_7pointerINSF_IJiiifiiEEENS8_5par_tENS7_11use_defaultESQ_EEEEEEEEvT0_T1__param_1+32];
	ld.param.u64 	%rd13, [_ZN3cub18CUB_300001_SM_10006detail8for_each13static_kernelINS2_12policy_hub_t12policy_500_tElN6thrust24THRUST_300001_SM_1000_NS8cuda_cub20__uninitialized_copy7functorINS7_12zip_iteratorIN4cuda3std3__45tupleIJNS7_10device_ptrIiEESH_SH_NSG_IfEESH_SH_EEEEENS7_6detail15normal_iteratorINS7_7pointerINSF_IJiiifiiEEENS8_5par_tENS7_11use_defaultESQ_EEEEEEEEvT0_T1__param_1+24];
	ld.param.u64 	%rd12, [_ZN3cub18CUB_300001_SM_10006detail8for_each13static_kernelINS2_12policy_hub_t12policy_500_tElN6thrust24THRUST_300001_SM_1000_NS8cuda_cub20__uninitialized_copy7functorINS7_12zip_iteratorIN4cuda3std3__45tupleIJNS7_10device_ptrIiEESH_SH_NSG_IfEESH_SH_EEEEENS7_6detail15normal_iteratorINS7_7pointerINSF_IJiiifiiEEENS8_5par_tENS7_11use_defaultESQ_EEEEEEEEvT0_T1__param_1+16];
	ld.param.u64 	%rd11, [_ZN3cub18CUB_300001_SM_10006detail8for_each13static_kernelINS2_12policy_hub_t12policy_500_tElN6thrust24THRUST_300001_SM_1000_NS8cuda_cub20__uninitialized_copy7functorINS7_12zip_iteratorIN4cuda3std3__45tupleIJNS7_10device_ptrIiEESH_SH_NSG_IfEESH_SH_EEEEENS7_6detail15normal_iteratorINS7_7pointerINSF_IJiiifiiEEENS8_5par_tENS7_11use_defaultESQ_EEEEEEEEvT0_T1__param_1+8];
	ld.param.u64 	%rd10, [_ZN3cub18CUB_300001_SM_10006detail8for_each13static_kernelINS2_12policy_hub_t12policy_500_tElN6thrust24THRUST_300001_SM_1000_NS8cuda_cub20__uninitialized_copy7functorINS7_12zip_iteratorIN4cuda3std3__45tupleIJNS7_10device_ptrIiEESH_SH_NSG_IfEESH_SH_EEEEENS7_6detail15normal_iteratorINS7_7pointerINSF_IJiiifiiEEENS8_5par_tENS7_11use_defaultESQ_EEEEEEEEvT0_T1__param_1];
	ld.param.u64 	%rd17, [_ZN3cub18CUB_300001_SM_10006detail8for_each13static_kernelINS2_12policy_hub_t12policy_500_tElN6thrust24THRUST_300001_SM_1000_NS8cuda_cub20__uninitialized_copy7functorINS7_12zip_iteratorIN4cuda3std3__45tupleIJNS7_10device_ptrIiEESH_SH_NSG_IfEESH_SH_EEEEENS7_6detail15normal_iteratorINS7_7pointerINSF_IJiiifiiEEENS8_5par_tENS7_11use_defaultESQ_EEEEEEEEvT0_T1__param_0];
	mov.u32 	%r1, %ctaid.x;
	mul.wide.u32 	%rd1, %r1, 512;
	sub.s64 	%rd2, %rd17, %rd1;
	setp.lt.s64 	%p1, %rd2, 512;
	@%p1 bra 	$L__BB10_2;
	mov.u32 	%r15, %tid.x;
	cvta.to.global.u64 	%rd41, %rd16;
	cvta.to.global.u64 	%rd42, %rd15;
	cvta.to.global.u64 	%rd43, %rd14;
	cvta.to.global.u64 	%rd44, %rd13;
	cvta.to.global.u64 	%rd45, %rd12;
	cvta.to.global.u64 	%rd46, %rd11;
	cvta.to.global.u64 	%rd47, %rd10;
	cvt.u64.u32 	%rd48, %r15;
	add.s64 	%rd49, %rd1, %rd48;
	shl.b64 	%rd50, %rd49, 2;
	add.s64 	%rd51, %rd47, %rd50;
	add.s64 	%rd52, %rd46, %rd50;
	add.s64 	%rd53, %rd45, %rd50;
	add.s64 	%rd54, %rd44, %rd50;
	add.s64 	%rd55, %rd43, %rd50;
	add.s64 	%rd56, %rd42, %rd50;
	ld.global.u32 	%r16, [%rd51];
	ld.global.u32 	%r17, [%rd52];
	ld.global.u32 	%r18, [%rd53];
	ld.global.f32 	%f3, [%rd54];
	ld.global.u32 	%r19, [%rd55];
	ld.global.u32 	%r20, [%rd56];
	mad.lo.s64 	%rd57, %rd49, 24, %rd41;
	st.global.u32 	[%rd57], %r16;
	st.global.u32 	[%rd57+4], %r17;
	st.global.u32 	[%rd57+8], %r18;
	st.global.f32 	[%rd57+12], %f3;
	st.global.u32 	[%rd57+16], %r19;
	st.global.u32 	[%rd57+20], %r20;
	ld.global.u32 	%r21, [%rd51+1024];
	ld.global.u32 	%r22, [%rd52+1024];
	ld.global.u32 	%r23, [%rd53+1024];
	ld.global.f32 	%f4, [%rd54+1024];
	ld.global.u32 	%r24, [%rd55+1024];
	ld.global.u32 	%r25, [%rd56+1024];
	st.global.u32 	[%rd57+6144], %r21;
	st.global.u32 	[%rd57+6148], %r22;
	st.global.u32 	[%rd57+6152], %r23;
	st.global.f32 	[%rd57+6156], %f4;
	st.global.u32 	[%rd57+6160], %r24;
	st.global.u32 	[%rd57+6164], %r25;
	bra.uni 	$L__BB10_6;
$L__BB10_2:
	cvta.to.global.u64 	%rd3, %rd11;
	cvta.to.global.u64 	%rd4, %rd12;
	cvta.to.global.u64 	%rd5, %rd14;
	cvta.to.global.u64 	%rd6, %rd15;
	cvta.to.global.u64 	%rd7, %rd16;
	mov.u32 	%r2, %tid.x;
	cvt.s64.s32 	%rd8, %rd2;
	cvt.u64.u32 	%rd9, %r2;
	setp.le.s64 	%p2, %rd8, %rd9;
	@%p2 bra 	$L__BB10_4;
	add.s64 	%rd18, %rd1, %rd9;
	cvta.to.global.u64 	%rd19, %rd10;
	shl.b64 	%rd20, %rd18, 2;
	add.s64 	%rd21, %rd19, %rd20;
	add.s64 	%rd22, %rd3, %rd20;
	add.s64 	%rd23, %rd4, %rd20;
	cvta.to.global.u64 	%rd24, %rd13;
	add.s64 	%rd25, %rd24, %rd20;
	add.s64 	%rd26, %rd5, %rd20;
	add.s64 	%rd27, %rd6, %rd20;
	ld.global.u32 	%r3, [%rd21];
	ld.global.u32 	%r4, [%rd22];
	ld.global.u32 	%r5, [%rd23];
	ld.global.f32 	%f1, [%rd25];
	ld.global.u32 	%r6, [%rd26];
	ld.global.u32 	%r7, [%rd27];
	mad.lo.s64 	%rd28, %rd18, 24, %rd7;
	st.global.u32 	[%rd28], %r3;
	st.global.u32 	[%rd28+4], %r4;
	st.global.u32 	[%rd28+8], %r5;
	st.global.f32 	[%rd28+12], %f1;
	st.global.u32 	[%rd28+16], %r6;
	st.global.u32 	[%rd28+20], %r7;
$L__BB10_4:
	cvt.u32.u64 	%r8, %rd9;
	add.s32 	%r9, %r8, 256;
	cvt.u64.u32 	%rd29, %r9;
	setp.le.s64 	%p3, %rd8, %rd29;
	@%p3 bra 	$L__BB10_6;
	add.s64 	%rd30, %rd1, %rd9;
	cvta.to.global.u64 	%rd31, %rd10;
	shl.b64 	%rd32, %rd30, 2;
	add.s64 	%rd33, %rd31, %rd32;
	add.s64 	%rd34, %rd3, %rd32;
	add.s64 	%rd35, %rd4, %rd32;
	cvta.to.global.u64 	%rd36, %rd13;
	add.s64 	%rd37, %rd36, %rd32;
	add.s64 	%rd38, %rd5, %rd32;
	add.s64 	%rd39, %rd6, %rd32;
	ld.global.u32 	%r10, [%rd33+1024];
	ld.global.u32 	%r11, [%rd34+1024];
	ld.global.u32 	%r12, [%rd35+1024];
	ld.global.f32 	%f2, [%rd37+1024];
	ld.global.u32 	%r13, [%rd38+1024];
	ld.global.u32 	%r14, [%rd39+1024];
	mad.lo.s64 	%rd40, %rd30, 24, %rd7;
	st.global.u32 	[%rd40+6144], %r10;
	st.global.u32 	[%rd40+6148], %r11;
	st.global.u32 	[%rd40+6152], %r12;
	st.global.f32 	[%rd40+6156], %f2;
	st.global.u32 	[%rd40+6160], %r13;
	st.global.u32 	[%rd40+6164], %r14;
$L__BB10_6:
	ret;

}
	// .globl	_ZN3cub18CUB_300001_SM_10006detail8for_each13static_kernelINS2_12policy_hub_t12policy_500_tElN6thrust24THRUST_300001_SM_1000_NS8cuda_cub13__swap_ranges6swap_fINS7_12zip_iteratorIN4cuda3std3__45tupleIJNS7_10device_ptrIiEESH_SH_NSG_IfEESH_SH_EEEEENS7_16reverse_iteratorISK_EEEEEEvT0_T1_
.visible .entry _ZN3cub18CUB_300001_SM_10006detail8for_each13static_kernelINS2_12policy_hub_t12policy_500_tElN6thrust24THRUST_300001_SM_1000_NS8cuda_cub13__swap_ranges6swap_fINS7_12zip_iteratorIN4cuda3std3__45tupleIJNS7_10device_ptrIiEESH_SH_NSG_IfEESH_SH_EEEEENS7_16reverse_iteratorISK_EEEEEEvT0_T1_(
	.param .u64 _ZN3cub18CUB_300001_SM_10006detail8for_each13static_kernelINS2_12policy_hub_t12policy_500_tElN6thrust24THRUST_300001_SM_1000_NS8cuda_cub13__swap_ranges6swap_fINS7_12zip_iteratorIN4cuda3std3__45tupleIJNS7_10device_ptrIiEESH_SH_NSG_IfEESH_SH_EEEEENS7_16reverse_iteratorISK_EEEEEEvT0_T1__param_0,
	.param .align 8 .b8 _ZN3cub18CUB_300001_SM_10006detail8for_each13static_kernelINS2_12policy_hub_t12policy_500_tElN6thrust24THRUST_300001_SM_1000_NS8cuda_cub13__swap_ranges6swap_fINS7_12zip_iteratorIN4cuda3std3__45tupleIJNS7_10device_ptrIiEESH_SH_NSG_IfEESH_SH_EEEEENS7_16reverse_iteratorISK_EEEEEEvT0_T1__param_1[96]
)
.maxntid 256
{
	.reg .pred 	%p<4>;
	.reg .b32 	%r<46>;
	.reg .b32 	%f<9>;
	.reg .b64 	%rd<87>;

	ld.param.u64 	%rd27, [_ZN3cub18CUB_300001_SM_10006detail8for_each13static_kernelINS2_12policy_hub_t12policy_500_tElN6thrust24THRUST_300001_SM_1000_NS8cuda_cub13__swap_ranges6swap_fINS7_12zip_iteratorIN4cuda3std3__45tupleIJNS7_10device_ptrIiEESH_SH_NSG_IfEESH_SH_EEEEENS7_16reverse_iteratorISK_EEEEEEvT0_T1__param_1+88];
	ld.param.u64 	%rd26, [_ZN3cub18CUB_300001_SM_10006detail8for_each13static_kernelINS2_12policy_hub_t12policy_500_tElN6thrust24THRUST_300001_SM_1000_NS8cuda_cub13__swap_ranges6swap_fINS7_12zip_iteratorIN4cuda3std3__45tupleIJNS7_10device_ptrIiEESH_SH_NSG_IfEESH_SH_EEEEENS7_16reverse_iteratorISK_EEEEEEvT0_T1__param_1+80];
	ld.param.u64 	%rd25, [_ZN3cub18CUB_300001_SM_10006detail8for_each13static_kernelINS2_12policy_hub_t12policy_500_tElN6thrust24THRUST_300001_SM_1000_NS8cuda_cub13__swap_ranges6swap_fINS7_12zip_iteratorIN4cuda3std3__45tupleIJNS7_10device_ptrIiEESH_SH_NSG_IfEESH_SH_EEEEENS7_16reverse_iteratorISK_EEEEEEvT0_T1__param_1+72];
	ld.param.u64 	%rd24, [_ZN3cub18CUB_300001_SM_10006detail8for_each13static_kernelINS2_12policy_hub_t12policy_500_tElN6thrust24THRUST_300001_SM_1000_NS8cuda_cub13__swap_ranges6swap_fINS7_12zip_iteratorIN4cuda3std3__45tupleIJNS7_10device_ptrIiEESH_SH_NSG_IfEESH_SH_EEEEENS7_16reverse_iteratorISK_EEEEEEvT0_T1__param_1+64];
	ld.param.u64 	%rd23, [_ZN3cub18CUB_300001_SM_10006detail8for_each13static_kernelINS2_12policy_hub_t12policy_500_tElN6thrust24THRUST_300001_SM_1000_NS8cuda_cub13__swap_ranges6swap_fINS7_12zip_iteratorIN4cuda3std3__45tupleIJNS7_10device_ptrIiEESH_SH_NSG_IfEESH_SH_EEEEENS7_16reverse_iteratorISK_EEEEEEvT0_T1__param_1+56];
	ld.param.u64 	%rd22, [_ZN3cub18CUB_300001_SM_10006detail8for_each13static_kernelINS2_12policy_hub_t12policy_500_tElN6thrust24THRUST_300001_SM_1000_NS8cuda_cub13__swap_ranges6swap_fINS7_12zip_iteratorIN4cuda3std3__45tupleIJNS7_10device_ptrIiEESH_SH_NSG_IfEESH_SH_EEEEENS7_16reverse_iteratorISK_EEEEEEvT0_T1__param_1+48];
	ld.param.u64 	%rd21, [_ZN3cub18CUB_300001_SM_10006detail8for_each13static_kernelINS2_12policy_hub_t12policy_500_tElN6thrust24THRUST_300001_SM_1000_NS8cuda_cub13__swap_ranges6swap_fINS7_12zip_iteratorIN4cuda3std3__45tupleIJNS7_10device_ptrIiEESH_SH_NSG_IfEESH_SH_EEEEENS7_16reverse_iteratorISK_EEEEEEvT0_T1__param_1+40];
	ld.param.u64 	%rd20, [_ZN3cub18CUB_300001_SM_10006detail8for_each13static_kernelINS2_12policy_hub_t12policy_500_tElN6thrust24THRUST_300001_SM_1000_NS8cuda_cub13__swap_ranges6swap_fINS7_12zip_iteratorIN4cuda3std3__45tupleIJNS7_10device_ptrIiEESH_SH_NSG_IfEESH_SH_EEEEENS7_16reverse_iteratorISK_EEEEEEvT0_T1__param_1+32];
	ld.param.u64 	%rd19, [_ZN3cub18CUB_300001_SM_10006detail8for_each13static_kernelINS2_12policy_hub_t12policy_500_tElN6thrust24THRUST_300001_SM_1000_NS8cuda_cub13__swap_ranges6swap_fINS7_12zip_iteratorIN4cuda3std3__45tupleIJNS7_10device_ptrIiEESH_SH_NSG_IfEESH_SH_EEEEENS7_16reverse_iteratorISK_EEEEEEvT0_T1__param_1+24];
	ld.param.u64 	%rd18, [_ZN3cub18CUB_300001_SM_10006detail8for_each13static_kernelINS2_12policy_hub_t12policy_500_tElN6thrust24THRUST_300001_SM_1000_NS8cuda_cub13__swap_ranges6swap_fINS7_12zip_iteratorIN4cuda3std3__45tupleIJNS7_10device_ptrIiEESH_SH_NSG_IfEESH_SH_EEEEENS7_16reverse_iteratorISK_EEEEEEvT0_T1__param_1+16];
	ld.param.u64 	%rd17, [_ZN3cub18CUB_300001_SM_10006detail8for_each13static_kernelINS2_12policy_hub_t12policy_500_tElN6thrust24THRUST_300001_SM_1000_NS8cuda_cub13__swap_ranges6swap_fINS7_12zip_iteratorIN4cuda3std3__45tupleIJNS7_10device_ptrIiEESH_SH_NSG_IfEESH_SH_EEEEENS7_16reverse_iteratorISK_EEEEEEvT0_T1__param_1+8];
	ld.param.u64 	%rd16, [_ZN3cub18CUB_300001_SM_10006detail8for_each13static_kernelINS2_12policy_hub_t12policy_500_tElN6thrust24THRUST_300001_SM_1000_NS8cuda_cub13__swap_ranges6swap_fINS7_12zip_iteratorIN4cuda3std3__45tupleIJNS7_10device_ptrIiEESH_SH_NSG_IfEESH_SH_EEEEENS7_16reverse_iteratorISK_EEEEEEvT0_T1__param_1];
	ld.param.u64 	%rd28, [_ZN3cub18CUB_300001_SM_10006detail8for_each13static_kernelINS2_12policy_hub_t12policy_500_tElN6thrust24THRUST_300001_SM_1000_NS8cuda_cub13__swap_ranges6swap_fINS7_12zip_iteratorIN4cuda3std3__45tupleIJNS7_10device_ptrIiEESH_SH_NSG_IfEESH_SH_EEEEENS7_16reverse_iteratorISK_EEEEEEvT0_T1__param_0];
	mov.u32 	%r1, %ctaid.x;
	mul.wide.u32 	%rd1, %r1, 512;
	sub.s64 	%rd2, %rd28, %rd1;
	setp.lt.s64 	%p1, %rd2, 512;
	@%p1 bra 	$L__BB11_2;
	cvta.to.global.u64 	%rd60, %rd27;
	cvta.to.global.u64 	%rd61, %rd26;
	cvta.to.global.u64 	%rd62, %rd25;
	cvta.to.global.u64 	%rd63, %rd24;
	cvta.to.global.u64 	%rd64, %rd23;
	cvta.to.global.u64 	%rd65, %rd22;
	mov.u32 	%r25, %tid.x;
	cvta.to.global.u64 	%rd66, %rd21;
	cvta.to.global.u64 	%rd67, %rd20;
	cvta.to.global.u64 	%rd68, %rd19;
	cvta.to.global.u64 	%rd69, %rd18;
	cvta.to.global.u64 	%rd70, %rd17;
	cvta.to.global.u64 	%rd71, %rd16;
	cvt.u64.u32 	%rd72, %r25;
	add.s64 	%rd73, %rd1, %rd72;
	shl.b64 	%rd74, %rd73, 2;
	add.s64 	%rd75, %rd71, %rd74;
	add.s64 	%rd76, %rd70, %rd74;
	add.s64 	%rd77, %rd69, %rd74;
	add.s64 	%rd78, %rd68, %rd74;
	add.s64 	%rd79, %rd67, %rd74;
	add.s64 	%rd80, %rd66, %rd74;
	ld.global.u32 	%r26, [%rd75];
	ld.global.u32 	%r27, [%rd76];
	ld.global.u32 	%r28, [%rd77];
	ld.global.f32 	%f5, [%rd78];
	ld.global.u32 	%r29, [%rd79];
	ld.global.u32 	%r30, [%rd80];
	sub.s64 	%rd81, %rd65, %rd74;
	sub.s64 	%rd82, %rd64, %rd74;
	sub.s64 	%rd83, %rd63, %rd74;
	sub.s64 	%rd84, %rd62, %rd74;
	sub.s64 	%rd85, %rd61, %rd74;
	sub.s64 	%rd86, %rd60, %rd74;
	ld.global.u32 	%r31, [%rd81+-4];
	ld.global.u32 	%r32, [%rd82+-4];
	ld.global.u32 	%r33, [%rd83+-4];
	ld.global.f32 	%f6, [%rd84+-4];
	ld.global.u32 	%r34, [%rd85+-4];
	ld.global.u32 	%r35, [%rd86+-4];
	st.global.u32 	[%rd75], %r31;
	st.global.u32 	[%rd76], %r32;
	st.global.u32 	[%rd77], %r33;
	st.global.f32 	[%rd78], %f6;
	st.global.u32 	[%rd79], %r34;
	st.global.u32 	[%rd80], %r35;
	st.global.u32 	[%rd81+-4], %r26;
	st.global.u32 	[%rd82+-4], %r27;
	st.global.u32 	[%rd83+-4], %r28;
	st.global.f32 	[%rd84+-4], %f5;
	st.global.u32 	[%rd85+-4], %r29;
	st.global.u32 	[%rd86+-4], %r30;
	ld.global.u32 	%r36, [%rd75+1024];
	ld.global.u32 	%r37, [%rd76+1024];
	ld.global.u32 	%r38, [%rd77+1024];
	ld.global.f32 	%f7, [%rd78+1024];
	ld.global.u32 	%r39, [%rd79+1024];
	ld.global.u32 	%r40, [%rd80+1024];
	ld.global.u32 	%r41, [%rd81+-1028];
	ld.global.u32 	%r42, [%rd82+-1028];
	ld.global.u32 	%r43, [%rd83+-1028];
	ld.global.f32 	%f8, [%rd84+-1028];
	ld.global.u32 	%r44, [%rd85+-1028];
	ld.global.u32 	%r45, [%rd86+-1028];
	st.global.u32 	[%rd75+1024], %r41;
	st.global.u32 	[%rd76+1024], %r42;
	st.global.u32 	[%rd77+1024], %r43;
	st.global.f32 	[%rd78+1024], %f8;
	st.global.u32 	[%rd79+1024], %r44;
	st.global.u32 	[%rd80+1024], %r45;
	st.global.u32 	[%rd81+-1028], %r36;
	st.global.u32 	[%rd82+-1028], %r37;
	st.global.u32 	[%rd83+-1028], %r38;
	st.global.f32 	[%rd84+-1028], %f7;
	st.global.u32 	[%rd85+-1028], %r39;
	st.global.u32 	[%rd86+-1028], %r40;
	bra.uni 	$L__BB11_6;
$L__BB11_2:
	cvta.to.global.u64 	%rd3, %rd17;
	cvta.to.global.u64 	%rd4, %rd18;
	cvta.to.global.u64 	%rd5, %rd19;
	cvta.to.global.u64 	%rd6, %rd20;
	cvta.to.global.u64 	%rd7, %rd21;
	cvta.to.global.u64 	%rd8, %rd22;
	cvta.to.global.u64 	%rd9, %rd23;
	cvta.to.global.u64 	%rd10, %rd24;
	cvta.to.global.u64 	%rd11, %rd25;
	cvta.to.global.u64 	%rd12, %rd26;
	cvta.to.global.u64 	%rd13, %rd27;
	mov.u32 	%r2, %tid.x;
	cvt.s64.s32 	%rd14, %rd2;
	cvt.u64.u32 	%rd15, %r2;
	setp.le.s64 	%p2, %rd14, %rd15;
	@%p2 bra 	$L__BB11_4;
	add.s64 	%rd29, %rd1, %rd15;
	cvta.to.global.u64 	%rd30, %rd16;
	shl.b64 	%rd31, %rd29, 2;
	add.s64 	%rd32, %rd30, %rd31;
	add.s64 	%rd33, %rd3, %rd31;
	add.s64 	%rd34, %rd4, %rd31;
	add.s64 	%rd35, %rd5, %rd31;
	add.s64 	%rd36, %rd6, %rd31;
	add.s64 	%rd37, %rd7, %rd31;
	ld.global.u32 	%r3, [%rd32];
	ld.global.u32 	%r4, [%rd33];
	ld.global.u32 	%r5, [%rd34];
	ld.global.f32 	%f1, [%rd35];
	ld.global.u32 	%r6, [%rd36];
	ld.global.u32 	%r7, [%rd37];
	sub.s64 	%rd38, %rd8, %rd31;
	sub.s64 	%rd39, %rd9, %rd31;
	sub.s64 	%rd40, %rd10, %rd31;
	sub.s64 	%rd41, %rd11, %rd31;
	sub.s64 	%rd42, %rd12, %rd31;
	sub.s64 	%rd43, %rd13, %rd31;
	ld.global.u32 	%r8, [%rd38+-4];
	ld.global.u32 	%r9, [%rd39+-4];
	ld.global.u32 	%r10, [%rd40+-4];
	ld.global.f32 	%f2, [%rd41+-4];
	ld.global.u32 	%r11, [%rd42+-4];
	ld.global.u32 	%r12, [%rd43+-4];
	st.global.u32 	[%rd32], %r8;
	st.global.u32 	[%rd33], %r9;
	st.global.u32 	[%rd34], %r10;
	st.global.f32 	[%rd35], %f2;
	st.global.u32 	[%rd36], %r11;
	st.global.u32 	[%rd37], %r12;
	st.global.u32 	[%rd38+-4], %r3;
	st.global.u32 	[%rd39+-4], %r4;
	st.global.u32 	[%rd40+-4], %r5;
	st.global.f32 	[%rd41+-4], %f1;
	st.global.u32 	[%rd42+-4], %r6;
	st.global.u32 	[%rd43+-4], %r7;
$L__BB11_4:
	cvt.u32.u64 	%r13, %rd15;
	add.s32 	%r14, %r13, 256;
	cvt.u64.u32 	%rd44, %r14;
	setp.le.s64 	%p3, %rd14, %rd44;
	@%p3 bra 	$L__BB11_6;
	add.s64 	%rd45, %rd1, %rd15;
	cvta.to.global.u64 	%rd46, %rd16;
	shl.b64 	%rd47, %rd45, 2;
	add.s64 	%rd48, %rd46, %rd47;
	add.s64 	%rd49, %rd3, %rd47;
	add.s64 	%rd50, %rd4, %rd47;
	add.s64 	%rd51, %rd5, %rd47;
	add.s64 	%rd52, %rd6, %rd47;
	add.s64 	%rd53, %rd7, %rd47;
	ld.global.u32 	%r15, [%rd48+1024];
	ld.global.u32 	%r16, [%rd49+1024];
	ld.global.u32 	%r17, [%rd50+1024];
	ld.global.f32 	%f3, [%rd51+1024];
	ld.global.u32 	%r18, [%rd52+1024];
	ld.global.u32 	%r19, [%rd53+1024];
	sub.s64 	%rd54, %rd8, %rd47;
	sub.s64 	%rd55, %rd9, %rd47;
	sub.s64 	%rd56, %rd10, %rd47;
	sub.s64 	%rd57, %rd11, %rd47;
	sub.s64 	%rd58, %rd12, %rd47;
	sub.s64 	%rd59, %rd13, %rd47;
	ld.global.u32 	%r20, [%rd54+-1028];
	ld.global.u32 	%r21, [%rd55+-1028];
	ld.global.u32 	%r22, [%rd56+-1028];
	ld.global.f32 	%f4, [%rd57+-1028];
	ld.global.u32 	%r23, [%rd58+-1028];
	ld.global.u32 	%r24, [%rd59+-1028];
	st.global.u32 	[%rd48+1024], %r20;
	st.global.u32 	[%rd49+1024], %r21;
	st.global.u32 	[%rd50+1024], %r22;
	st.global.f32 	[%rd51+1024], %f4;
	st.global.u32 	[%rd52+1024], %r23;
	st.global.u32 	[%rd53+1024], %r24;
	st.global.u32 	[%rd54+-1028], %r15;
	st.global.u32 	[%rd55+-1028], %r16;
	st.global.u32 	[%rd56+-1028], %r17;
	st.global.f32 	[%rd57+-1028], %f3;
	st.global.u32 	[%rd58+-1028], %r18;
	st.global.u32 	[%rd59+-1028], %r19;
$L__BB11_6:
	ret;

}
	// .globl	_ZN3cub18CUB_300001_SM_10006detail9transform16transform_kernelINS2_10policy_hubILb1EN4cuda3std3__45tupleIJN6thrust24THRUST_300001_SM_1000_NS12zip_iteratorINS8_IJPiSC_PfSC_SC_EEEEEEEEE10policy1000EiNS7_10__identityENSA_7pointerINS8_IJiifiiEEENSA_8cuda_cub5par_tENSA_11use_defaultESO_EEJSF_EEEvT0_iT1_T2_DpNS2_10kernel_argIT3_EE
.visible .entry _ZN3cub18CUB_300001_SM_10006detail9transform16transform_kernelINS2_10policy_hubILb1EN4cuda3std3__45tupleIJN6thrust24THRUST_300001_SM_1000_NS12zip_iteratorINS8_IJPiSC_PfSC_SC_EEEEEEEEE10policy1000EiNS7_10__identityENSA_7pointerINS8_IJiifiiEEENSA_8cuda_cub5par_tENSA_11use_defaultESO_EEJSF_EEEvT0_iT1_T2_DpNS2_10kernel_argIT3_EE(
	.param .u32 _ZN3cub18CUB_300001_SM_10006detail9transform16transform_kernelINS2_10policy_hubILb1EN4cuda3std3__45tupleIJN6thrust24THRUST_300001_SM_1000_NS12zip_iteratorINS8_IJPiSC_PfSC_SC_EEEEEEEEE10policy1000EiNS7_10__identityENSA_7pointerINS8_IJiifiiEEENSA_8cuda_cub5par_tENSA_11use_defaultESO_EEJSF_EEEvT0_iT1_T2_DpNS2_10kernel_argIT3_EE_param_0,
	.param .u32 _ZN3cub18CUB_300001_SM_10006detail9transform16transform_kernelINS2_10policy_hubILb1EN4cuda3std3__45tupleIJN6thrust24THRUST_300001_SM_1000_NS12zip_iteratorINS8_IJPiSC_PfSC_SC_EEEEEEEEE10policy1000EiNS7_10__identityENSA_7pointerINS8_IJiifiiEEENSA_8cuda_cub5par_tENSA_11use_defaultESO_EEJSF_EEEvT0_iT1_T2_DpNS2_10kernel_argIT3_EE_param_1,
	.param .align 1 .b8 _ZN3cub18CUB_300001_SM_10006detail9transform16transform_kernelINS2_10policy_hubILb1EN4cuda3std3__45tupleIJN6thrust24THRUST_300001_SM_1000_NS12zip_iteratorINS8_IJPiSC_PfSC_SC_EEEEEEEEE10policy1000EiNS7_10__identityENSA_7pointerINS8_IJiifiiEEENSA_8cuda_cub5par_tENSA_11use_defaultESO_EEJSF_EEEvT0_iT1_T2_DpNS2_10kernel_argIT3_EE_param_2[1],
	.param .align 8 .b8 _ZN3cub18CUB_300001_SM_10006detail9transform16transform_kernelINS2_10policy_hubILb1EN4cuda3std3__45tupleIJN6thrust24THRUST_300001_SM_1000_NS12zip_iteratorINS8_IJPiSC_PfSC_SC_EEEEEEEEE10policy1000EiNS7_10__identityENSA_7pointerINS8_IJiifiiEEENSA_8cuda_cub5par_tENSA_11use_defaultESO_EEJSF_EEEvT0_iT1_T2_DpNS2_10kernel_argIT3_EE_param_3[8],
	.param .align 8 .b8 _ZN3cub18CUB_300001_SM_10006detail9transform16transform_kernelINS2_10policy_hubILb1EN4cuda3std3__45tupleIJN6thrust24THRUST_300001_SM_1000_NS12zip_iteratorINS8_IJPiSC_PfSC_SC_EEEEEEEEE10policy1000EiNS7_10__identityENSA_7pointerINS8_IJiifiiEEENSA_8cuda_cub5par_tENSA_11use_defaultESO_EEJSF_EEEvT0_iT1_T2_DpNS2_10kernel_argIT3_EE_param_4[40]
)
.maxntid 128
{
	.reg .pred 	%p<35>;
	.reg .b32 	%r<193>;
	.reg .b32 	%f<31>;
	.reg .b64 	%rd<158>;

	ld.param.u32 	%r38, [_ZN3cub18CUB_300001_SM_10006detail9transform16transform_kernelINS2_10policy_hubILb1EN4cuda3std3__45tupleIJN6thrust24THRUST_300001_SM_1000_NS12zip_iteratorINS8_IJPiSC_PfSC_SC_EEEEEEEEE10policy1000EiNS7_10__identityENSA_7pointerINS8_IJiifiiEEENSA_8cuda_cub5par_tENSA_11use_defaultESO_EEJSF_EEEvT0_iT1_T2_DpNS2_10kernel_argIT3_EE_param_0];
	ld.param.u64 	%rd38, [_ZN3cub18CUB_300001_SM_10006detail9transform16transform_kernelINS2_10policy_hubILb1EN4cuda3std3__45tupleIJN6thrust24THRUST_300001_SM_1000_NS12zip_iteratorINS8_IJPiSC_PfSC_SC_EEEEEEEEE10policy1000EiNS7_10__identityENSA_7pointerINS8_IJiifiiEEENSA_8cuda_cub5par_tENSA_11use_defaultESO_EEJSF_EEEvT0_iT1_T2_DpNS2_10kernel_argIT3_EE_param_4+32];
	ld.param.u64 	%rd37, [_ZN3cub18CUB_300001_SM_10006detail9transform16transform_kernelINS2_10policy_hubILb1EN4cuda3std3__45tupleIJN6thrust24THRUST_300001_SM_1000_NS12zip_iteratorINS8_IJPiSC_PfSC_SC_EEEEEEEEE10policy1000EiNS7_10__identityENSA_7pointerINS8_IJiifiiEEENSA_8cuda_cub5par_tENSA_11use_defaultESO_EEJSF_EEEvT0_iT1_T2_DpNS2_10kernel_argIT3_EE_param_4+24];
	ld.param.u64 	%rd36, [_ZN3cub18CUB_300001_SM_10006detail9transform16transform_kernelINS2_10policy_hubILb1EN4cuda3std3__45tupleIJN6thrust24THRUST_300001_SM_1000_NS12zip_iteratorINS8_IJPiSC_PfSC_SC_EEEEEEEEE10policy1000EiNS7_10__identityENSA_7pointerINS8_IJiifiiEEENSA_8cuda_cub5par_tENSA_11use_defaultESO_EEJSF_EEEvT0_iT1_T2_DpNS2_10kernel_argIT3_EE_param_4+16];
	ld.param.u64 	%rd35, [_ZN3cub18CUB_300001_SM_10006detail9transform16transform_kernelINS2_10policy_hubILb1EN4cuda3std3__45tupleIJN6thrust24THRUST_300001_SM_1000_NS12zip_iteratorINS8_IJPiSC_PfSC_SC_EEEEEEEEE10policy1000EiNS7_10__identityENSA_7pointerINS8_IJiifiiEEENSA_8cuda_cub5par_tENSA_11use_defaultESO_EEJSF_EEEvT0_iT1_T2_DpNS2_10kernel_argIT3_EE_param_4+8];
	ld.param.u64 	%rd34, [_ZN3cub18CUB_300001_SM_10006detail9transform16transform_kernelINS2_10policy_hubILb1EN4cuda3std3__45tupleIJN6thrust24THRUST_300001_SM_1000_NS12zip_iteratorINS8_IJPiSC_PfSC_SC_EEEEEEEEE10policy1000EiNS7_10__identityENSA_7pointerINS8_IJiifiiEEENSA_8cuda_cub5par_tENSA_11use_defaultESO_EEJSF_EEEvT0_iT1_T2_DpNS2_10kernel_argIT3_EE_param_4];
	ld.param.u64 	%rd39, [_ZN3cub18CUB_300001_SM_10006detail9transform16transform_kernelINS2_10policy_hubILb1EN4cuda3std3__45tupleIJN6thrust24THRUST_300001_SM_1000_NS12zip_iteratorINS8_IJPiSC_PfSC_SC_EEEEEEEEE10policy1000EiNS7_10__identityENSA_7pointerINS8_IJiifiiEEENSA_8cuda_cub5par_tENSA_11use_defaultESO_EEJSF_EEEvT0_iT1_T2_DpNS2_10kernel_argIT3_EE_param_3];
	ld.param.u32 	%r37, [_ZN3cub18CUB_300001_SM_10006detail9transform16transform_kernelINS2_10policy_hubILb1EN4cuda3std3__45tupleIJN6thrust24THRUST_300001_SM_1000_NS12zip_iteratorINS8_IJPiSC_PfSC_SC_EEEEEEEEE10policy1000EiNS7_10__identityENSA_7pointerINS8_IJiifiiEEENSA_8cuda_cub5par_tENSA_11use_defaultESO_EEJSF_EEEvT0_iT1_T2_DpNS2_10kernel_argIT3_EE_param_1];
	cvta.to.global.u64 	%rd1, %rd39;
	cvta.to.global.u64 	%rd2, %rd34;
	cvta.to.global.u64 	%rd3, %rd35;
	cvta.to.global.u64 	%rd4, %rd36;
	cvta.to.global.u64 	%rd5, %rd37;
	cvta.to.global.u64 	%rd6, %rd38;
	shl.b32 	%r39, %r37, 7;
	mov.u32 	%r40, %ctaid.x;
	mul.lo.s32 	%r1, %r39, %r40;
	sub.s32 	%r41, %r38, %r1;
	min.s32 	%r2, %r39, %r41;
	mul.wide.s32 	%rd156, %r1, 4;
	add.s64 	%rd7, %rd2, %rd156;
	add.s64 	%rd8, %rd3, %rd156;
	add.s64 	%rd9, %rd4, %rd156;
	add.s64 	%rd10, %rd5, %rd156;
	add.s64 	%rd11, %rd6, %rd156;
	mul.wide.s32 	%rd41, %r1, 20;
	add.s64 	%rd12, %rd1, %rd41;
	setp.gt.s32 	%p1, %r39, %r41;
	@%p1 bra 	$L__BB12_13;
	setp.lt.s32 	%p2, %r37, 1;
	@%p2 bra 	$L__BB12_54;
	mov.u32 	%r3, %tid.x;
	and.b32  	%r4, %r37, 7;
	setp.lt.u32 	%p3, %r37, 8;
	mov.b32 	%r190, 0;
	@%p3 bra 	$L__BB12_5;
	and.b32  	%r190, %r37, 2147483640;
	neg.s32 	%r185, %r190;
	mul.wide.u32 	%rd43, %r3, 20;
	add.s64 	%rd44, %rd41, %rd1;
	add.s64 	%rd45, %rd44, %rd43;
	add.s64 	%rd157, %rd45, 16;
	mul.wide.u32 	%rd46, %r3, 4;
	add.s64 	%rd14, %rd6, %rd46;
	add.s64 	%rd16, %rd4, %rd46;
	add.s64 	%rd17, %rd3, %rd46;
	add.s64 	%rd47, %rd156, 1536;
	add.s64 	%rd18, %rd2, %rd47;
	add.s32 	%r184, %r3, 128;
	add.s64 	%rd19, %rd3, %rd47;
	add.s64 	%rd20, %rd4, %rd47;
	add.s64 	%rd21, %rd5, %rd47;
	add.s64 	%rd22, %rd6, %rd47;
	add.s64 	%rd23, %rd44, 7688;
$L__BB12_4:
	.pragma "nounroll";
	mul.wide.s32 	%rd48, %r184, 4;
	add.s64 	%rd49, %rd18, %rd48;
	add.s64 	%rd50, %rd19, %rd48;
	add.s64 	%rd51, %rd20, %rd48;
	add.s64 	%rd52, %rd21, %rd48;
	add.s64 	%rd53, %rd22, %rd48;
	mul.wide.s32 	%rd54, %r184, 20;
	add.s64 	%rd55, %rd23, %rd54;
	cvta.to.global.u64 	%rd56, %rd34;
	mul.wide.u32 	%rd57, %r3, 4;
	add.s64 	%rd58, %rd56, %rd57;
	add.s64 	%rd59, %rd58, %rd156;
	add.s64 	%rd60, %rd17, %rd156;
	add.s64 	%rd61, %rd16, %rd156;
	cvta.to.global.u64 	%rd62, %rd37;
	add.s64 	%rd63, %rd62, %rd57;
	add.s64 	%rd64, %rd63, %rd156;
	add.s64 	%rd65, %rd14, %rd156;
	ld.global.u32 	%r43, [%rd59];
	ld.global.u32 	%r44, [%rd60];
	ld.global.f32 	%f1, [%rd61];
	ld.global.u32 	%r45, [%rd64];
	ld.global.u32 	%r46, [%rd65];
	st.global.u32 	[%rd157+-16], %r43;
	st.global.u32 	[%rd157+-12], %r44;
	st.global.f32 	[%rd157+-8], %f1;
	st.global.u32 	[%rd157+-4], %r45;
	st.global.u32 	[%rd157], %r46;
	ld.global.u32 	%r47, [%rd49+-1536];
	ld.global.u32 	%r48, [%rd50+-1536];
	ld.global.f32 	%f2, [%rd51+-1536];
	ld.global.u32 	%r49, [%rd52+-1536];
	ld.global.u32 	%r50, [%rd53+-1536];
	st.global.u32 	[%rd55+-7688], %r47;
	st.global.u32 	[%rd55+-7684], %r48;
	st.global.f32 	[%rd55+-7680], %f2;
	st.global.u32 	[%rd55+-7676], %r49;
	st.global.u32 	[%rd55+-7672], %r50;
	ld.global.u32 	%r51, [%rd49+-1024];
	ld.global.u32 	%r52, [%rd50+-1024];
	ld.global.f32 	%f3, [%rd51+-1024];
	ld.global.u32 	%r53, [%rd52+-1024];
	ld.global.u32 	%r54, [%rd53+-1024];
	st.global.u32 	[%rd55+-5128], %r51;
	st.global.u32 	[%rd55+-5124], %r52;
	st.global.f32 	[%rd55+-5120], %f3;
	st.global.u32 	[%rd55+-5116], %r53;
	st.global.u32 	[%rd55+-5112], %r54;
	ld.global.u32 	%r55, [%rd49+-512];
	ld.global.u32 	%r56, [%rd50+-512];
	ld.global.f32 	%f4, [%rd51+-512];
	ld.global.u32 	%r57, [%rd52+-512];
	ld.global.u32 	%r58, [%rd53+-512];
	st.global.u32 	[%rd55+-2568], %r55;
	st.global.u32 	[%rd55+-2564], %r56;
	st.global.f32 	[%rd55+-2560], %f4;
	st.global.u32 	[%rd55+-2556], %r57;
	st.global.u32 	[%rd55+-2552], %r58;
	ld.global.u32 	%r59, [%rd49];
	ld.global.u32 	%r60, [%rd50];
	ld.global.f32 	%f5, [%rd51];
	ld.global.u32 	%r61, [%rd52];
	ld.global.u32 	%r62, [%rd53];
	st.global.u32 	[%rd55+-8], %r59;
	st.global.u32 	[%rd55+-4], %r60;
	st.global.f32 	[%rd55], %f5;
	st.global.u32 	[%rd55+4], %r61;
	st.global.u32 	[%rd55+8], %r62;
	ld.global.u32 	%r63, [%rd49+512];
	ld.global.u32 	%r64, [%rd50+512];
	ld.global.f32 	%f6, [%rd51+512];
	ld.global.u32 	%r65, [%rd52+512];
	ld.global.u32 	%r66, [%rd53+512];
	st.global.u32 	[%rd55+2552], %r63;
	st.global.u32 	[%rd55+2556], %r64;
	st.global.f32 	[%rd55+2560], %f6;
	st.global.u32 	[%rd55+2564], %r65;
	st.global.u32 	[%rd55+2568], %r66;
	ld.global.u32 	%r67, [%rd49+1024];
	ld.global.u32 	%r68, [%rd50+1024];
	ld.global.f32 	%f7, [%rd51+1024];
	ld.global.u32 	%r69, [%rd52+1024];
	ld.global.u32 	%r70, [%rd53+1024];
	st.global.u32 	[%rd55+5112], %r67;
	st.global.u32 	[%rd55+5116], %r68;
	st.global.f32 	[%rd55+5120], %f7;
	st.global.u32 	[%rd55+5124], %r69;
	st.global.u32 	[%rd55+5128], %r70;
	ld.global.u32 	%r71, [%rd49+1536];
	ld.global.u32 	%r72, [%rd50+1536];
	ld.global.f32 	%f8, [%rd51+1536];
	ld.global.u32 	%r73, [%rd52+1536];
	ld.global.u32 	%r74, [%rd53+1536];
	st.global.u32 	[%rd55+7672], %r71;
	st.global.u32 	[%rd55+7676], %r72;
	st.global.f32 	[%rd55+7680], %f8;
	st.global.u32 	[%rd55+7684], %r73;
	st.global.u32 	[%rd55+7688], %r74;
	add.s32 	%r185, %r185, 8;
	add.s64 	%rd157, %rd157, 20480;
	add.s64 	%rd156, %rd156, 4096;
	add.s32 	%r184, %r184, 1024;
	setp.eq.s32 	%p4, %r185, 0;
	@%p4 bra 	$L__BB12_5;
	bra.uni 	$L__BB12_4;
$L__BB12_5:
	setp.eq.s32 	%p5, %r4, 0;
	@%p5 bra 	$L__BB12_54;
	and.b32  	%r32, %r37, 3;
	setp.lt.u32 	%p6, %r4, 4;
	@%p6 bra 	$L__BB12_8;
	shl.b32 	%r75, %r190, 7;
	add.s32 	%r76, %r75, %r3;
	mul.wide.s32 	%rd66, %r76, 4;
	add.s64 	%rd67, %rd7, %rd66;
	add.s64 	%rd68, %rd8, %rd66;
	add.s64 	%rd69, %rd9, %rd66;
	add.s64 	%rd70, %rd10, %rd66;
	add.s64 	%rd71, %rd11, %rd66;
	ld.global.u32 	%r77, [%rd67];
	ld.global.u32 	%r78, [%rd68];
	ld.global.f32 	%f9, [%rd69];
	ld.global.u32 	%r79, [%rd70];
	ld.global.u32 	%r80, [%rd71];
	mul.wide.s32 	%rd72, %r76, 20;
	add.s64 	%rd73, %rd12, %rd72;
	st.global.u32 	[%rd73], %r77;
	st.global.u32 	[%rd73+4], %r78;
	st.global.f32 	[%rd73+8], %f9;
	st.global.u32 	[%rd73+12], %r79;
	st.global.u32 	[%rd73+16], %r80;
	ld.global.u32 	%r81, [%rd67+512];
	ld.global.u32 	%r82, [%rd68+512];
	ld.global.f32 	%f10, [%rd69+512];
	ld.global.u32 	%r83, [%rd70+512];
	ld.global.u32 	%r84, [%rd71+512];
	st.global.u32 	[%rd73+2560], %r81;
	st.global.u32 	[%rd73+2564], %r82;
	st.global.f32 	[%rd73+2568], %f10;
	st.global.u32 	[%rd73+2572], %r83;
	st.global.u32 	[%rd73+2576], %r84;
	ld.global.u32 	%r85, [%rd67+1024];
	ld.global.u32 	%r86, [%rd68+1024];
	ld.global.f32 	%f11, [%rd69+1024];
	ld.global.u32 	%r87, [%rd70+1024];
	ld.global.u32 	%r88, [%rd71+1024];
	st.global.u32 	[%rd73+5120], %r85;
	st.global.u32 	[%rd73+5124], %r86;
	st.global.f32 	[%rd73+5128], %f11;
	st.global.u32 	[%rd73+5132], %r87;
	st.global.u32 	[%rd73+5136], %r88;
	ld.global.u32 	%r89, [%rd67+1536];
	ld.global.u32 	%r90, [%rd68+1536];
	ld.global.f32 	%f12, [%rd69+1536];
	ld.global.u32 	%r91, [%rd70+1536];
	ld.global.u32 	%r92, [%rd71+1536];
	st.global.u32 	[%rd73+7680], %r89;
	st.global.u32 	[%rd73+7684], %r90;
	st.global.f32 	[%rd73+7688], %f12;
	st.global.u32 	[%rd73+7692], %r91;
	st.global.u32 	[%rd73+7696], %r92;
	add.s32 	%r190, %r190, 4;
$L__BB12_8:
	setp.eq.s32 	%p7, %r32, 0;
	@%p7 bra 	$L__BB12_54;
	setp.eq.s32 	%p8, %r32, 1;
	@%p8 bra 	$L__BB12_11;
	shl.b32 	%r93, %r190, 7;
	add.s32 	%r94, %r93, %r3;
	mul.wide.s32 	%rd74, %r94, 4;
	add.s64 	%rd75, %rd7, %rd74;
	add.s64 	%rd76, %rd8, %rd74;
	add.s64 	%rd77, %rd9, %rd74;
	add.s64 	%rd78, %rd10, %rd74;
	add.s64 	%rd79, %rd11, %rd74;
	ld.global.u32 	%r95, [%rd75];
	ld.global.u32 	%r96, [%rd76];
	ld.global.f32 	%f13, [%rd77];
	ld.global.u32 	%r97, [%rd78];
	ld.global.u32 	%r98, [%rd79];
	mul.wide.s32 	%rd80, %r94, 20;
	add.s64 	%rd81, %rd12, %rd80;
	st.global.u32 	[%rd81], %r95;
	st.global.u32 	[%rd81+4], %r96;
	st.global.f32 	[%rd81+8], %f13;
	st.global.u32 	[%rd81+12], %r97;
	st.global.u32 	[%rd81+16], %r98;
	ld.global.u32 	%r99, [%rd75+512];
	ld.global.u32 	%r100, [%rd76+512];
	ld.global.f32 	%f14, [%rd77+512];
	ld.global.u32 	%r101, [%rd78+512];
	ld.global.u32 	%r102, [%rd79+512];
	st.global.u32 	[%rd81+2560], %r99;
	st.global.u32 	[%rd81+2564], %r100;
	st.global.f32 	[%rd81+2568], %f14;
	st.global.u32 	[%rd81+2572], %r101;
	st.global.u32 	[%rd81+2576], %r102;
	add.s32 	%r190, %r190, 2;
$L__BB12_11:
	and.b32  	%r103, %r37, 1;
	setp.eq.b32 	%p9, %r103, 1;
	not.pred 	%p10, %p9;
	@%p10 bra 	$L__BB12_54;
	shl.b32 	%r104, %r190, 7;
	add.s32 	%r105, %r104, %r3;
	mul.wide.s32 	%rd82, %r105, 4;
	add.s64 	%rd83, %rd7, %rd82;
	add.s64 	%rd84, %rd8, %rd82;
	add.s64 	%rd85, %rd9, %rd82;
	add.s64 	%rd86, %rd10, %rd82;
	add.s64 	%rd87, %rd11, %rd82;
	ld.global.u32 	%r106, [%rd83];
	ld.global.u32 	%r107, [%rd84];
	ld.global.f32 	%f15, [%rd85];
	ld.global.u32 	%r108, [%rd86];
	ld.global.u32 	%r109, [%rd87];
	mul.wide.s32 	%rd88, %r105, 20;
	add.s64 	%rd89, %rd12, %rd88;
	st.global.u32 	[%rd89], %r106;
	st.global.u32 	[%rd89+4], %r107;
	st.global.f32 	[%rd89+8], %f15;
	st.global.u32 	[%rd89+12], %r108;
	st.global.u32 	[%rd89+16], %r109;
	bra.uni 	$L__BB12_54;
$L__BB12_13:
	setp.lt.s32 	%p11, %r37, 1;
	@%p11 bra 	$L__BB12_54;
	mov.u32 	%r8, %tid.x;
	and.b32  	%r9, %r37, 7;
	setp.lt.u32 	%p12, %r37, 8;
	mov.b32 	%r187, 0;
	@%p12 bra 	$L__BB12_33;
	and.b32  	%r187, %r37, 2147483640;
	mov.b32 	%r186, 0;
$L__BB12_16:
	.pragma "nounroll";
	shl.b32 	%r112, %r186, 7;
	add.s32 	%r16, %r112, %r8;
	setp.ge.s32 	%p13, %r16, %r2;
	@%p13 bra 	$L__BB12_18;
	mul.wide.u32 	%rd90, %r16, 4;
	add.s64 	%rd91, %rd7, %rd90;
	add.s64 	%rd92, %rd8, %rd90;
	add.s64 	%rd93, %rd9, %rd90;
	add.s64 	%rd94, %rd10, %rd90;
	add.s64 	%rd95, %rd11, %rd90;
	ld.global.u32 	%r113, [%rd91];
	ld.global.u32 	%r114, [%rd92];
	ld.global.f32 	%f16, [%rd93];
	ld.global.u32 	%r115, [%rd94];
	ld.global.u32 	%r116, [%rd95];
	mul.wide.u32 	%rd96, %r16, 20;
	add.s64 	%rd97, %rd12, %rd96;
	st.global.u32 	[%rd97], %r113;
	st.global.u32 	[%rd97+4], %r114;
	st.global.f32 	[%rd97+8], %f16;
	st.global.u32 	[%rd97+12], %r115;
	st.global.u32 	[%rd97+16], %r116;
$L__BB12_18:
	add.s32 	%r117, %r16, 128;
	setp.ge.s32 	%p14, %r117, %r2;
	mul.wide.s32 	%rd98, %r117, 4;
	add.s64 	%rd28, %rd7, %rd98;
	add.s64 	%rd29, %rd8, %rd98;
	add.s64 	%rd30, %rd9, %rd98;
	add.s64 	%rd31, %rd10, %rd98;
	add.s64 	%rd32, %rd11, %rd98;
	mul.wide.s32 	%rd99, %r117, 20;
	add.s64 	%rd33, %rd12, %rd99;
	@%p14 bra 	$L__BB12_20;
	ld.global.u32 	%r118, [%rd28];
	ld.global.u32 	%r119, [%rd29];
	ld.global.f32 	%f17, [%rd30];
	ld.global.u32 	%r120, [%rd31];
	ld.global.u32 	%r121, [%rd32];
	st.global.u32 	[%rd33], %r118;
	st.global.u32 	[%rd33+4], %r119;
	st.global.f32 	[%rd33+8], %f17;
	st.global.u32 	[%rd33+12], %r120;
	st.global.u32 	[%rd33+16], %r121;
$L__BB12_20:
	add.s32 	%r122, %r16, 256;
	setp.ge.s32 	%p15, %r122, %r2;
	@%p15 bra 	$L__BB12_22;
	ld.global.u32 	%r123, [%rd28+512];
	ld.global.u32 	%r124, [%rd29+512];
	ld.global.f32 	%f18, [%rd30+512];
	ld.global.u32 	%r125, [%rd31+512];
	ld.global.u32 	%r126, [%rd32+512];
	st.global.u32 	[%rd33+2560], %r123;
	st.global.u32 	[%rd33+2564], %r124;
	st.global.f32 	[%rd33+2568], %f18;
	st.global.u32 	[%rd33+2572], %r125;
	st.global.u32 	[%rd33+2576], %r126;
$L__BB12_22:
	add.s32 	%r127, %r16, 384;
	setp.ge.s32 	%p16, %r127, %r2;
	@%p16 bra 	$L__BB12_24;
	ld.global.u32 	%r128, [%rd28+1024];
	ld.global.u32 	%r129, [%rd29+1024];
	ld.global.f32 	%f19, [%rd30+1024];
	ld.global.u32 	%r130, [%rd31+1024];
	ld.global.u32 	%r131, [%rd32+1024];
	st.global.u32 	[%rd33+5120], %r128;
	st.global.u32 	[%rd33+5124], %r129;
	st.global.f32 	[%rd33+5128], %f19;
	st.global.u32 	[%rd33+5132], %r130;
	st.global.u32 	[%rd33+5136], %r131;
$L__BB12_24:
	add.s32 	%r132, %r16, 512;
	setp.ge.s32 	%p17, %r132, %r2;
	@%p17 bra 	$L__BB12_26;
	ld.global.u32 	%r133, [%rd28+1536];
	ld.global.u32 	%r134, [%rd29+1536];
	ld.global.f32 	%f20, [%rd30+1536];
	ld.global.u32 	%r135, [%rd31+1536];
	ld.global.u32 	%r136, [%rd32+1536];
	st.global.u32 	[%rd33+7680], %r133;
	st.global.u32 	[%rd33+7684], %r134;
	st.global.f32 	[%rd33+7688], %f20;
	st.global.u32 	[%rd33+7692], %r135;
	st.global.u32 	[%rd33+7696], %r136;
$L__BB12_26:
	add.s32 	%r137, %r16, 640;
	setp.ge.s32 	%p18, %r137, %r2;
	@%p18 bra 	$L__BB12_28;
	ld.global.u32 	%r138, [%rd28+2048];
	ld.global.u32 	%r139, [%rd29+2048];
	ld.global.f32 	%f21, [%rd30+2048];
	ld.global.u32 	%r140, [%rd31+2048];
	ld.global.u32 	%r141, [%rd32+2048];
	st.global.u32 	[%rd33+10240], %r138;
	st.global.u32 	[%rd33+10244], %r139;
	st.global.f32 	[%rd33+10248], %f21;
	st.global.u32 	[%rd33+10252], %r140;
	st.global.u32 	[%rd33+10256], %r141;
$L__BB12_28:
	add.s32 	%r142, %r16, 768;
	setp.ge.s32 	%p19, %r142, %r2;
	@%p19 bra 	$L__BB12_30;
	ld.global.u32 	%r143, [%rd28+2560];
	ld.global.u32 	%r144, [%rd29+2560];
	ld.global.f32 	%f22, [%rd30+2560];
	ld.global.u32 	%r145, [%rd31+2560];
	ld.global.u32 	%r146, [%rd32+2560];
	st.global.u32 	[%rd33+12800], %r143;
	st.global.u32 	[%rd33+12804], %r144;
	st.global.f32 	[%rd33+12808], %f22;
	st.global.u32 	[%rd33+12812], %r145;
	st.global.u32 	[%rd33+12816], %r146;
$L__BB12_30:
	add.s32 	%r147, %r16, 896;
	setp.ge.s32 	%p20, %r147, %r2;
	@%p20 bra 	$L__BB12_32;
	ld.global.u32 	%r148, [%rd28+3072];
	ld.global.u32 	%r149, [%rd29+3072];
	ld.global.f32 	%f23, [%rd30+3072];
	ld.global.u32 	%r150, [%rd31+3072];
	ld.global.u32 	%r151, [%rd32+3072];
	st.global.u32 	[%rd33+15360], %r148;
	st.global.u32 	[%rd33+15364], %r149;
	st.global.f32 	[%rd33+15368], %f23;
	st.global.u32 	[%rd33+15372], %r150;
	st.global.u32 	[%rd33+15376], %r151;
$L__BB12_32:
	add.s32 	%r186, %r186, 8;
	setp.ne.s32 	%p21, %r186, %r187;
	@%p21 bra 	$L__BB12_16;
$L__BB12_33:
	setp.eq.s32 	%p22, %r9, 0;
	@%p22 bra 	$L__BB12_54;
	and.b32  	%r19, %r37, 3;
	setp.lt.u32 	%p23, %r9, 4;
	@%p23 bra 	$L__BB12_44;
	shl.b32 	%r152, %r187, 7;
	add.s32 	%r20, %r152, %r8;
	setp.ge.s32 	%p24, %r20, %r2;
	@%p24 bra 	$L__BB12_37;
	mul.wide.s32 	%rd100, %r20, 4;
	add.s64 	%rd101, %rd7, %rd100;
	add.s64 	%rd102, %rd8, %rd100;
	add.s64 	%rd103, %rd9, %rd100;
	add.s64 	%rd104, %rd10, %rd100;
	add.s64 	%rd105, %rd11, %rd100;
	ld.global.u32 	%r153, [%rd101];
	ld.global.u32 	%r154, [%rd102];
	ld.global.f32 	%f24, [%rd103];
	ld.global.u32 	%r155, [%rd104];
	ld.global.u32 	%r156, [%rd105];
	mul.wide.s32 	%rd106, %r20, 20;
	add.s64 	%rd107, %rd12, %rd106;
	st.global.u32 	[%rd107], %r153;
	st.global.u32 	[%rd107+4], %r154;
	st.global.f32 	[%rd107+8], %f24;
	st.global.u32 	[%rd107+12], %r155;
	st.global.u32 	[%rd107+16], %r156;
$L__BB12_37:
	add.s32 	%r21, %r20, 128;
	setp.ge.s32 	%p25, %r21, %r2;
	@%p25 bra 	$L__BB12_39;
	mul.wide.s32 	%rd108, %r21, 4;
	add.s64 	%rd109, %rd7, %rd108;
	add.s64 	%rd110, %rd8, %rd108;
	add.s64 	%rd111, %rd9, %rd108;
	add.s64 	%rd112, %rd10, %rd108;
	add.s64 	%rd113, %rd11, %rd108;
	ld.global.u32 	%r157, [%rd109];
	ld.global.u32 	%r158, [%rd110];
	ld.global.f32 	%f25, [%rd111];
	ld.global.u32 	%r159, [%rd112];
	ld.global.u32 	%r160, [%rd113];
	mul.wide.s32 	%rd114, %r21, 20;
	add.s64 	%rd115, %rd12, %rd114;
	st.global.u32 	[%rd115], %r157;
	st.global.u32 	[%rd115+4], %r158;
	st.global.f32 	[%rd115+8], %f25;
	st.global.u32 	[%rd115+12], %r159;
	st.global.u32 	[%rd115+16], %r160;
$L__BB12_39:
	add.s32 	%r22, %r20, 256;
	setp.ge.s32 	%p26, %r22, %r2;
	@%p26 bra 	$L__BB12_41;
	mul.wide.s32 	%rd116, %r22, 4;
	add.s64 	%rd117, %rd7, %rd116;
	add.s64 	%rd118, %rd8, %rd116;
	add.s64 	%rd119, %rd9, %rd116;
	add.s64 	%rd120, %rd10, %rd116;
	add.s64 	%rd121, %rd11, %rd116;
	ld.global.u32 	%r161, [%rd117];
	ld.global.u32 	%r162, [%rd118];
	ld.global.f32 	%f26, [%rd119];
	ld.global.u32 	%r163, [%rd120];
	ld.global.u32 	%r164, [%rd121];
	mul.wide.s32 	%rd122, %r22, 20;
	add.s64 	%rd123, %rd12, %rd122;
	st.global.u32 	[%rd123], %r161;
	st.global.u32 	[%rd123+4], %r162;
	st.global.f32 	[%rd123+8], %f26;
	st.global.u32 	[%rd123+12], %r163;
	st.global.u32 	[%rd123+16], %r164;
$L__BB12_41:
	add.s32 	%r23, %r20, 384;
	setp.ge.s32 	%p27, %r23, %r2;
	@%p27 bra 	$L__BB12_43;
	mul.wide.s32 	%rd124, %r23, 4;
	add.s64 	%rd125, %rd7, %rd124;
	add.s64 	%rd126, %rd8, %rd124;
	add.s64 	%rd127, %rd9, %rd124;
	add.s64 	%rd128, %rd10, %rd124;
	add.s64 	%rd129, %rd11, %rd124;
	ld.global.u32 	%r165, [%rd125];
	ld.global.u32 	%r166, [%rd126];
	ld.global.f32 	%f27, [%rd127];
	ld.global.u32 	%r167, [%rd128];
	ld.global.u32 	%r168, [%rd129];
	mul.wide.s32 	%rd130, %r23, 20;
	add.s64 	%rd131, %rd12, %rd130;
	st.global.u32 	[%rd131], %r165;
	st.global.u32 	[%rd131+4], %r166;
	st.global.f32 	[%rd131+8], %f27;
	st.global.u32 	[%rd131+12], %r167;
	st.global.u32 	[%rd131+16], %r168;
$L__BB12_43:
	add.s32 	%r187, %r187, 4;
$L__BB12_44:
	setp.eq.s32 	%p28, %r19, 0;
	@%p28 bra 	$L__BB12_54;
	setp.eq.s32 	%p29, %r19, 1;
	@%p29 bra 	$L__BB12_51;
	shl.b32 	%r169, %r187, 7;
	add.s32 	%r26, %r169, %r8;
	setp.ge.s32 	%p30, %r26, %r2;
	@%p30 bra 	$L__BB12_48;
	mul.wide.s32 	%rd132, %r26, 4;
	add.s64 	%rd133, %rd7, %rd132;
	add.s64 	%rd134, %rd8, %rd132;
	add.s64 	%rd135, %rd9, %rd132;
	add.s64 	%rd136, %rd10, %rd132;
	add.s64 	%rd137, %rd11, %rd132;
	ld.global.u32 	%r170, [%rd133];
	ld.global.u32 	%r171, [%rd134];
	ld.global.f32 	%f28, [%rd135];
	ld.global.u32 	%r172, [%rd136];
	ld.global.u32 	%r173, [%rd137];
	mul.wide.s32 	%rd138, %r26, 20;
	add.s64 	%rd139, %rd12, %rd138;
	st.global.u32 	[%rd139], %r170;
	st.global.u32 	[%rd139+4], %r171;
	st.global.f32 	[%rd139+8], %f28;
	st.global.u32 	[%rd139+12], %r172;
	st.global.u32 	[%rd139+16], %r173;
$L__BB12_48:
	add.s32 	%r27, %r26, 128;
	setp.ge.s32 	%p31, %r27, %r2;
	@%p31 bra 	$L__BB12_50;
	mul.wide.s32 	%rd140, %r27, 4;
	add.s64 	%rd141, %rd7, %rd140;
	add.s64 	%rd142, %rd8, %rd140;
	add.s64 	%rd143, %rd9, %rd140;
	add.s64 	%rd144, %rd10, %rd140;
	add.s64 	%rd145, %rd11, %rd140;
	ld.global.u32 	%r174, [%rd141];
	ld.global.u32 	%r175, [%rd142];
	ld.global.f32 	%f29, [%rd143];
	ld.global.u32 	%r176, [%rd144];
	ld.global.u32 	%r177, [%rd145];
	mul.wide.s32 	%rd146, %r27, 20;
	add.s64 	%rd147, %rd12, %rd146;
	st.global.u32 	[%rd147], %r174;
	st.global.u32 	[%rd147+4], %r175;
	st.global.f32 	[%rd147+8], %f29;
	st.global.u32 	[%rd147+12], %r176;
	st.global.u32 	[%rd147+16], %r177;
$L__BB12_50:
	add.s32 	%r187, %r187, 2;
$L__BB12_51:
	and.b32  	%r178, %r37, 1;
	setp.eq.b32 	%p32, %r178, 1;
	not.pred 	%p33, %p32;
	@%p33 bra 	$L__BB12_54;
	shl.b32 	%r179, %r187, 7;
	add.s32 	%r30, %r179, %r8;
	setp.ge.s32 	%p34, %r30, %r2;
	@%p34 bra 	$L__BB12_54;
	mul.wide.s32 	%rd148, %r30, 4;
	add.s64 	%rd149, %rd7, %rd148;
	add.s64 	%rd150, %rd8, %rd148;
	add.s64 	%rd151, %rd9, %rd148;
	add.s64 	%rd152, %rd10, %rd148;
	add.s64 	%rd153, %rd11, %rd148;
	ld.global.u32 	%r180, [%rd149];
	ld.global.u32 	%r181, [%rd150];
	ld.global.f32 	%f30, [%rd151];
	ld.global.u32 	%r182, [%rd152];
	ld.global.u32 	%r183, [%rd153];
	mul.wide.s32 	%rd154, %r30, 20;
	add.s64 	%rd155, %rd12, %rd154;
	st.global.u32 	[%rd155], %r180;
	st.global.u32 	[%rd155+4], %r181;
	st.global.f32 	[%rd155+8], %f30;
	st.global.u32 	[%rd155+12], %r182;
	st.global.u32 	[%rd155+16], %r183;
$L__BB12_54:
	ret;

}
	// .globl	_ZN3cub18CUB_300001_SM_10006detail9transform16transform_kernelINS2_10policy_hubILb1EN4cuda3std3__45tupleIJN6thrust24THRUST_300001_SM_1000_NS12zip_iteratorINS8_IJPiSC_PfSC_SC_EEEEEEEEE10policy1000ElNS7_10__identityENSA_7pointerINS8_IJiifiiEEENSA_8cuda_cub5par_tENSA_11use_defaultESO_EEJSF_EEEvT0_iT1_T2_DpNS2_10kernel_argIT3_EE
.visible .entry _ZN3cub18CUB_300001_SM_10006detail9transform16transform_kernelINS2_10policy_hubILb1EN4cuda3std3__45tupleIJN6thrust24THRUST_300001_SM_1000_NS12zip_iteratorINS8_IJPiSC_PfSC_SC_EEEEEEEEE10policy1000ElNS7_10__identityENSA_7pointerINS8_IJiifiiEEENSA_8cuda_cub5par_tENSA_11use_defaultESO_EEJSF_EEEvT0_iT1_T2_DpNS2_10kernel_argIT3_EE(
	.param .u64 _ZN3cub18CUB_300001_SM_10006detail9transform16transform_kernelINS2_10policy_hubILb1EN4cuda3std3__45tupleIJN6thrust24THRUST_300001_SM_1000_NS12zip_iteratorINS8_IJPiSC_PfSC_SC_EEEEEEEEE10policy1000ElNS7_10__identityENSA_7pointerINS8_IJiifiiEEENSA_8cuda_cub5par_tENSA_11use_defaultESO_EEJSF_EEEvT0_iT1_T2_DpNS2_10kernel_argIT3_EE_param_0,
	.param .u32 _ZN3cub18CUB_300001_SM_10006detail9transform16transform_kernelINS2_10policy_hubILb1EN4cuda3std3__45tupleIJN6thrust24THRUST_300001_SM_1000_NS12zip_iteratorINS8_IJPiSC_PfSC_SC_EEEEEEEEE10policy1000ElNS7_10__identityENSA_7pointerINS8_IJiifiiEEENSA_8cuda_cub5par_tENSA_11use_defaultESO_EEJSF_EEEvT0_iT1_T2_DpNS2_10kernel_argIT3_EE_param_1,
	.param .align 1 .b8 _ZN3cub18CUB_300001_SM_10006detail9transform16transform_kernelINS2_10policy_hubILb1EN4cuda3std3__45tupleIJN6thrust24THRUST_300001_SM_1000_NS12zip_iteratorINS8_IJPiSC_PfSC_SC_EEEEEEEEE10policy1000ElNS7_10__identityENSA_7pointerINS8_IJiifiiEEENSA_8cuda_cub5par_tENSA_11use_defaultESO_EEJSF_EEEvT0_iT1_T2_DpNS2_10kernel_argIT3_EE_param_2[1],
	.param .align 8 .b8 _ZN3cub18CUB_300001_SM_10006detail9transform16transform_kernelINS2_10policy_hubILb1EN4cuda3std3__45tupleIJN6thrust24THRUST_300001_SM_1000_NS12zip_iteratorINS8_IJPiSC_PfSC_SC_EEEEEEEEE10policy1000ElNS7_10__identityENSA_7pointerINS8_IJiifiiEEENSA_8cuda_cub5par_tENSA_11use_defaultESO_EEJSF_EEEvT0_iT1_T2_DpNS2_10kernel_argIT3_EE_param_3[8],
	.param .align 8 .b8 _ZN3cub18CUB_300001_SM_10006detail9transform16transform_kernelINS2_10policy_hubILb1EN4cuda3std3__45tupleIJN6thrust24THRUST_300001_SM_1000_NS12zip_iteratorINS8_IJPiSC_PfSC_SC_EEEEEEEEE10policy1000ElNS7_10__identityENSA_7pointerINS8_IJiifiiEEENSA_8cuda_cub5par_tENSA_11use_defaultESO_EEJSF_EEEvT0_iT1_T2_DpNS2_10kernel_argIT3_EE_param_4[40]
)
.maxntid 128
{
	.reg .pred 	%p<35>;
	.reg .b32 	%r<190>;
	.reg .b32 	%f<31>;
	.reg .b64 	%rd<162>;

	ld.param.u64 	%rd40, [_ZN3cub18CUB_300001_SM_10006detail9transform16transform_kernelINS2_10policy_hubILb1EN4cuda3std3__45tupleIJN6thrust24THRUST_300001_SM_1000_NS12zip_iteratorINS8_IJPiSC_PfSC_SC_EEEEEEEEE10policy1000ElNS7_10__identityENSA_7pointerINS8_IJiifiiEEENSA_8cuda_cub5par_tENSA_11use_defaultESO_EEJSF_EEEvT0_iT1_T2_DpNS2_10kernel_argIT3_EE_param_0];
	ld.param.u64 	%rd39, [_ZN3cub18CUB_300001_SM_10006detail9transform16transform_kernelINS2_10policy_hubILb1EN4cuda3std3__45tupleIJN6thrust24THRUST_300001_SM_1000_NS12zip_iteratorINS8_IJPiSC_PfSC_SC_EEEEEEEEE10policy1000ElNS7_10__identityENSA_7pointerINS8_IJiifiiEEENSA_8cuda_cub5par_tENSA_11use_defaultESO_EEJSF_EEEvT0_iT1_T2_DpNS2_10kernel_argIT3_EE_param_4+32];
	ld.param.u64 	%rd38, [_ZN3cub18CUB_300001_SM_10006detail9transform16transform_kernelINS2_10policy_hubILb1EN4cuda3std3__45tupleIJN6thrust24THRUST_300001_SM_1000_NS12zip_iteratorINS8_IJPiSC_PfSC_SC_EEEEEEEEE10policy1000ElNS7_10__identityENSA_7pointerINS8_IJiifiiEEENSA_8cuda_cub5par_tENSA_11use_defaultESO_EEJSF_EEEvT0_iT1_T2_DpNS2_10kernel_argIT3_EE_param_4+24];
	ld.param.u64 	%rd37, [_ZN3cub18CUB_300001_SM_10006detail9transform16transform_kernelINS2_10policy_hubILb1EN4cuda3std3__45tupleIJN6thrust24THRUST_300001_SM_1000_NS12zip_iteratorINS8_IJPiSC_PfSC_SC_EEEEEEEEE10policy1000ElNS7_10__identityENSA_7pointerINS8_IJiifiiEEENSA_8cuda_cub5par_tENSA_11use_defaultESO_EEJSF_EEEvT0_iT1_T2_DpNS2_10kernel_argIT3_EE_param_4+16];
	ld.param.u64 	%rd36, [_ZN3cub18CUB_300001_SM_10006detail9transform16transform_kernelINS2_10policy_hubILb1EN4cuda3std3__45tupleIJN6thrust24THRUST_300001_SM_1000_NS12zip_iteratorINS8_IJPiSC_PfSC_SC_EEEEEEEEE10policy1000ElNS7_10__identityENSA_7pointerINS8_IJiifiiEEENSA_8cuda_cub5par_tENSA_11use_defaultESO_EEJSF_EEEvT0_iT1_T2_DpNS2_10kernel_argIT3_EE_param_4+8];
	ld.param.u64 	%rd35, [_ZN3cub18CUB_300001_SM_10006detail9transform16transform_kernelINS2_10policy_hubILb1EN4cuda3std3__45tupleIJN6thrust24THRUST_300001_SM_1000_NS12zip_iteratorINS8_IJPiSC_PfSC_SC_EEEEEEEEE10policy1000ElNS7_10__identityENSA_7pointerINS8_IJiifiiEEENSA_8cuda_cub5par_tENSA_11use_defaultESO_EEJSF_EEEvT0_iT1_T2_DpNS2_10kernel_argIT3_EE_param_4];
	ld.param.u64 	%rd41, [_ZN3cub18CUB_300001_SM_10006detail9transform16transform_kernelINS2_10policy_hubILb1EN4cuda3std3__45tupleIJN6thrust24THRUST_300001_SM_1000_NS12zip_iteratorINS8_IJPiSC_PfSC_SC_EEEEEEEEE10policy1000ElNS7_10__identityENSA_7pointerINS8_IJiifiiEEENSA_8cuda_cub5par_tENSA_11use_defaultESO_EEJSF_EEEvT0_iT1_T2_DpNS2_10kernel_argIT3_EE_param_3];
	ld.param.u32 	%r36, [_ZN3cub18CUB_300001_SM_10006detail9transform16transform_kernelINS2_10policy_hubILb1EN4cuda3std3__45tupleIJN6thrust24THRUST_300001_SM_1000_NS12zip_iteratorINS8_IJPiSC_PfSC_SC_EEEEEEEEE10policy1000ElNS7_10__identityENSA_7pointerINS8_IJiifiiEEENSA_8cuda_cub5par_tENSA_11use_defaultESO_EEJSF_EEEvT0_iT1_T2_DpNS2_10kernel_argIT3_EE_param_1];
	cvta.to.global.u64 	%rd1, %rd41;
	cvta.to.global.u64 	%rd2, %rd35;
	cvta.to.global.u64 	%rd3, %rd36;
	cvta.to.global.u64 	%rd4, %rd37;
	cvta.to.global.u64 	%rd5, %rd38;
	cvta.to.global.u64 	%rd6, %rd39;
	shl.b32 	%r37, %r36, 7;
	mov.u32 	%r38, %ctaid.x;
	cvt.u64.u32 	%rd42, %r38;
	cvt.s64.s32 	%rd43, %r37;
	mul.lo.s64 	%rd7, %rd43, %rd42;
	sub.s64 	%rd44, %rd40, %rd7;
	min.s64 	%rd45, %rd44, %rd43;
	cvt.u32.u64 	%r1, %rd45;
	shl.b64 	%rd160, %rd7, 2;
	add.s64 	%rd8, %rd2, %rd160;
	add.s64 	%rd9, %rd3, %rd160;
	add.s64 	%rd10, %rd4, %rd160;
	add.s64 	%rd11, %rd5, %rd160;
	add.s64 	%rd12, %rd6, %rd160;
	mad.lo.s64 	%rd13, %rd7, 20, %rd1;
	setp.eq.s32 	%p1, %r37, %r1;
	@%p1 bra 	$L__BB13_42;
	setp.lt.s32 	%p2, %r36, 1;
	@%p2 bra 	$L__BB13_54;
	mov.u32 	%r2, %tid.x;
	and.b32  	%r3, %r36, 7;
	setp.lt.u32 	%p3, %r36, 8;
	mov.b32 	%r187, 0;
	@%p3 bra 	$L__BB13_21;
	and.b32  	%r187, %r36, 2147483640;
	mov.b32 	%r183, 0;
$L__BB13_4:
	.pragma "nounroll";
	shl.b32 	%r41, %r183, 7;
	add.s32 	%r15, %r41, %r2;
	setp.ge.s32 	%p4, %r15, %r1;
	@%p4 bra 	$L__BB13_6;
	mul.wide.u32 	%rd47, %r15, 4;
	add.s64 	%rd48, %rd8, %rd47;
	add.s64 	%rd49, %rd9, %rd47;
	add.s64 	%rd50, %rd10, %rd47;
	add.s64 	%rd51, %rd11, %rd47;
	add.s64 	%rd52, %rd12, %rd47;
	ld.global.u32 	%r42, [%rd48];
	ld.global.u32 	%r43, [%rd49];
	ld.global.f32 	%f1, [%rd50];
	ld.global.u32 	%r44, [%rd51];
	ld.global.u32 	%r45, [%rd52];
	mul.wide.u32 	%rd53, %r15, 20;
	add.s64 	%rd54, %rd13, %rd53;
	st.global.u32 	[%rd54], %r42;
	st.global.u32 	[%rd54+4], %r43;
	st.global.f32 	[%rd54+8], %f1;
	st.global.u32 	[%rd54+12], %r44;
	st.global.u32 	[%rd54+16], %r45;
$L__BB13_6:
	add.s32 	%r46, %r15, 128;
	setp.ge.s32 	%p5, %r46, %r1;
	mul.wide.s32 	%rd55, %r46, 4;
	add.s64 	%rd29, %rd8, %rd55;
	add.s64 	%rd30, %rd9, %rd55;
	add.s64 	%rd31, %rd10, %rd55;
	add.s64 	%rd32, %rd11, %rd55;
	add.s64 	%rd33, %rd12, %rd55;
	mul.wide.s32 	%rd56, %r46, 20;
	add.s64 	%rd34, %rd13, %rd56;
	@%p5 bra 	$L__BB13_8;
	ld.global.u32 	%r47, [%rd29];
	ld.global.u32 	%r48, [%rd30];
	ld.global.f32 	%f2, [%rd31];
	ld.global.u32 	%r49, [%rd32];
	ld.global.u32 	%r50, [%rd33];
	st.global.u32 	[%rd34], %r47;
	st.global.u32 	[%rd34+4], %r48;
	st.global.f32 	[%rd34+8], %f2;
	st.global.u32 	[%rd34+12], %r49;
	st.global.u32 	[%rd34+16], %r50;
$L__BB13_8:
	add.s32 	%r51, %r15, 256;
	setp.ge.s32 	%p6, %r51, %r1;
	@%p6 bra 	$L__BB13_10;
	ld.global.u32 	%r52, [%rd29+512];
	ld.global.u32 	%r53, [%rd30+512];
	ld.global.f32 	%f3, [%rd31+512];
	ld.global.u32 	%r54, [%rd32+512];
	ld.global.u32 	%r55, [%rd33+512];
	st.global.u32 	[%rd34+2560], %r52;
	st.global.u32 	[%rd34+2564], %r53;
	st.global.f32 	[%rd34+2568], %f3;
	st.global.u32 	[%rd34+2572], %r54;
	st.global.u32 	[%rd34+2576], %r55;
$L__BB13_10:
	add.s32 	%r56, %r15, 384;
	setp.ge.s32 	%p7, %r56, %r1;
	@%p7 bra 	$L__BB13_12;
	ld.global.u32 	%r57, [%rd29+1024];
	ld.global.u32 	%r58, [%rd30+1024];
	ld.global.f32 	%f4, [%rd31+1024];
	ld.global.u32 	%r59, [%rd32+1024];
	ld.global.u32 	%r60, [%rd33+1024];
	st.global.u32 	[%rd34+5120], %r57;
	st.global.u32 	[%rd34+5124], %r58;
	st.global.f32 	[%rd34+5128], %f4;
	st.global.u32 	[%rd34+5132], %r59;
	st.global.u32 	[%rd34+5136], %r60;
$L__BB13_12:
	add.s32 	%r61, %r15, 512;
	setp.ge.s32 	%p8, %r61, %r1;
	@%p8 bra 	$L__BB13_14;
	ld.global.u32 	%r62, [%rd29+1536];
	ld.global.u32 	%r63, [%rd30+1536];
	ld.global.f32 	%f5, [%rd31+1536];
	ld.global.u32 	%r64, [%rd32+1536];
	ld.global.u32 	%r65, [%rd33+1536];
	st.global.u32 	[%rd34+7680], %r62;
	st.global.u32 	[%rd34+7684], %r63;
	st.global.f32 	[%rd34+7688], %f5;
	st.global.u32 	[%rd34+7692], %r64;
	st.global.u32 	[%rd34+7696], %r65;
$L__BB13_14:
	add.s32 	%r66, %r15, 640;
	setp.ge.s32 	%p9, %r66, %r1;
	@%p9 bra 	$L__BB13_16;
	ld.global.u32 	%r67, [%rd29+2048];
	ld.global.u32 	%r68, [%rd30+2048];
	ld.global.f32 	%f6, [%rd31+2048];
	ld.global.u32 	%r69, [%rd32+2048];
	ld.global.u32 	%r70, [%rd33+2048];
	st.global.u32 	[%rd34+10240], %r67;
	st.global.u32 	[%rd34+10244], %r68;
	st.global.f32 	[%rd34+10248], %f6;
	st.global.u32 	[%rd34+10252], %r69;
	st.global.u32 	[%rd34+10256], %r70;
$L__BB13_16:
	add.s32 	%r71, %r15, 768;
	setp.ge.s32 	%p10, %r71, %r1;
	@%p10 bra 	$L__BB13_18;
	ld.global.u32 	%r72, [%rd29+2560];
	ld.global.u32 	%r73, [%rd30+2560];
	ld.global.f32 	%f7, [%rd31+2560];
	ld.global.u32 	%r74, [%rd32+2560];
	ld.global.u32 	%r75, [%rd33+2560];
	st.global.u32 	[%rd34+12800], %r72;
	st.global.u32 	[%rd34+12804], %r73;
	st.global.f32 	[%rd34+12808], %f7;
	st.global.u32 	[%rd34+12812], %r74;
	st.global.u32 	[%rd34+12816], %r75;
$L__BB13_18:
	add.s32 	%r76, %r15, 896;
	setp.ge.s32 	%p11, %r76, %r1;
	@%p11 bra 	$L__BB13_20;
	ld.global.u32 	%r77, [%rd29+3072];
	ld.global.u32 	%r78, [%rd30+3072];
	ld.global.f32 	%f8, [%rd31+3072];
	ld.global.u32 	%r79, [%rd32+3072];
	ld.global.u32 	%r80, [%rd33+3072];
	st.global.u32 	[%rd34+15360], %r77;
	st.global.u32 	[%rd34+15364], %r78;
	st.global.f32 	[%rd34+15368], %f8;
	st.global.u32 	[%rd34+15372], %r79;
	st.global.u32 	[%rd34+15376], %r80;
$L__BB13_20:
	add.s32 	%r183, %r183, 8;
	setp.eq.s32 	%p12, %r183, %r187;
	@%p12 bra 	$L__BB13_21;
	bra.uni 	$L__BB13_4;
$L__BB13_21:
	setp.eq.s32 	%p13, %r3, 0;
	@%p13 bra 	$L__BB13_54;
	and.b32  	%r24, %r36, 3;
	setp.lt.u32 	%p14, %r3, 4;
	@%p14 bra 	$L__BB13_32;
	shl.b32 	%r81, %r187, 7;
	add.s32 	%r25, %r81, %r2;
	setp.ge.s32 	%p15, %r25, %r1;
	@%p15 bra 	$L__BB13_25;
	mul.wide.s32 	%rd57, %r25, 4;
	add.s64 	%rd58, %rd8, %rd57;
	add.s64 	%rd59, %rd9, %rd57;
	add.s64 	%rd60, %rd10, %rd57;
	add.s64 	%rd61, %rd11, %rd57;
	add.s64 	%rd62, %rd12, %rd57;
	ld.global.u32 	%r82, [%rd58];
	ld.global.u32 	%r83, [%rd59];
	ld.global.f32 	%f9, [%rd60];
	ld.global.u32 	%r84, [%rd61];
	ld.global.u32 	%r85, [%rd62];
	mul.wide.s32 	%rd63, %r25, 20;
	add.s64 	%rd64, %rd13, %rd63;
	st.global.u32 	[%rd64], %r82;
	st.global.u32 	[%rd64+4], %r83;
	st.global.f32 	[%rd64+8], %f9;
	st.global.u32 	[%rd64+12], %r84;
	st.global.u32 	[%rd64+16], %r85;
$L__BB13_25:
	add.s32 	%r26, %r25, 128;
	setp.ge.s32 	%p16, %r26, %r1;
	@%p16 bra 	$L__BB13_27;
	mul.wide.s32 	%rd65, %r26, 4;
	add.s64 	%rd66, %rd8, %rd65;
	add.s64 	%rd67, %rd9, %rd65;
	add.s64 	%rd68, %rd10, %rd65;
	add.s64 	%rd69, %rd11, %rd65;
	add.s64 	%rd70, %rd12, %rd65;
	ld.global.u32 	%r86, [%rd66];
	ld.global.u32 	%r87, [%rd67];
	ld.global.f32 	%f10, [%rd68];
	ld.global.u32 	%r88, [%rd69];
	ld.global.u32 	%r89, [%rd70];
	mul.wide.s32 	%rd71, %r26, 20;
	add.s64 	%rd72, %rd13, %rd71;
	st.global.u32 	[%rd72], %r86;
	st.global.u32 	[%rd72+4], %r87;
	st.global.f32 	[%rd72+8], %f10;
	st.global.u32 	[%rd72+12], %r88;
	st.global.u32 	[%rd72+16], %r89;
$L__BB13_27:
	add.s32 	%r27, %r25, 256;
	setp.ge.s32 	%p17, %r27, %r1;
	@%p17 bra 	$L__BB13_29;
	mul.wide.s32 	%rd73, %r27, 4;
	add.s64 	%rd74, %rd8, %rd73;
	add.s64 	%rd75, %rd9, %rd73;
	add.s64 	%rd76, %rd10, %rd73;
	add.s64 	%rd77, %rd11, %rd73;
	add.s64 	%rd78, %rd12, %rd73;
	ld.global.u32 	%r90, [%rd74];
	ld.global.u32 	%r91, [%rd75];
	ld.global.f32 	%f11, [%rd76];
	ld.global.u32 	%r92, [%rd77];
	ld.global.u32 	%r93, [%rd78];
	mul.wide.s32 	%rd79, %r27, 20;
	add.s64 	%rd80, %rd13, %rd79;
	st.global.u32 	[%rd80], %r90;
	st.global.u32 	[%rd80+4], %r91;
	st.global.f32 	[%rd80+8], %f11;
	st.global.u32 	[%rd80+12], %r92;
	st.global.u32 	[%rd80+16], %r93;
$L__BB13_29:
	add.s32 	%r28, %r25, 384;
	setp.ge.s32 	%p18, %r28, %r1;
	@%p18 bra 	$L__BB13_31;
	mul.wide.s32 	%rd81, %r28, 4;
	add.s64 	%rd82, %rd8, %rd81;
	add.s64 	%rd83, %rd9, %rd81;
	add.s64 	%rd84, %rd10, %rd81;
	add.s64 	%rd85, %rd11, %rd81;
	add.s64 	%rd86, %rd12, %rd81;
	ld.global.u32 	%r94, [%rd82];
	ld.global.u32 	%r95, [%rd83];
	ld.global.f32 	%f12, [%rd84];
	ld.global.u32 	%r96, [%rd85];
	ld.global.u32 	%r97, [%rd86];
	mul.wide.s32 	%rd87, %r28, 20;
	add.s64 	%rd88, %rd13, %rd87;
	st.global.u32 	[%rd88], %r94;
	st.global.u32 	[%rd88+4], %r95;
	st.global.f32 	[%rd88+8], %f12;
	st.global.u32 	[%rd88+12], %r96;
	st.global.u32 	[%rd88+16], %r97;
$L__BB13_31:
	add.s32 	%r187, %r187, 4;
$L__BB13_32:
	setp.eq.s32 	%p19, %r24, 0;
	@%p19 bra 	$L__BB13_54;
	setp.eq.s32 	%p20, %r24, 1;
	@%p20 bra 	$L__BB13_39;
	shl.b32 	%r98, %r187, 7;
	add.s32 	%r31, %r98, %r2;
	setp.ge.s32 	%p21, %r31, %r1;
	@%p21 bra 	$L__BB13_36;
	mul.wide.s32 	%rd89, %r31, 4;
	add.s64 	%rd90, %rd8, %rd89;
	add.s64 	%rd91, %rd9, %rd89;
	add.s64 	%rd92, %rd10, %rd89;
	add.s64 	%rd93, %rd11, %rd89;
	add.s64 	%rd94, %rd12, %rd89;
	ld.global.u32 	%r99, [%rd90];
	ld.global.u32 	%r100, [%rd91];
	ld.global.f32 	%f13, [%rd92];
	ld.global.u32 	%r101, [%rd93];
	ld.global.u32 	%r102, [%rd94];
	mul.wide.s32 	%rd95, %r31, 20;
	add.s64 	%rd96, %rd13, %rd95;
	st.global.u32 	[%rd96], %r99;
	st.global.u32 	[%rd96+4], %r100;
	st.global.f32 	[%rd96+8], %f13;
	st.global.u32 	[%rd96+12], %r101;
	st.global.u32 	[%rd96+16], %r102;
$L__BB13_36:
	add.s32 	%r32, %r31, 128;
	setp.ge.s32 	%p22, %r32, %r1;
	@%p22 bra 	$L__BB13_38;
	mul.wide.s32 	%rd97, %r32, 4;
	add.s64 	%rd98, %rd8, %rd97;
	add.s64 	%rd99, %rd9, %rd97;
	add.s64 	%rd100, %rd10, %rd97;
	add.s64 	%rd101, %rd11, %rd97;
	add.s64 	%rd102, %rd12, %rd97;
	ld.global.u32 	%r103, [%rd98];
	ld.global.u32 	%r104, [%rd99];
	ld.global.f32 	%f14, [%rd100];
	ld.global.u32 	%r105, [%rd101];
	ld.global.u32 	%r106, [%rd102];
	mul.wide.s32 	%rd103, %r32, 20;
	add.s64 	%rd104, %rd13, %rd103;
	st.global.u32 	[%rd104], %r103;
	st.global.u32 	[%rd104+4], %r104;
	st.global.f32 	[%rd104+8], %f14;
	st.global.u32 	[%rd104+12], %r105;
	st.global.u32 	[%rd104+16], %r106;
$L__BB13_38:
	add.s32 	%r187, %r187, 2;
$L__BB13_39:
	and.b32  	%r107, %r36, 1;
	setp.eq.b32 	%p23, %r107, 1;
	not.pred 	%p24, %p23;
	@%p24 bra 	$L__BB13_54;
	shl.b32 	%r108, %r187, 7;
	add.s32 	%r35, %r108, %r2;
	setp.ge.s32 	%p25, %r35, %r1;
	@%p25 bra 	$L__BB13_54;
	mul.wide.s32 	%rd105, %r35, 4;
	add.s64 	%rd106, %rd8, %rd105;
	add.s64 	%rd107, %rd9, %rd105;
	add.s64 	%rd108, %rd10, %rd105;
	add.s64 	%rd109, %rd11, %rd105;
	add.s64 	%rd110, %rd12, %rd105;
	ld.global.u32 	%r109, [%rd106];
	ld.global.u32 	%r110, [%rd107];
	ld.global.f32 	%f15, [%rd108];
	ld.global.u32 	%r111, [%rd109];
	ld.global.u32 	%r112, [%rd110];
	mul.wide.s32 	%rd111, %r35, 20;
	add.s64 	%rd112, %rd13, %rd111;
	st.global.u32 	[%rd112], %r109;
	st.global.u32 	[%rd112+4], %r110;
	st.global.f32 	[%rd112+8], %f15;
	st.global.u32 	[%rd112+12], %r111;
	st.global.u32 	[%rd112+16], %r112;
	bra.uni 	$L__BB13_54;
$L__BB13_42:
	setp.lt.s32 	%p26, %r36, 1;
	@%p26 bra 	$L__BB13_54;
	mov.u32 	%r5, %tid.x;
	and.b32  	%r6, %r36, 7;
	setp.lt.u32 	%p27, %r36, 8;
	mov.b32 	%r185, 0;
	@%p27 bra 	$L__BB13_46;
	and.b32  	%r185, %r36, 2147483640;
	neg.s32 	%r182, %r185;
	mul.wide.u32 	%rd113, %r5, 20;
	add.s64 	%rd115, %rd13, %rd113;
	add.s64 	%rd161, %rd115, 16;
	mul.wide.u32 	%rd116, %r5, 4;
	add.s64 	%rd15, %rd6, %rd116;
	add.s64 	%rd17, %rd4, %rd116;
	add.s64 	%rd18, %rd3, %rd116;
	add.s64 	%rd117, %rd160, 1536;
	add.s64 	%rd19, %rd2, %rd117;
	add.s32 	%r181, %r5, 128;
	add.s64 	%rd20, %rd3, %rd117;
	add.s64 	%rd21, %rd4, %rd117;
	add.s64 	%rd22, %rd5, %rd117;
	add.s64 	%rd23, %rd6, %rd117;
	add.s64 	%rd24, %rd13, 7688;
$L__BB13_45:
	.pragma "nounroll";
	mul.wide.s32 	%rd118, %r181, 4;
	add.s64 	%rd119, %rd19, %rd118;
	add.s64 	%rd120, %rd20, %rd118;
	add.s64 	%rd121, %rd21, %rd118;
	add.s64 	%rd122, %rd22, %rd118;
	add.s64 	%rd123, %rd23, %rd118;
	mul.wide.s32 	%rd124, %r181, 20;
	add.s64 	%rd125, %rd24, %rd124;
	cvta.to.global.u64 	%rd126, %rd35;
	mul.wide.u32 	%rd127, %r5, 4;
	add.s64 	%rd128, %rd126, %rd127;
	add.s64 	%rd129, %rd128, %rd160;
	add.s64 	%rd130, %rd18, %rd160;
	add.s64 	%rd131, %rd17, %rd160;
	cvta.to.global.u64 	%rd132, %rd38;
	add.s64 	%rd133, %rd132, %rd127;
	add.s64 	%rd134, %rd133, %rd160;
	add.s64 	%rd135, %rd15, %rd160;
	ld.global.u32 	%r114, [%rd129];
	ld.global.u32 	%r115, [%rd130];
	ld.global.f32 	%f16, [%rd131];
	ld.global.u32 	%r116, [%rd134];
	ld.global.u32 	%r117, [%rd135];
	st.global.u32 	[%rd161+-16], %r114;
	st.global.u32 	[%rd161+-12], %r115;
	st.global.f32 	[%rd161+-8], %f16;
	st.global.u32 	[%rd161+-4], %r116;
	st.global.u32 	[%rd161], %r117;
	ld.global.u32 	%r118, [%rd119+-1536];
	ld.global.u32 	%r119, [%rd120+-1536];
	ld.global.f32 	%f17, [%rd121+-1536];
	ld.global.u32 	%r120, [%rd122+-1536];
	ld.global.u32 	%r121, [%rd123+-1536];
	st.global.u32 	[%rd125+-7688], %r118;
	st.global.u32 	[%rd125+-7684], %r119;
	st.global.f32 	[%rd125+-7680], %f17;
	st.global.u32 	[%rd125+-7676], %r120;
	st.global.u32 	[%rd125+-7672], %r121;
	ld.global.u32 	%r122, [%rd119+-1024];
	ld.global.u32 	%r123, [%rd120+-1024];
	ld.global.f32 	%f18, [%rd121+-1024];
	ld.global.u32 	%r124, [%rd122+-1024];
	ld.global.u32 	%r125, [%rd123+-1024];
	st.global.u32 	[%rd125+-5128], %r122;
	st.global.u32 	[%rd125+-5124], %r123;
	st.global.f32 	[%rd125+-5120], %f18;
	st.global.u32 	[%rd125+-5116], %r124;
	st.global.u32 	[%rd125+-5112], %r125;
	ld.global.u32 	%r126, [%rd119+-512];
	ld.global.u32 	%r127, [%rd120+-512];
	ld.global.f32 	%f19, [%rd121+-512];
	ld.global.u32 	%r128, [%rd122+-512];
	ld.global.u32 	%r129, [%rd123+-512];
	st.global.u32 	[%rd125+-2568], %r126;
	st.global.u32 	[%rd125+-2564], %r127;
	st.global.f32 	[%rd125+-2560], %f19;
	st.global.u32 	[%rd125+-2556], %r128;
	st.global.u32 	[%rd125+-2552], %r129;
	ld.global.u32 	%r130, [%rd119];
	ld.global.u32 	%r131, [%rd120];
	ld.global.f32 	%f20, [%rd121];
	ld.global.u32 	%r132, [%rd122];
	ld.global.u32 	%r133, [%rd123];
	st.global.u32 	[%rd125+-8], %r130;
	st.global.u32 	[%rd125+-4], %r131;
	st.global.f32 	[%rd125], %f20;
	st.global.u32 	[%rd125+4], %r132;
	st.global.u32 	[%rd125+8], %r133;
	ld.global.u32 	%r134, [%rd119+512];
	ld.global.u32 	%r135, [%rd120+512];
	ld.global.f32 	%f21, [%rd121+512];
	ld.global.u32 	%r136, [%rd122+512];
	ld.global.u32 	%r137, [%rd123+512];
	st.global.u32 	[%rd125+2552], %r134;
	st.global.u32 	[%rd125+2556], %r135;
	st.global.f32 	[%rd125+2560], %f21;
	st.global.u32 	[%rd125+2564], %r136;
	st.global.u32 	[%rd125+2568], %r137;
	ld.global.u32 	%r138, [%rd119+1024];
	ld.global.u32 	%r139, [%rd120+1024];
	ld.global.f32 	%f22, [%rd121+1024];
	ld.global.u32 	%r140, [%rd122+1024];
	ld.global.u32 	%r141, [%rd123+1024];
	st.global.u32 	[%rd125+5112], %r138;
	st.global.u32 	[%rd125+5116], %r139;
	st.global.f32 	[%rd125+5120], %f22;
	st.global.u32 	[%rd125+5124], %r140;
	st.global.u32 	[%rd125+5128], %r141;
	ld.global.u32 	%r142, [%rd119+1536];
	ld.global.u32 	%r143, [%rd120+1536];
	ld.global.f32 	%f23, [%rd121+1536];
	ld.global.u32 	%r144, [%rd122+1536];
	ld.global.u32 	%r145, [%rd123+1536];
	st.global.u32 	[%rd125+7672], %r142;
	st.global.u32 	[%rd125+7676], %r143;
	st.global.f32 	[%rd125+7680], %f23;
	st.global.u32 	[%rd125+7684], %r144;
	st.global.u32 	[%rd125+7688], %r145;
	add.s32 	%r182, %r182, 8;
	add.s64 	%rd161, %rd161, 20480;
	add.s64 	%rd160, %rd160, 4096;
	add.s32 	%r181, %r181, 1024;
	setp.eq.s32 	%p28, %r182, 0;
	@%p28 bra 	$L__BB13_46;
	bra.uni 	$L__BB13_45;
$L__BB13_46:
	setp.eq.s32 	%p29, %r6, 0;
	@%p29 bra 	$L__BB13_54;
	and.b32  	%r18, %r36, 3;
	setp.lt.u32 	%p30, %r6, 4;
	@%p30 bra 	$L__BB13_49;
	shl.b32 	%r146, %r185, 7;
	add.s32 	%r147, %r146, %r5;
	mul.wide.s32 	%rd136, %r147, 4;
	add.s64 	%rd137, %rd8, %rd136;
	add.s64 	%rd138, %rd9, %rd136;
	add.s64 	%rd139, %rd10, %rd136;
	add.s64 	%rd140, %rd11, %rd136;
	add.s64 	%rd141, %rd12, %rd136;
	ld.global.u32 	%r148, [%rd137];
	ld.global.u32 	%r149, [%rd138];
	ld.global.f32 	%f24, [%rd139];
	ld.global.u32 	%r150, [%rd140];
	ld.global.u32 	%r151, [%rd141];
	mul.wide.s32 	%rd142, %r147, 20;
	add.s64 	%rd143, %rd13, %rd142;
	st.global.u32 	[%rd143], %r148;
	st.global.u32 	[%rd143+4], %r149;
	st.global.f32 	[%rd143+8], %f24;
	st.global.u32 	[%rd143+12], %r150;
	st.global.u32 	[%rd143+16], %r151;
	ld.global.u32 	%r152, [%rd137+512];
	ld.global.u32 	%r153, [%rd138+512];
	ld.global.f32 	%f25, [%rd139+512];
	ld.global.u32 	%r154, [%rd140+512];
	ld.global.u32 	%r155, [%rd141+512];
	st.global.u32 	[%rd143+2560], %r152;
	st.global.u32 	[%rd143+2564], %r153;
	st.global.f32 	[%rd143+2568], %f25;
	st.global.u32 	[%rd143+2572], %r154;
	st.global.u32 	[%rd143+2576], %r155;
	ld.global.u32 	%r156, [%rd137+1024];
	ld.global.u32 	%r157, [%rd138+1024];
	ld.global.f32 	%f26, [%rd139+1024];
	ld.global.u32 	%r158, [%rd140+1024];
	ld.global.u32 	%r159, [%rd141+1024];
	st.global.u32 	[%rd143+5120], %r156;
	st.global.u32 	[%rd143+5124], %r157;
	st.global.f32 	[%rd143+5128], %f26;
	st.global.u32 	[%rd143+5132], %r158;
	st.global.u32 	[%rd143+5136], %r159;
	ld.global.u32 	%r160, [%rd137+1536];
	ld.global.u32 	%r161, [%rd138+1536];
	ld.global.f32 	%f27, [%rd139+1536];
	ld.global.u32 	%r162, [%rd140+1536];
	ld.global.u32 	%r163, [%rd141+1536];
	st.global.u32 	[%rd143+7680], %r160;
	st.global.u32 	[%rd143+7684], %r161;
	st.global.f32 	[%rd143+7688], %f27;
	st.global.u32 	[%rd143+7692], %r162;
	st.global.u32 	[%rd143+7696], %r163;
	add.s32 	%r185, %r185, 4;
$L__BB13_49:
	setp.eq.s32 	%p31, %r18, 0;
	@%p31 bra 	$L__BB13_54;
	setp.eq.s32 	%p32, %r18, 1;
	@%p32 bra 	$L__BB13_52;
	shl.b32 	%r164, %r185, 7;
	add.s32 	%r165, %r164, %r5;
	mul.wide.s32 	%rd144, %r165, 4;
	add.s64 	%rd145, %rd8, %rd144;
	add.s64 	%rd146, %rd9, %rd144;
	add.s64 	%rd147, %rd10, %rd144;
	add.s64 	%rd148, %rd11, %rd144;
	add.s64 	%rd149, %rd12, %rd144;
	ld.global.u32 	%r166, [%rd145];
	ld.global.u32 	%r167, [%rd146];
	ld.global.f32 	%f28, [%rd147];
	ld.global.u32 	%r168, [%rd148];
	ld.global.u32 	%r169, [%rd149];
	mul.wide.s32 	%rd150, %r165, 20;
	add.s64 	%rd151, %rd13, %rd150;
	st.global.u32 	[%rd151], %r166;
	st.global.u32 	[%rd151+4], %r167;
	st.global.f32 	[%rd151+8], %f28;
	st.global.u32 	[%rd151+12], %r168;
	st.global.u32 	[%rd151+16], %r169;
	ld.global.u32 	%r170, [%rd145+512];
	ld.global.u32 	%r171, [%rd146+512];
	ld.global.f32 	%f29, [%rd147+512];
	ld.global.u32 	%r172, [%rd148+512];
	ld.global.u32 	%r173, [%rd149+512];
	st.global.u32 	[%rd151+2560], %r170;
	st.global.u32 	[%rd151+2564], %r171;
	st.global.f32 	[%rd151+2568], %f29;
	st.global.u32 	[%rd151+2572], %r172;
	st.global.u32 	[%rd151+2576], %r173;
	add.s32 	%r185, %r185, 2;
$L__BB13_52:
	and.b32  	%r174, %r36, 1;
	setp.eq.b32 	%p33, %r174, 1;
	not.pred 	%p34, %p33;
	@%p34 bra 	$L__BB13_54;
	shl.b32 	%r175, %r185, 7;
	add.s32 	%r176, %r175, %r5;
	mul.wide.s32 	%rd152, %r176, 4;
	add.s64 	%rd153, %rd8, %rd152;
	add.s64 	%rd154, %rd9, %rd152;
	add.s64 	%rd155, %rd10, %rd152;
	add.s64 	%rd156, %rd11, %rd152;
	add.s64 	%rd157, %rd12, %rd152;
	ld.global.u32 	%r177, [%rd153];
	ld.global.u32 	%r178, [%rd154];
	ld.global.f32 	%f30, [%rd155];
	ld.global.u32 	%r179, [%rd156];
	ld.global.u32 	%r180, [%rd157];
	mul.wide.s32 	%rd158, %r176, 20;
	add.s64 	%rd159, %rd13, %rd158;
	st.global.u32 	[%rd159], %r177;
	st.global.u32 	[%rd159+4], %r178;
	st.global.f32 	[%rd159+8], %f30;
	st.global.u32 	[%rd159+12], %r179;
	st.global.u32 	[%rd159+16], %r180;
$L__BB13_54:
	ret;

}
	// .globl	_ZN3cub18CUB_300001_SM_10006detail9transform16transform_kernelINS2_10policy_hubILb1EN4cuda3std3__45tupleIJN6thrust24THRUST_300001_SM_1000_NS6detail15normal_iteratorINSA_7pointerINS8_IJiifiiEEENSA_8cuda_cub5par_tENSA_11use_defaultESH_EEEEEEEE10policy1000EiNS7_10__identityENSA_12zip_iteratorINS8_IJPiSP_PfSP_SP_EEEEEJPSE_EEEvT0_iT1_T2_DpNS2_10kernel_argIT3_EE
.visible .entry _ZN3cub18CUB_300001_SM_10006detail9transform16transform_kernelINS2_10policy_hubILb1EN4cuda3std3__45tupleIJN6thrust24THRUST_300001_SM_1000_NS6detail15normal_iteratorINSA_7pointerINS8_IJiifiiEEENSA_8cuda_cub5par_tENSA_11use_defaultESH_EEEEEEEE10policy1000EiNS7_10__identityENSA_12zip_iteratorINS8_IJPiSP_PfSP_SP_EEEEEJPSE_EEEvT0_iT1_T2_DpNS2_10kernel_argIT3_EE(
	.param .u32 _ZN3cub18CUB_300001_SM_10006detail9transform16transform_kernelINS2_10policy_hubILb1EN4cuda3std3__45tupleIJN6thrust24THRUST_300001_SM_1000_NS6detail15normal_iteratorINSA_7pointerINS8_IJiifiiEEENSA_8cuda_cub5par_tENSA_11use_defaultESH_EEEEEEEE10policy1000EiNS7_10__identityENSA_12zip_iteratorINS8_IJPiSP_PfSP_SP_EEEEEJPSE_EEEvT0_iT1_T2_DpNS2_10kernel_argIT3_EE_param_0,
	.param .u32 _ZN3cub18CUB_300001_SM_10006detail9transform16transform_kernelINS2_10policy_hubILb1EN4cuda3std3__45tupleIJN6thrust24THRUST_300001_SM_1000_NS6detail15normal_iteratorINSA_7pointerINS8_IJiifiiEEENSA_8cuda_cub5par_tENSA_11use_defaultESH_EEEEEEEE10policy1000EiNS7_10__identityENSA_12zip_iteratorINS8_IJPiSP_PfSP_SP_EEEEEJPSE_EEEvT0_iT1_T2_DpNS2_10kernel_argIT3_EE_param_1,
	.param .align 1 .b8 _ZN3cub18CUB_300001_SM_10006detail9transform16transform_kernelINS2_10policy_hubILb1EN4cuda3std3__45tupleIJN6thrust24THRUST_300001_SM_1000_NS6detail15normal_iteratorINSA_7pointerINS8_IJiifiiEEENSA_8cuda_cub5par_tENSA_11use_defaultESH_EEEEEEEE10policy1000EiNS7_10__identityENSA_12zip_iteratorINS8_IJPiSP_PfSP_SP_EEEEEJPSE_EEEvT0_iT1_T2_DpNS2_10kernel_argIT3_EE_param_2[1],
	.param .align 8 .b8 _ZN3cub18CUB_300001_SM_10006detail9transform16transform_kernelINS2_10policy_hubILb1EN4cuda3std3__45tupleIJN6thrust24THRUST_300001_SM_1000_NS6detail15normal_iteratorINSA_7pointerINS8_IJiifiiEEENSA_8cuda_cub5par_tENSA_11use_defaultESH_EEEEEEEE10policy1000EiNS7_10__identityENSA_12zip_iteratorINS8_IJPiSP_PfSP_SP_EEEEEJPSE_EEEvT0_iT1_T2_DpNS2_10kernel_argIT3_EE_param_3[40],
	.param .align 8 .b8 _ZN3cub18CUB_300001_SM_10006detail9transform16transform_kernelINS2_10policy_hubILb1EN4cuda3std3__45tupleIJN6thrust24THRUST_300001_SM_1000_NS6detail15normal_iteratorINSA_7pointerINS8_IJiifiiEEENSA_8cuda_cub5par_tENSA_11use_defaultESH_EEEEEEEE10policy1000EiNS7_10__identityENSA_12zip_iteratorINS8_IJPiSP_PfSP_SP_EEEEEJPSE_EEEvT0_iT1_T2_DpNS2_10kernel_argIT3_EE_param_4[16]
)
.maxntid 128
{
	.reg .pred 	%p<37>;
	.reg .b32 	%r<197>;
	.reg .b32 	%f<31>;
	.reg .b64 	%rd<167>;

	ld.param.u32 	%r43, [_ZN3cub18CUB_300001_SM_10006detail9transform16transform_kernelINS2_10policy_hubILb1EN4cuda3std3__45tupleIJN6thrust24THRUST_300001_SM_1000_NS6detail15normal_iteratorINSA_7pointerINS8_IJiifiiEEENSA_8cuda_cub5par_tENSA_11use_defaultESH_EEEEEEEE10policy1000EiNS7_10__identityENSA_12zip_iteratorINS8_IJPiSP_PfSP_SP_EEEEEJPSE_EEEvT0_iT1_T2_DpNS2_10kernel_argIT3_EE_param_0];
	ld.param.u64 	%rd41, [_ZN3cub18CUB_300001_SM_10006detail9transform16transform_kernelINS2_10policy_hubILb1EN4cuda3std3__45tupleIJN6thrust24THRUST_300001_SM_1000_NS6detail15normal_iteratorINSA_7pointerINS8_IJiifiiEEENSA_8cuda_cub5par_tENSA_11use_defaultESH_EEEEEEEE10policy1000EiNS7_10__identityENSA_12zip_iteratorINS8_IJPiSP_PfSP_SP_EEEEEJPSE_EEEvT0_iT1_T2_DpNS2_10kernel_argIT3_EE_param_4];
	ld.param.u64 	%rd40, [_ZN3cub18CUB_300001_SM_10006detail9transform16transform_kernelINS2_10policy_hubILb1EN4cuda3std3__45tupleIJN6thrust24THRUST_300001_SM_1000_NS6detail15normal_iteratorINSA_7pointerINS8_IJiifiiEEENSA_8cuda_cub5par_tENSA_11use_defaultESH_EEEEEEEE10policy1000EiNS7_10__identityENSA_12zip_iteratorINS8_IJPiSP_PfSP_SP_EEEEEJPSE_EEEvT0_iT1_T2_DpNS2_10kernel_argIT3_EE_param_3+32];
	ld.param.u64 	%rd39, [_ZN3cub18CUB_300001_SM_10006detail9transform16transform_kernelINS2_10policy_hubILb1EN4cuda3std3__45tupleIJN6thrust24THRUST_300001_SM_1000_NS6detail15normal_iteratorINSA_7pointerINS8_IJiifiiEEENSA_8cuda_cub5par_tENSA_11use_defaultESH_EEEEEEEE10policy1000EiNS7_10__identityENSA_12zip_iteratorINS8_IJPiSP_PfSP_SP_EEEEEJPSE_EEEvT0_iT1_T2_DpNS2_10kernel_argIT3_EE_param_3+24];
	ld.param.u64 	%rd38, [_ZN3cub18CUB_300001_SM_10006detail9transform16transform_kernelINS2_10policy_hubILb1EN4cuda3std3__45tupleIJN6thrust24THRUST_300001_SM_1000_NS6detail15normal_iteratorINSA_7pointerINS8_IJiifiiEEENSA_8cuda_cub5par_tENSA_11use_defaultESH_EEEEEEEE10policy1000EiNS7_10__identityENSA_12zip_iteratorINS8_IJPiSP_PfSP_SP_EEEEEJPSE_EEEvT0_iT1_T2_DpNS2_10kernel_argIT3_EE_param_3+16];
	ld.param.u64 	%rd37, [_ZN3cub18CUB_300001_SM_10006detail9transform16transform_kernelINS2_10policy_hubILb1EN4cuda3std3__45tupleIJN6thrust24THRUST_300001_SM_1000_NS6detail15normal_iteratorINSA_7pointerINS8_IJiifiiEEENSA_8cuda_cub5par_tENSA_11use_defaultESH_EEEEEEEE10policy1000EiNS7_10__identityENSA_12zip_iteratorINS8_IJPiSP_PfSP_SP_EEEEEJPSE_EEEvT0_iT1_T2_DpNS2_10kernel_argIT3_EE_param_3+8];
	ld.param.u64 	%rd36, [_ZN3cub18CUB_300001_SM_10006detail9transform16transform_kernelINS2_10policy_hubILb1EN4cuda3std3__45tupleIJN6thrust24THRUST_300001_SM_1000_NS6detail15normal_iteratorINSA_7pointerINS8_IJiifiiEEENSA_8cuda_cub5par_tENSA_11use_defaultESH_EEEEEEEE10policy1000EiNS7_10__identityENSA_12zip_iteratorINS8_IJPiSP_PfSP_SP_EEEEEJPSE_EEEvT0_iT1_T2_DpNS2_10kernel_argIT3_EE_param_3];
	ld.param.u32 	%r42, [_ZN3cub18CUB_300001_SM_10006detail9transform16transform_kernelINS2_10policy_hubILb1EN4cuda3std3__45tupleIJN6thrust24THRUST_300001_SM_1000_NS6detail15normal_iteratorINSA_7pointerINS8_IJiifiiEEENSA_8cuda_cub5par_tENSA_11use_defaultESH_EEEEEEEE10policy1000EiNS7_10__identityENSA_12zip_iteratorINS8_IJPiSP_PfSP_SP_EEEEEJPSE_EEEvT0_iT1_T2_DpNS2_10kernel_argIT3_EE_param_1];
	cvta.to.global.u64 	%rd1, %rd36;
	cvta.to.global.u64 	%rd2, %rd37;
	cvta.to.global.u64 	%rd3, %rd38;
	cvta.to.global.u64 	%rd4, %rd39;
	cvta.to.global.u64 	%rd5, %rd40;
	cvta.to.global.u64 	%rd6, %rd41;
	shl.b32 	%r1, %r42, 7;
	mov.u32 	%r44, %ctaid.x;
	mul.lo.s32 	%r2, %r1, %r44;
	sub.s32 	%r3, %r43, %r2;
	min.s32 	%r4, %r1, %r3;
	mul.lo.s32 	%r5, %r4, 20;
	mov.u32 	%r6, %tid.x;
	shl.b32 	%r187, %r6, 7;
	setp.ge.s32 	%p1, %r187, %r5;
	@%p1 bra 	$L__BB14_3;
	mul.wide.u32 	%rd42, %r6, 128;
	add.s64 	%rd43, %rd6, %rd42;
	mul.wide.s32 	%rd44, %r2, 20;
	add.s64 	%rd164, %rd43, %rd44;
$L__BB14_2:
	.pragma "nounroll";
	// begin inline asm
	prefetch.global.L2 [%rd164];
	// end inline asm
	add.s32 	%r187, %r187, 16384;
	add.s64 	%rd164, %rd164, 16384;
	setp.lt.s32 	%p2, %r187, %r5;
	@%p2 bra 	$L__BB14_2;
$L__BB14_3:
	mul.wide.s32 	%rd46, %r2, 20;
	add.s64 	%rd10, %rd6, %rd46;
	mul.wide.s32 	%rd166, %r2, 4;
	add.s64 	%rd11, %rd1, %rd166;
	add.s64 	%rd12, %rd2, %rd166;
	add.s64 	%rd13, %rd3, %rd166;
	add.s64 	%rd14, %rd4, %rd166;
	add.s64 	%rd15, %rd5, %rd166;
	setp.gt.s32 	%p3, %r1, %r3;
	@%p3 bra 	$L__BB14_16;
	setp.lt.s32 	%p4, %r42, 1;
	@%p4 bra 	$L__BB14_57;
	and.b32  	%r10, %r42, 7;
	setp.lt.u32 	%p5, %r42, 8;
	mov.b32 	%r194, 0;
	@%p5 bra 	$L__BB14_8;
	and.b32  	%r194, %r42, 2147483640;
	neg.s32 	%r189, %r194;
	mul.wide.u32 	%rd48, %r6, 4;
	add.s64 	%rd17, %rd3, %rd48;
	add.s64 	%rd18, %rd2, %rd48;
	mul.wide.u32 	%rd50, %r6, 20;
	add.s64 	%rd51, %rd46, %rd6;
	add.s64 	%rd52, %rd51, %rd50;
	add.s64 	%rd165, %rd52, 8;
	add.s64 	%rd53, %rd166, 1536;
	add.s64 	%rd20, %rd5, %rd53;
	add.s32 	%r188, %r6, 128;
	add.s64 	%rd21, %rd51, 7688;
	add.s64 	%rd22, %rd1, %rd53;
	add.s64 	%rd23, %rd2, %rd53;
	add.s64 	%rd24, %rd3, %rd53;
	add.s64 	%rd25, %rd4, %rd53;
$L__BB14_7:
	.pragma "nounroll";
	mul.wide.s32 	%rd54, %r188, 4;
	add.s64 	%rd55, %rd20, %rd54;
	mul.wide.s32 	%rd56, %r188, 20;
	add.s64 	%rd57, %rd21, %rd56;
	add.s64 	%rd58, %rd22, %rd54;
	add.s64 	%rd59, %rd23, %rd54;
	add.s64 	%rd60, %rd24, %rd54;
	add.s64 	%rd61, %rd25, %rd54;
	cvta.to.global.u64 	%rd62, %rd36;
	mul.wide.u32 	%rd63, %r6, 4;
	add.s64 	%rd64, %rd62, %rd63;
	add.s64 	%rd65, %rd64, %rd166;
	add.s64 	%rd66, %rd18, %rd166;
	add.s64 	%rd67, %rd17, %rd166;
	cvta.to.global.u64 	%rd68, %rd39;
	add.s64 	%rd69, %rd68, %rd63;
	add.s64 	%rd70, %rd69, %rd166;
	cvta.to.global.u64 	%rd71, %rd40;
	add.s64 	%rd72, %rd71, %rd63;
	add.s64 	%rd73, %rd72, %rd166;
	ld.global.u32 	%r46, [%rd165+-8];
	st.global.u32 	[%rd65], %r46;
	ld.global.u32 	%r47, [%rd165+-4];
	st.global.u32 	[%rd66], %r47;
	ld.global.f32 	%f1, [%rd165];
	st.global.f32 	[%rd67], %f1;
	ld.global.u32 	%r48, [%rd165+4];
	st.global.u32 	[%rd70], %r48;
	ld.global.u32 	%r49, [%rd165+8];
	st.global.u32 	[%rd73], %r49;
	ld.global.u32 	%r50, [%rd57+-7688];
	st.global.u32 	[%rd58+-1536], %r50;
	ld.global.u32 	%r51, [%rd57+-7684];
	st.global.u32 	[%rd59+-1536], %r51;
	ld.global.f32 	%f2, [%rd57+-7680];
	st.global.f32 	[%rd60+-1536], %f2;
	ld.global.u32 	%r52, [%rd57+-7676];
	st.global.u32 	[%rd61+-1536], %r52;
	ld.global.u32 	%r53, [%rd57+-7672];
	st.global.u32 	[%rd55+-1536], %r53;
	ld.global.u32 	%r54, [%rd57+-5128];
	st.global.u32 	[%rd58+-1024], %r54;
	ld.global.u32 	%r55, [%rd57+-5124];
	st.global.u32 	[%rd59+-1024], %r55;
	ld.global.f32 	%f3, [%rd57+-5120];
	st.global.f32 	[%rd60+-1024], %f3;
	ld.global.u32 	%r56, [%rd57+-5116];
	st.global.u32 	[%rd61+-1024], %r56;
	ld.global.u32 	%r57, [%rd57+-5112];
	st.global.u32 	[%rd55+-1024], %r57;
	ld.global.u32 	%r58, [%rd57+-2568];
	st.global.u32 	[%rd58+-512], %r58;
	ld.global.u32 	%r59, [%rd57+-2564];
	st.global.u32 	[%rd59+-512], %r59;
	ld.global.f32 	%f4, [%rd57+-2560];
	st.global.f32 	[%rd60+-512], %f4;
	ld.global.u32 	%r60, [%rd57+-2556];
	st.global.u32 	[%rd61+-512], %r60;
	ld.global.u32 	%r61, [%rd57+-2552];
	st.global.u32 	[%rd55+-512], %r61;
	ld.global.u32 	%r62, [%rd57+-8];
	st.global.u32 	[%rd58], %r62;
	ld.global.u32 	%r63, [%rd57+-4];
	st.global.u32 	[%rd59], %r63;
	ld.global.f32 	%f5, [%rd57];
	st.global.f32 	[%rd60], %f5;
	ld.global.u32 	%r64, [%rd57+4];
	st.global.u32 	[%rd61], %r64;
	ld.global.u32 	%r65, [%rd57+8];
	st.global.u32 	[%rd55], %r65;
	ld.global.u32 	%r66, [%rd57+2552];
	st.global.u32 	[%rd58+512], %r66;
	ld.global.u32 	%r67, [%rd57+2556];
	st.global.u32 	[%rd59+512], %r67;
	ld.global.f32 	%f6, [%rd57+2560];
	st.global.f32 	[%rd60+512], %f6;
	ld.global.u32 	%r68, [%rd57+2564];
	st.global.u32 	[%rd61+512], %r68;
	ld.global.u32 	%r69, [%rd57+2568];
	st.global.u32 	[%rd55+512], %r69;
	ld.global.u32 	%r70, [%rd57+5112];
	st.global.u32 	[%rd58+1024], %r70;
	ld.global.u32 	%r71, [%rd57+5116];
	st.global.u32 	[%rd59+1024], %r71;
	ld.global.f32 	%f7, [%rd57+5120];
	st.global.f32 	[%rd60+1024], %f7;
	ld.global.u32 	%r72, [%rd57+5124];
	st.global.u32 	[%rd61+1024], %r72;
	ld.global.u32 	%r73, [%rd57+5128];
	st.global.u32 	[%rd55+1024], %r73;
	ld.global.u32 	%r74, [%rd57+7672];
	st.global.u32 	[%rd58+1536], %r74;
	ld.global.u32 	%r75, [%rd57+7676];
	st.global.u32 	[%rd59+1536], %r75;
	ld.global.f32 	%f8, [%rd57+7680];
	st.global.f32 	[%rd60+1536], %f8;
	ld.global.u32 	%r76, [%rd57+7684];
	st.global.u32 	[%rd61+1536], %r76;
	ld.global.u32 	%r77, [%rd57+7688];
	st.global.u32 	[%rd55+1536], %r77;
	add.s32 	%r189, %r189, 8;
	add.s64 	%rd166, %rd166, 4096;
	add.s64 	%rd165, %rd165, 20480;
	add.s32 	%r188, %r188, 1024;
	setp.eq.s32 	%p6, %r189, 0;
	@%p6 bra 	$L__BB14_8;
	bra.uni 	$L__BB14_7;
$L__BB14_8:
	setp.eq.s32 	%p7, %r10, 0;
	@%p7 bra 	$L__BB14_57;
	and.b32  	%r37, %r42, 3;
	setp.lt.u32 	%p8, %r10, 4;
	@%p8 bra 	$L__BB14_11;
	shl.b32 	%r78, %r194, 7;
	add.s32 	%r79, %r78, %r6;
	mul.wide.s32 	%rd74, %r79, 20;
	add.s64 	%rd75, %rd10, %rd74;
	mul.wide.s32 	%rd76, %r79, 4;
	add.s64 	%rd77, %rd11, %rd76;
	add.s64 	%rd78, %rd12, %rd76;
	add.s64 	%rd79, %rd13, %rd76;
	add.s64 	%rd80, %rd14, %rd76;
	add.s64 	%rd81, %rd15, %rd76;
	ld.global.u32 	%r80, [%rd75];
	st.global.u32 	[%rd77], %r80;
	ld.global.u32 	%r81, [%rd75+4];
	st.global.u32 	[%rd78], %r81;
	ld.global.f32 	%f9, [%rd75+8];
	st.global.f32 	[%rd79], %f9;
	ld.global.u32 	%r82, [%rd75+12];
	st.global.u32 	[%rd80], %r82;
	ld.global.u32 	%r83, [%rd75+16];
	st.global.u32 	[%rd81], %r83;
	ld.global.u32 	%r84, [%rd75+2560];
	st.global.u32 	[%rd77+512], %r84;
	ld.global.u32 	%r85, [%rd75+2564];
	st.global.u32 	[%rd78+512], %r85;
	ld.global.f32 	%f10, [%rd75+2568];
	st.global.f32 	[%rd79+512], %f10;
	ld.global.u32 	%r86, [%rd75+2572];
	st.global.u32 	[%rd80+512], %r86;
	ld.global.u32 	%r87, [%rd75+2576];
	st.global.u32 	[%rd81+512], %r87;
	ld.global.u32 	%r88, [%rd75+5120];
	st.global.u32 	[%rd77+1024], %r88;
	ld.global.u32 	%r89, [%rd75+5124];
	st.global.u32 	[%rd78+1024], %r89;
	ld.global.f32 	%f11, [%rd75+5128];
	st.global.f32 	[%rd79+1024], %f11;
	ld.global.u32 	%r90, [%rd75+5132];
	st.global.u32 	[%rd80+1024], %r90;
	ld.global.u32 	%r91, [%rd75+5136];
	st.global.u32 	[%rd81+1024], %r91;
	ld.global.u32 	%r92, [%rd75+7680];
	st.global.u32 	[%rd77+1536], %r92;
	ld.global.u32 	%r93, [%rd75+7684];
	st.global.u32 	[%rd78+1536], %r93;
	ld.global.f32 	%f12, [%rd75+7688];
	st.global.f32 	[%rd79+1536], %f12;
	ld.global.u32 	%r94, [%rd75+7692];
	st.global.u32 	[%rd80+1536], %r94;
	ld.global.u32 	%r95, [%rd75+7696];
	st.global.u32 	[%rd81+1536], %r95;
	add.s32 	%r194, %r194, 4;
$L__BB14_11:
	setp.eq.s32 	%p9, %r37, 0;
	@%p9 bra 	$L__BB14_57;
	setp.eq.s32 	%p10, %r37, 1;
	@%p10 bra 	$L__BB14_14;
	shl.b32 	%r96, %r194, 7;
	add.s32 	%r97, %r96, %r6;
	mul.wide.s32 	%rd82, %r97, 20;
	add.s64 	%rd83, %rd10, %rd82;
	mul.wide.s32 	%rd84, %r97, 4;
	add.s64 	%rd85, %rd11, %rd84;
	add.s64 	%rd86, %rd12, %rd84;
	add.s64 	%rd87, %rd13, %rd84;
	add.s64 	%rd88, %rd14, %rd84;
	add.s64 	%rd89, %rd15, %rd84;
	ld.global.u32 	%r98, [%rd83];
	st.global.u32 	[%rd85], %r98;
	ld.global.u32 	%r99, [%rd83+4];
	st.global.u32 	[%rd86], %r99;
	ld.global.f32 	%f13, [%rd83+8];
	st.global.f32 	[%rd87], %f13;
	ld.global.u32 	%r100, [%rd83+12];
	st.global.u32 	[%rd88], %r100;
	ld.global.u32 	%r101, [%rd83+16];
	st.global.u32 	[%rd89], %r101;
	ld.global.u32 	%r102, [%rd83+2560];
	st.global.u32 	[%rd85+512], %r102;
	ld.global.u32 	%r103, [%rd83+2564];
	st.global.u32 	[%rd86+512], %r103;
	ld.global.f32 	%f14, [%rd83+2568];
	st.global.f32 	[%rd87+512], %f14;
	ld.global.u32 	%r104, [%rd83+2572];
	st.global.u32 	[%rd88+512], %r104;
	ld.global.u32 	%r105, [%rd83+2576];
	st.global.u32 	[%rd89+512], %r105;
	add.s32 	%r194, %r194, 2;
$L__BB14_14:
	and.b32  	%r106, %r42, 1;
	setp.eq.b32 	%p11, %r106, 1;
	not.pred 	%p12, %p11;
	@%p12 bra 	$L__BB14_57;
	shl.b32 	%r107, %r194, 7;
	add.s32 	%r108, %r107, %r6;
	mul.wide.s32 	%rd90, %r108, 20;
	add.s64 	%rd91, %rd10, %rd90;
	mul.wide.s32 	%rd92, %r108, 4;
	add.s64 	%rd93, %rd11, %rd92;
	add.s64 	%rd94, %rd12, %rd92;
	add.s64 	%rd95, %rd13, %rd92;
	add.s64 	%rd96, %rd14, %rd92;
	add.s64 	%rd97, %rd15, %rd92;
	ld.global.u32 	%r109, [%rd91];
	st.global.u32 	[%rd93], %r109;
	ld.global.u32 	%r110, [%rd91+4];
	st.global.u32 	[%rd94], %r110;
	ld.global.f32 	%f15, [%rd91+8];
	st.global.f32 	[%rd95], %f15;
	ld.global.u32 	%r111, [%rd91+12];
	st.global.u32 	[%rd96], %r111;
	ld.global.u32 	%r112, [%rd91+16];
	st.global.u32 	[%rd97], %r112;
	bra.uni 	$L__BB14_57;
$L__BB14_16:
	setp.lt.s32 	%p13, %r42, 1;
	@%p13 bra 	$L__BB14_57;
	and.b32  	%r14, %r42, 7;
	setp.lt.u32 	%p14, %r42, 8;
	mov.b32 	%r191, 0;
	@%p14 bra 	$L__BB14_36;
	and.b32  	%r191, %r42, 2147483640;
	mov.b32 	%r190, 0;
$L__BB14_19:
	.pragma "nounroll";
	shl.b32 	%r115, %r190, 7;
	add.s32 	%r21, %r115, %r6;
	setp.ge.s32 	%p15, %r21, %r4;
	@%p15 bra 	$L__BB14_21;
	mul.wide.u32 	%rd98, %r21, 20;
	add.s64 	%rd99, %rd10, %rd98;
	mul.wide.u32 	%rd100, %r21, 4;
	add.s64 	%rd101, %rd11, %rd100;
	add.s64 	%rd102, %rd12, %rd100;
	add.s64 	%rd103, %rd13, %rd100;
	add.s64 	%rd104, %rd14, %rd100;
	add.s64 	%rd105, %rd15, %rd100;
	ld.global.u32 	%r116, [%rd99];
	st.global.u32 	[%rd101], %r116;
	ld.global.u32 	%r117, [%rd99+4];
	st.global.u32 	[%rd102], %r117;
	ld.global.f32 	%f16, [%rd99+8];
	st.global.f32 	[%rd103], %f16;
	ld.global.u32 	%r118, [%rd99+12];
	st.global.u32 	[%rd104], %r118;
	ld.global.u32 	%r119, [%rd99+16];
	st.global.u32 	[%rd105], %r119;
$L__BB14_21:
	add.s32 	%r120, %r21, 128;
	setp.ge.s32 	%p16, %r120, %r4;
	mul.wide.s32 	%rd106, %r120, 20;
	add.s64 	%rd30, %rd10, %rd106;
	mul.wide.s32 	%rd107, %r120, 4;
	add.s64 	%rd31, %rd11, %rd107;
	add.s64 	%rd32, %rd12, %rd107;
	add.s64 	%rd33, %rd13, %rd107;
	add.s64 	%rd34, %rd14, %rd107;
	add.s64 	%rd35, %rd15, %rd107;
	@%p16 bra 	$L__BB14_23;
	ld.global.u32 	%r121, [%rd30];
	st.global.u32 	[%rd31], %r121;
	ld.global.u32 	%r122, [%rd30+4];
	st.global.u32 	[%rd32], %r122;
	ld.global.f32 	%f17, [%rd30+8];
	st.global.f32 	[%rd33], %f17;
	ld.global.u32 	%r123, [%rd30+12];
	st.global.u32 	[%rd34], %r123;
	ld.global.u32 	%r124, [%rd30+16];
	st.global.u32 	[%rd35], %r124;
$L__BB14_23:
	add.s32 	%r125, %r21, 256;
	setp.ge.s32 	%p17, %r125, %r4;
	@%p17 bra 	$L__BB14_25;
	ld.global.u32 	%r126, [%rd30+2560];
	st.global.u32 	[%rd31+512], %r126;
	ld.global.u32 	%r127, [%rd30+2564];
	st.global.u32 	[%rd32+512], %r127;
	ld.global.f32 	%f18, [%rd30+2568];
	st.global.f32 	[%rd33+512], %f18;
	ld.global.u32 	%r128, [%rd30+2572];
	st.global.u32 	[%rd34+512], %r128;
	ld.global.u32 	%r129, [%rd30+2576];
	st.global.u32 	[%rd35+512], %r129;
$L__BB14_25:
	add.s32 	%r130, %r21, 384;
	setp.ge.s32 	%p18, %r130, %r4;
	@%p18 bra 	$L__BB14_27;
	ld.global.u32 	%r131, [%rd30+5120];
	st.global.u32 	[%rd31+1024], %r131;
	ld.global.u32 	%r132, [%rd30+5124];
	st.global.u32 	[%rd32+1024], %r132;
	ld.global.f32 	%f19, [%rd30+5128];
	st.global.f32 	[%rd33+1024], %f19;
	ld.global.u32 	%r133, [%rd30+5132];
	st.global.u32 	[%rd34+1024], %r133;
	ld.global.u32 	%r134, [%rd30+5136];
	st.global.u32 	[%rd35+1024], %r134;
$L__BB14_27:
	add.s32 	%r135, %r21, 512;
	setp.ge.s32 	%p19, %r135, %r4;
	@%p19 bra 	$L__BB14_29;
	ld.global.u32 	%r136, [%rd30+7680];
	st.global.u32 	[%rd31+1536], %r136;
	ld.global.u32 	%r137, [%rd30+7684];
	st.global.u32 	[%rd32+1536], %r137;
	ld.global.f32 	%f20, [%rd30+7688];
	st.global.f32 	[%rd33+1536], %f20;
	ld.global.u32 	%r138, [%rd30+7692];
	st.global.u32 	[%rd34+1536], %r138;
	ld.global.u32 	%r139, [%rd30+7696];
	st.global.u32 	[%rd35+1536], %r139;
$L__BB14_29:
	add.s32 	%r140, %r21, 640;
	setp.ge.s32 	%p20, %r140, %r4;
	@%p20 bra 	$L__BB14_31;
	ld.global.u32 	%r141, [%rd30+10240];
	st.global.u32 	[%rd31+2048], %r141;
	ld.global.u32 	%r142, [%rd30+10244];
	st.global.u32 	[%rd32+2048], %r142;
	ld.global.f32 	%f21, [%rd30+10248];
	st.global.f32 	[%rd33+2048], %f21;
	ld.global.u32 	%r143, [%rd30+10252];
	st.global.u32 	[%rd34+2048], %r143;
	ld.global.u32 	%r144, [%rd30+10256];
	st.global.u32 	[%rd35+2048], %r144;
$L__BB14_31:
	add.s32 	%r145, %r21, 768;
	setp.ge.s32 	%p21, %r145, %r4;
	@%p21 bra 	$L__BB14_33;
	ld.global.u32 	%r146, [%rd30+12800];
	st.global.u32 	[%rd31+2560], %r146;
	ld.global.u32 	%r147, [%rd30+12804];
	st.global.u32 	[%rd32+2560], %r147;
	ld.global.f32 	%f22, [%rd30+12808];
	st.global.f32 	[%rd33+2560], %f22;
	ld.global.u32 	%r148, [%rd30+12812];
	st.global.u32 	[%rd34+2560], %r148;
	ld.global.u32 	%r149, [%rd30+12816];
	st.global.u32 	[%rd35+2560], %r149;
$L__BB14_33:
	add.s32 	%r150, %r21, 896;
	setp.ge.s32 	%p22, %r150, %r4;
	@%p22 bra 	$L__BB14_35;
	ld.global.u32 	%r151, [%rd30+15360];
	st.global.u32 	[%rd31+3072], %r151;
	ld.global.u32 	%r152, [%rd30+15364];
	st.global.u32 	[%rd32+3072], %r152;
	ld.global.f32 	%f23, [%rd30+15368];
	st.global.f32 	[%rd33+3072], %f23;
	ld.global.u32 	%r153, [%rd30+15372];
	st.global.u32 	[%rd34+3072], %r153;
	ld.global.u32 	%r154, [%rd30+15376];
	st.global.u32 	[%rd35+3072], %r154;
$L__BB14_35:
	add.s32 	%r190, %r190, 8;
	setp.ne.s32 	%p23, %r190, %r191;
	@%p23 bra 	$L__BB14_19;
$L__BB14_36:
	setp.eq.s32 	%p24, %r14, 0;
	@%p24 bra 	$L__BB14_57;
	and.b32  	%r24, %r42, 3;
	setp.lt.u32 	%p25, %r14, 4;
	@%p25 bra 	$L__BB14_47;
	shl.b32 	%r155, %r191, 7;
	add.s32 	%r25, %r155, %r6;
	setp.ge.s32 	%p26, %r25, %r4;
	@%p26 bra 	$L__BB14_40;
	mul.wide.s32 	%rd108, %r25, 20;
	add.s64 	%rd109, %rd10, %rd108;
	mul.wide.s32 	%rd110, %r25, 4;
	add.s64 	%rd111, %rd11, %rd110;
	add.s64 	%rd112, %rd12, %rd110;
	add.s64 	%rd113, %rd13, %rd110;
	add.s64 	%rd114, %rd14, %rd110;
	add.s64 	%rd115, %rd15, %rd110;
	ld.global.u32 	%r156, [%rd109];
	st.global.u32 	[%rd111], %r156;
	ld.global.u32 	%r157, [%rd109+4];
	st.global.u32 	[%rd112], %r157;
	ld.global.f32 	%f24, [%rd109+8];
	st.global.f32 	[%rd113], %f24;
	ld.global.u32 	%r158, [%rd109+12];
	st.global.u32 	[%rd114], %r158;
	ld.global.u32 	%r159, [%rd109+16];
	st.global.u32 	[%rd115], %r159;
$L__BB14_40:
	add.s32 	%r26, %r25, 128;
	setp.ge.s32 	%p27, %r26, %r4;
	@%p27 bra 	$L__BB14_42;
	mul.wide.s32 	%rd116, %r26, 20;
	add.s64 	%rd117, %rd10, %rd116;
	mul.wide.s32 	%rd118, %r26, 4;
	add.s64 	%rd119, %rd11, %rd118;
	add.s64 	%rd120, %rd12, %rd118;
	add.s64 	%rd121, %rd13, %rd118;
	add.s64 	%rd122, %rd14, %rd118;
	add.s64 	%rd123, %rd15, %rd118;
	ld.global.u32 	%r160, [%rd117];
	st.global.u32 	[%rd119], %r160;
	ld.global.u32 	%r161, [%rd117+4];
	st.global.u32 	[%rd120], %r161;
	ld.global.f32 	%f25, [%rd117+8];
	st.global.f32 	[%rd121], %f25;
	ld.global.u32 	%r162, [%rd117+12];
	st.global.u32 	[%rd122], %r162;
	ld.global.u32 	%r163, [%rd117+16];
	st.global.u32 	[%rd123], %r163;
$L__BB14_42:
	add.s32 	%r27, %r25, 256;
	setp.ge.s32 	%p28, %r27, %r4;
	@%p28 bra 	$L__BB14_44;
	mul.wide.s32 	%rd124, %r27, 20;
	add.s64 	%rd125, %rd10, %rd124;
	mul.wide.s32 	%rd126, %r27, 4;
	add.s64 	%rd127, %rd11, %rd126;
	add.s64 	%rd128, %rd12, %rd126;
	add.s64 	%rd129, %rd13, %rd126;
	add.s64 	%rd130, %rd14, %rd126;
	add.s64 	%rd131, %rd15, %rd126;
	ld.global.u32 	%r164, [%rd125];
	st.global.u32 	[%rd127], %r164;
	ld.global.u32 	%r165, [%rd125+4];
	st.global.u32 	[%rd128], %r165;
	ld.global.f32 	%f26, [%rd125+8];
	st.global.f32 	[%rd129], %f26;
	ld.global.u32 	%r166, [%rd125+12];
	st.global.u32 	[%rd130], %r166;
	ld.global.u32 	%r167, [%rd125+16];
	st.global.u32 	[%rd131], %r167;
$L__BB14_44:
	add.s32 	%r28, %r25, 384;
	setp.ge.s32 	%p29, %r28, %r4;
	@%p29 bra 	$L__BB14_46;
	mul.wide.s32 	%rd132, %r28, 20;
	add.s64 	%rd133, %rd10, %rd132;
	mul.wide.s32 	%rd134, %r28, 4;
	add.s64 	%rd135, %rd11, %rd134;
	add.s64 	%rd136, %rd12, %rd134;
	add.s64 	%rd137, %rd13, %rd134;
	add.s64 	%rd138, %rd14, %rd134;
	add.s64 	%rd139, %rd15, %rd134;
	ld.global.u32 	%r168, [%rd133];
	st.global.u32 	[%rd135], %r168;
	ld.global.u32 	%r169, [%rd133+4];
	st.global.u32 	[%rd136], %r169;
	ld.global.f32 	%f27, [%rd133+8];
	st.global.f32 	[%rd137], %f27;
	ld.global.u32 	%r170, [%rd133+12];
	st.global.u32 	[%rd138], %r170;
	ld.global.u32 	%r171, [%rd133+16];
	st.global.u32 	[%rd139], %r171;
$L__BB14_46:
	add.s32 	%r191, %r191, 4;
$L__BB14_47:
	setp.eq.s32 	%p30, %r24, 0;
	@%p30 bra 	$L__BB14_57;
	setp.eq.s32 	%p31, %r24, 1;
	@%p31 bra 	$L__BB14_54;
	shl.b32 	%r172, %r191, 7;
	add.s32 	%r31, %r172, %r6;
	setp.ge.s32 	%p32, %r31, %r4;
	@%p32 bra 	$L__BB14_51;
	mul.wide.s32 	%rd140, %r31, 20;
	add.s64 	%rd141, %rd10, %rd140;
	mul.wide.s32 	%rd142, %r31, 4;
	add.s64 	%rd143, %rd11, %rd142;
	add.s64 	%rd144, %rd12, %rd142;
	add.s64 	%rd145, %rd13, %rd142;
	add.s64 	%rd146, %rd14, %rd142;
	add.s64 	%rd147, %rd15, %rd142;
	ld.global.u32 	%r173, [%rd141];
	st.global.u32 	[%rd143], %r173;
	ld.global.u32 	%r174, [%rd141+4];
	st.global.u32 	[%rd144], %r174;
	ld.global.f32 	%f28, [%rd141+8];
	st.global.f32 	[%rd145], %f28;
	ld.global.u32 	%r175, [%rd141+12];
	st.global.u32 	[%rd146], %r175;
	ld.global.u32 	%r176, [%rd141+16];
	st.global.u32 	[%rd147], %r176;
$L__BB14_51:
	add.s32 	%r32, %r31, 128;
	setp.ge.s32 	%p33, %r32, %r4;
	@%p33 bra 	$L__BB14_53;
	mul.wide.s32 	%rd148, %r32, 20;
	add.s64 	%rd149, %rd10, %rd148;
	mul.wide.s32 	%rd150, %r32, 4;
	add.s64 	%rd151, %rd11, %rd150;
	add.s64 	%rd152, %rd12, %rd150;
	add.s64 	%rd153, %rd13, %rd150;
	add.s64 	%rd154, %rd14, %rd150;
	add.s64 	%rd155, %rd15, %rd150;
	ld.global.u32 	%r177, [%rd149];
	st.global.u32 	[%rd151], %r177;
	ld.global.u32 	%r178, [%rd149+4];
	st.global.u32 	[%rd152], %r178;
	ld.global.f32 	%f29, [%rd149+8];
	st.global.f32 	[%rd153], %f29;
	ld.global.u32 	%r179, [%rd149+12];
	st.global.u32 	[%rd154], %r179;
	ld.global.u32 	%r180, [%rd149+16];
	st.global.u32 	[%rd155], %r180;
$L__BB14_53:
	add.s32 	%r191, %r191, 2;
$L__BB14_54:
	and.b32  	%r181, %r42, 1;
	setp.eq.b32 	%p34, %r181, 1;
	not.pred 	%p35, %p34;
	@%p35 bra 	$L__BB14_57;
	shl.b32 	%r182, %r191, 7;
	add.s32 	%r35, %r182, %r6;
	setp.ge.s32 	%p36, %r35, %r4;
	@%p36 bra 	$L__BB14_57;
	mul.wide.s32 	%rd156, %r35, 20;
	add.s64 	%rd157, %rd10, %rd156;
	mul.wide.s32 	%rd158, %r35, 4;
	add.s64 	%rd159, %rd11, %rd158;
	add.s64 	%rd160, %rd12, %rd158;
	add.s64 	%rd161, %rd13, %rd158;
	add.s64 	%rd162, %rd14, %rd158;
	add.s64 	%rd163, %rd15, %rd158;
	ld.global.u32 	%r183, [%rd157];
	st.global.u32 	[%rd159], %r183;
	ld.global.u32 	%r184, [%rd157+4];
	st.global.u32 	[%rd160], %r184;
	ld.global.f32 	%f30, [%rd157+8];
	st.global.f32 	[%rd161], %f30;
	ld.global.u32 	%r185, [%rd157+12];
	st.global.u32 	[%rd162], %r185;
	ld.global.u32 	%r186, [%rd157+16];
	st.global.u32 	[%rd163], %r186;
$L__BB14_57:
	ret;

}
	// .globl	_ZN3cub18CUB_300001_SM_10006detail9transform16transform_kernelINS2_10policy_hubILb1EN4cuda3std3__45tupleIJN6thrust24THRUST_300001_SM_1000_NS6detail15normal_iteratorINSA_7pointerINS8_IJiifiiEEENSA_8cuda_cub5par_tENSA_11use_defaultESH_EEEEEEEE10policy1000ElNS7_10__identityENSA_12zip_iteratorINS8_IJPiSP_PfSP_SP_EEEEEJPSE_EEEvT0_iT1_T2_DpNS2_10kernel_argIT3_EE
.visible .entry _ZN3cub18CUB_300001_SM_10006detail9transform16transform_kernelINS2_10policy_hubILb1EN4cuda3std3__45tupleIJN6thrust24THRUST_300001_SM_1000_NS6detail15normal_iteratorINSA_7pointerINS8_IJiifiiEEENSA_8cuda_cub5par_tENSA_11use_defaultESH_EEEEEEEE10policy1000ElNS7_10__identityENSA_12zip_iteratorINS8_IJPiSP_PfSP_SP_EEEEEJPSE_EEEvT0_iT1_T2_DpNS2_10kernel_argIT3_EE(
	.param .u64 _ZN3cub18CUB_300001_SM_10006detail9transform16transform_kernelINS2_10policy_hubILb1EN4cuda3std3__45tupleIJN6thrust24THRUST_300001_SM_1000_NS6detail15normal_iteratorINSA_7pointerINS8_IJiifiiEEENSA_8cuda_cub5par_tENSA_11use_defaultESH_EEEEEEEE10policy1000ElNS7_10__identityENSA_12zip_iteratorINS8_IJPiSP_PfSP_SP_EEEEEJPSE_EEEvT0_iT1_T2_DpNS2_10kernel_argIT3_EE_param_0,
	.param .u32 _ZN3cub18CUB_300001_SM_10006detail9transform16transform_kernelINS2_10policy_hubILb1EN4cuda3std3__45tupleIJN6thrust24THRUST_300001_SM_1000_NS6detail15normal_iteratorINSA_7pointerINS8_IJiifiiEEENSA_8cuda_cub5par_tENSA_11use_defaultESH_EEEEEEEE10policy1000ElNS7_10__identityENSA_12zip_iteratorINS8_IJPiSP_PfSP_SP_EEEEEJPSE_EEEvT0_iT1_T2_DpNS2_10kernel_argIT3_EE_param_1,
	.param .align 1 .b8 _ZN3cub18CUB_300001_SM_10006detail9transform16transform_kernelINS2_10policy_hubILb1EN4cuda3std3__45tupleIJN6thrust24THRUST_300001_SM_1000_NS6detail15normal_iteratorINSA_7pointerINS8_IJiifiiEEENSA_8cuda_cub5par_tENSA_11use_defaultESH_EEEEEEEE10policy1000ElNS7_10__identityENSA_12zip_iteratorINS8_IJPiSP_PfSP_SP_EEEEEJPSE_EEEvT0_iT1_T2_DpNS2_10kernel_argIT3_EE_param_2[1],
	.param .align 8 .b8 _ZN3cub18CUB_300001_SM_10006detail9transform16transform_kernelINS2_10policy_hubILb1EN4cuda3std3__45tupleIJN6thrust24THRUST_300001_SM_1000_NS6detail15normal_iteratorINSA_7pointerINS8_IJiifiiEEENSA_8cuda_cub5par_tENSA_11use_defaultESH_EEEEEEEE10policy1000ElNS7_10__identityENSA_12zip_iteratorINS8_IJPiSP_PfSP_SP_EEEEEJPSE_EEEvT0_iT1_T2_DpNS2_10kernel_argIT3_EE_param_3[40],
	.param .align 8 .b8 _ZN3cub18CUB_300001_SM_10006detail9transform16transform_kernelINS2_10policy_hubILb1EN4cuda3std3__45tupleIJN6thrust24THRUST_300001_SM_1000_NS6detail15normal_iteratorINSA_7pointerINS8_IJiifiiEEENSA_8cuda_cub5par_tENSA_11use_defaultESH_EEEEEEEE10policy1000ElNS7_10__identityENSA_12zip_iteratorINS8_IJPiSP_PfSP_SP_EEEEEJPSE_EEEvT0_iT1_T2_DpNS2_10kernel_argIT3_EE_param_4[16]
)
.maxntid 128
{
	.reg .pred 	%p<37>;
	.reg .b32 	%r<194>;
	.reg .b32 	%f<31>;
	.reg .b64 	%rd<170>;

	ld.param.u64 	%rd42, [_ZN3cub18CUB_300001_SM_10006detail9transform16transform_kernelINS2_10policy_hubILb1EN4cuda3std3__45tupleIJN6thrust24THRUST_300001_SM_1000_NS6detail15normal_iteratorINSA_7pointerINS8_IJiifiiEEENSA_8cuda_cub5par_tENSA_11use_defaultESH_EEEEEEEE10policy1000ElNS7_10__identityENSA_12zip_iteratorINS8_IJPiSP_PfSP_SP_EEEEEJPSE_EEEvT0_iT1_T2_DpNS2_10kernel_argIT3_EE_param_0];
	ld.param.u64 	%rd43, [_ZN3cub18CUB_300001_SM_10006detail9transform16transform_kernelINS2_10policy_hubILb1EN4cuda3std3__45tupleIJN6thrust24THRUST_300001_SM_1000_NS6detail15normal_iteratorINSA_7pointerINS8_IJiifiiEEENSA_8cuda_cub5par_tENSA_11use_defaultESH_EEEEEEEE10policy1000ElNS7_10__identityENSA_12zip_iteratorINS8_IJPiSP_PfSP_SP_EEEEEJPSE_EEEvT0_iT1_T2_DpNS2_10kernel_argIT3_EE_param_4];
	ld.param.u64 	%rd41, [_ZN3cub18CUB_300001_SM_10006detail9transform16transform_kernelINS2_10policy_hubILb1EN4cuda3std3__45tupleIJN6thrust24THRUST_300001_SM_1000_NS6detail15normal_iteratorINSA_7pointerINS8_IJiifiiEEENSA_8cuda_cub5par_tENSA_11use_defaultESH_EEEEEEEE10policy1000ElNS7_10__identityENSA_12zip_iteratorINS8_IJPiSP_PfSP_SP_EEEEEJPSE_EEEvT0_iT1_T2_DpNS2_10kernel_argIT3_EE_param_3+32];
	ld.param.u64 	%rd40, [_ZN3cub18CUB_300001_SM_10006detail9transform16transform_kernelINS2_10policy_hubILb1EN4cuda3std3__45tupleIJN6thrust24THRUST_300001_SM_1000_NS6detail15normal_iteratorINSA_7pointerINS8_IJiifiiEEENSA_8cuda_cub5par_tENSA_11use_defaultESH_EEEEEEEE10policy1000ElNS7_10__identityENSA_12zip_iteratorINS8_IJPiSP_PfSP_SP_EEEEEJPSE_EEEvT0_iT1_T2_DpNS2_10kernel_argIT3_EE_param_3+24];
	ld.param.u64 	%rd39, [_ZN3cub18CUB_300001_SM_10006detail9transform16transform_kernelINS2_10policy_hubILb1EN4cuda3std3__45tupleIJN6thrust24THRUST_300001_SM_1000_NS6detail15normal_iteratorINSA_7pointerINS8_IJiifiiEEENSA_8cuda_cub5par_tENSA_11use_defaultESH_EEEEEEEE10policy1000ElNS7_10__identityENSA_12zip_iteratorINS8_IJPiSP_PfSP_SP_EEEEEJPSE_EEEvT0_iT1_T2_DpNS2_10kernel_argIT3_EE_param_3+16];
	ld.param.u64 	%rd38, [_ZN3cub18CUB_300001_SM_10006detail9transform16transform_kernelINS2_10policy_hubILb1EN4cuda3std3__45tupleIJN6thrust24THRUST_300001_SM_1000_NS6detail15normal_iteratorINSA_7pointerINS8_IJiifiiEEENSA_8cuda_cub5par_tENSA_11use_defaultESH_EEEEEEEE10policy1000ElNS7_10__identityENSA_12zip_iteratorINS8_IJPiSP_PfSP_SP_EEEEEJPSE_EEEvT0_iT1_T2_DpNS2_10kernel_argIT3_EE_param_3+8];
	ld.param.u64 	%rd37, [_ZN3cub18CUB_300001_SM_10006detail9transform16transform_kernelINS2_10policy_hubILb1EN4cuda3std3__45tupleIJN6thrust24THRUST_300001_SM_1000_NS6detail15normal_iteratorINSA_7pointerINS8_IJiifiiEEENSA_8cuda_cub5par_tENSA_11use_defaultESH_EEEEEEEE10policy1000ElNS7_10__identityENSA_12zip_iteratorINS8_IJPiSP_PfSP_SP_EEEEEJPSE_EEEvT0_iT1_T2_DpNS2_10kernel_argIT3_EE_param_3];
	ld.param.u32 	%r40, [_ZN3cub18CUB_300001_SM_10006detail9transform16transform_kernelINS2_10policy_hubILb1EN4cuda3std3__45tupleIJN6thrust24THRUST_300001_SM_1000_NS6detail15normal_iteratorINSA_7pointerINS8_IJiifiiEEENSA_8cuda_cub5par_tENSA_11use_defaultESH_EEEEEEEE10policy1000ElNS7_10__identityENSA_12zip_iteratorINS8_IJPiSP_PfSP_SP_EEEEEJPSE_EEEvT0_iT1_T2_DpNS2_10kernel_argIT3_EE_param_1];
	cvta.to.global.u64 	%rd1, %rd37;
	cvta.to.global.u64 	%rd2, %rd38;
	cvta.to.global.u64 	%rd3, %rd39;
	cvta.to.global.u64 	%rd4, %rd40;
	cvta.to.global.u64 	%rd5, %rd41;
	cvta.to.global.u64 	%rd6, %rd43;
	shl.b32 	%r1, %r40, 7;
	mov.u32 	%r41, %ctaid.x;
	cvt.u64.u32 	%rd44, %r41;
	cvt.s64.s32 	%rd45, %r1;
	mul.lo.s64 	%rd7, %rd45, %rd44;
	sub.s64 	%rd46, %rd42, %rd7;
	min.s64 	%rd47, %rd46, %rd45;
	cvt.u32.u64 	%r2, %rd47;
	mul.lo.s32 	%r3, %r2, 20;
	mov.u32 	%r4, %tid.x;
	shl.b32 	%r184, %r4, 7;
	setp.ge.s32 	%p1, %r184, %r3;
	@%p1 bra 	$L__BB15_3;
	mad.lo.s64 	%rd48, %rd7, 20, %rd6;
	mul.wide.u32 	%rd49, %r4, 128;
	add.s64 	%rd167, %rd48, %rd49;
$L__BB15_2:
	.pragma "nounroll";
	// begin inline asm
	prefetch.global.L2 [%rd167];
	// end inline asm
	add.s32 	%r184, %r184, 16384;
	add.s64 	%rd167, %rd167, 16384;
	setp.lt.s32 	%p2, %r184, %r3;
	@%p2 bra 	$L__BB15_2;
$L__BB15_3:
	mad.lo.s64 	%rd11, %rd7, 20, %rd6;
	shl.b64 	%rd169, %rd7, 2;
	add.s64 	%rd12, %rd1, %rd169;
	add.s64 	%rd13, %rd2, %rd169;
	add.s64 	%rd14, %rd3, %rd169;
	add.s64 	%rd15, %rd4, %rd169;
	add.s64 	%rd16, %rd5, %rd169;
	setp.eq.s32 	%p3, %r1, %r2;
	@%p3 bra 	$L__BB15_45;
	setp.lt.s32 	%p4, %r40, 1;
	@%p4 bra 	$L__BB15_57;
	and.b32  	%r8, %r40, 7;
	setp.lt.u32 	%p5, %r40, 8;
	mov.b32 	%r191, 0;
	@%p5 bra 	$L__BB15_24;
	and.b32  	%r191, %r40, 2147483640;
	mov.b32 	%r187, 0;
$L__BB15_7:
	.pragma "nounroll";
	shl.b32 	%r44, %r187, 7;
	add.s32 	%r19, %r44, %r4;
	setp.ge.s32 	%p6, %r19, %r2;
	@%p6 bra 	$L__BB15_9;
	mul.wide.u32 	%rd52, %r19, 20;
	add.s64 	%rd53, %rd11, %rd52;
	mul.wide.u32 	%rd54, %r19, 4;
	add.s64 	%rd55, %rd12, %rd54;
	add.s64 	%rd56, %rd13, %rd54;
	add.s64 	%rd57, %rd14, %rd54;
	add.s64 	%rd58, %rd15, %rd54;
	add.s64 	%rd59, %rd16, %rd54;
	ld.global.u32 	%r45, [%rd53];
	st.global.u32 	[%rd55], %r45;
	ld.global.u32 	%r46, [%rd53+4];
	st.global.u32 	[%rd56], %r46;
	ld.global.f32 	%f1, [%rd53+8];
	st.global.f32 	[%rd57], %f1;
	ld.global.u32 	%r47, [%rd53+12];
	st.global.u32 	[%rd58], %r47;
	ld.global.u32 	%r48, [%rd53+16];
	st.global.u32 	[%rd59], %r48;
$L__BB15_9:
	add.s32 	%r49, %r19, 128;
	setp.ge.s32 	%p7, %r49, %r2;
	mul.wide.s32 	%rd60, %r49, 20;
	add.s64 	%rd31, %rd11, %rd60;
	mul.wide.s32 	%rd61, %r49, 4;
	add.s64 	%rd32, %rd12, %rd61;
	add.s64 	%rd33, %rd13, %rd61;
	add.s64 	%rd34, %rd14, %rd61;
	add.s64 	%rd35, %rd15, %rd61;
	add.s64 	%rd36, %rd16, %rd61;
	@%p7 bra 	$L__BB15_11;
	ld.global.u32 	%r50, [%rd31];
	st.global.u32 	[%rd32], %r50;
	ld.global.u32 	%r51, [%rd31+4];
	st.global.u32 	[%rd33], %r51;
	ld.global.f32 	%f2, [%rd31+8];
	st.global.f32 	[%rd34], %f2;
	ld.global.u32 	%r52, [%rd31+12];
	st.global.u32 	[%rd35], %r52;
	ld.global.u32 	%r53, [%rd31+16];
	st.global.u32 	[%rd36], %r53;
$L__BB15_11:
	add.s32 	%r54, %r19, 256;
	setp.ge.s32 	%p8, %r54, %r2;
	@%p8 bra 	$L__BB15_13;
	ld.global.u32 	%r55, [%rd31+2560];
	st.global.u32 	[%rd32+512], %r55;
	ld.global.u32 	%r56, [%rd31+2564];
	st.global.u32 	[%rd33+512], %r56;
	ld.global.f32 	%f3, [%rd31+2568];
	st.global.f32 	[%rd34+512], %f3;
	ld.global.u32 	%r57, [%rd31+2572];
	st.global.u32 	[%rd35+512], %r57;
	ld.global.u32 	%r58, [%rd31+2576];
	st.global.u32 	[%rd36+512], %r58;
$L__BB15_13:
	add.s32 	%r59, %r19, 384;
	setp.ge.s32 	%p9, %r59, %r2;
	@%p9 bra 	$L__BB15_15;
	ld.global.u32 	%r60, [%rd31+5120];
	st.global.u32 	[%rd32+1024], %r60;
	ld.global.u32 	%r61, [%rd31+5124];
	st.global.u32 	[%rd33+1024], %r61;
	ld.global.f32 	%f4, [%rd31+5128];
	st.global.f32 	[%rd34+1024], %f4;
	ld.global.u32 	%r62, [%rd31+5132];
	st.global.u32 	[%rd35+1024], %r62;
	ld.global.u32 	%r63, [%rd31+5136];
	st.global.u32 	[%rd36+1024], %r63;
$L__BB15_15:
	add.s32 	%r64, %r19, 512;
	setp.ge.s32 	%p10, %r64, %r2;
	@%p10 bra 	$L__BB15_17;
	ld.global.u32 	%r65, [%rd31+7680];
	st.global.u32 	[%rd32+1536], %r65;
	ld.global.u32 	%r66, [%rd31+7684];
	st.global.u32 	[%rd33+1536], %r66;
	ld.global.f32 	%f5, [%rd31+7688];
	st.global.f32 	[%rd34+1536], %f5;
	ld.global.u32 	%r67, [%rd31+7692];
	st.global.u32 	[%rd35+1536], %r67;
	ld.global.u32 	%r68, [%rd31+7696];
	st.global.u32 	[%rd36+1536], %r68;
$L__BB15_17:
	add.s32 	%r69, %r19, 640;
	setp.ge.s32 	%p11, %r69, %r2;
	@%p11 bra 	$L__BB15_19;
	ld.global.u32 	%r70, [%rd31+10240];
	st.global.u32 	[%rd32+2048], %r70;
	ld.global.u32 	%r71, [%rd31+10244];
	st.global.u32 	[%rd33+2048], %r71;
	ld.global.f32 	%f6, [%rd31+10248];
	st.global.f32 	[%rd34+2048], %f6;
	ld.global.u32 	%r72, [%rd31+10252];
	st.global.u32 	[%rd35+2048], %r72;
	ld.global.u32 	%r73, [%rd31+10256];
	st.global.u32 	[%rd36+2048], %r73;
$L__BB15_19:
	add.s32 	%r74, %r19, 768;
	setp.ge.s32 	%p12, %r74, %r2;
	@%p12 bra 	$L__BB15_21;
	ld.global.u32 	%r75, [%rd31+12800];
	st.global.u32 	[%rd32+2560], %r75;
	ld.global.u32 	%r76, [%rd31+12804];
	st.global.u32 	[%rd33+2560], %r76;
	ld.global.f32 	%f7, [%rd31+12808];
	st.global.f32 	[%rd34+2560], %f7;
	ld.global.u32 	%r77, [%rd31+12812];
	st.global.u32 	[%rd35+2560], %r77;
	ld.global.u32 	%r78, [%rd31+12816];
	st.global.u32 	[%rd36+2560], %r78;
$L__BB15_21:
	add.s32 	%r79, %r19, 896;
	setp.ge.s32 	%p13, %r79, %r2;
	@%p13 bra 	$L__BB15_23;
	ld.global.u32 	%r80, [%rd31+15360];
	st.global.u32 	[%rd32+3072], %r80;
	ld.global.u32 	%r81, [%rd31+15364];
	st.global.u32 	[%rd33+3072], %r81;
	ld.global.f32 	%f8, [%rd31+15368];
	st.global.f32 	[%rd34+3072], %f8;
	ld.global.u32 	%r82, [%rd31+15372];
	st.global.u32 	[%rd35+3072], %r82;
	ld.global.u32 	%r83, [%rd31+15376];
	st.global.u32 	[%rd36+3072], %r83;
$L__BB15_23:
	add.s32 	%r187, %r187, 8;
	setp.eq.s32 	%p14, %r187, %r191;
	@%p14 bra 	$L__BB15_24;
	bra.uni 	$L__BB15_7;
$L__BB15_24:
	setp.eq.s32 	%p15, %r8, 0;
	@%p15 bra 	$L__BB15_57;
	and.b32  	%r28, %r40, 3;
	setp.lt.u32 	%p16, %r8, 4;
	@%p16 bra 	$L__BB15_35;
	shl.b32 	%r84, %r191, 7;
	add.s32 	%r29, %r84, %r4;
	setp.ge.s32 	%p17, %r29, %r2;
	@%p17 bra 	$L__BB15_28;
	mul.wide.s32 	%rd62, %r29, 20;
	add.s64 	%rd63, %rd11, %rd62;
	mul.wide.s32 	%rd64, %r29, 4;
	add.s64 	%rd65, %rd12, %rd64;
	add.s64 	%rd66, %rd13, %rd64;
	add.s64 	%rd67, %rd14, %rd64;
	add.s64 	%rd68, %rd15, %rd64;
	add.s64 	%rd69, %rd16, %rd64;
	ld.global.u32 	%r85, [%rd63];
	st.global.u32 	[%rd65], %r85;
	ld.global.u32 	%r86, [%rd63+4];
	st.global.u32 	[%rd66], %r86;
	ld.global.f32 	%f9, [%rd63+8];
	st.global.f32 	[%rd67], %f9;
	ld.global.u32 	%r87, [%rd63+12];
	st.global.u32 	[%rd68], %r87;
	ld.global.u32 	%r88, [%rd63+16];
	st.global.u32 	[%rd69], %r88;
$L__BB15_28:
	add.s32 	%r30, %r29, 128;
	setp.ge.s32 	%p18, %r30, %r2;
	@%p18 bra 	$L__BB15_30;
	mul.wide.s32 	%rd70, %r30, 20;
	add.s64 	%rd71, %rd11, %rd70;
	mul.wide.s32 	%rd72, %r30, 4;
	add.s64 	%rd73, %rd12, %rd72;
	add.s64 	%rd74, %rd13, %rd72;
	add.s64 	%rd75, %rd14, %rd72;
	add.s64 	%rd76, %rd15, %rd72;
	add.s64 	%rd77, %rd16, %rd72;
	ld.global.u32 	%r89, [%rd71];
	st.global.u32 	[%rd73], %r89;
	ld.global.u32 	%r90, [%rd71+4];
	st.global.u32 	[%rd74], %r90;
	ld.global.f32 	%f10, [%rd71+8];
	st.global.f32 	[%rd75], %f10;
	ld.global.u32 	%r91, [%rd71+12];
	st.global.u32 	[%rd76], %r91;
	ld.global.u32 	%r92, [%rd71+16];
	st.global.u32 	[%rd77], %r92;
$L__BB15_30:
	add.s32 	%r31, %r29, 256;
	setp.ge.s32 	%p19, %r31, %r2;
	@%p19 bra 	$L__BB15_32;
	mul.wide.s32 	%rd78, %r31, 20;
	add.s64 	%rd79, %rd11, %rd78;
	mul.wide.s32 	%rd80, %r31, 4;
	add.s64 	%rd81, %rd12, %rd80;
	add.s64 	%rd82, %rd13, %rd80;
	add.s64 	%rd83, %rd14, %rd80;
	add.s64 	%rd84, %rd15, %rd80;
	add.s64 	%rd85, %rd16, %rd80;
	ld.global.u32 	%r93, [%rd79];
	st.global.u32 	[%rd81], %r93;
	ld.global.u32 	%r94, [%rd79+4];
	st.global.u32 	[%rd82], %r94;
	ld.global.f32 	%f11, [%rd79+8];
	st.global.f32 	[%rd83], %f11;
	ld.global.u32 	%r95, [%rd79+12];
	st.global.u32 	[%rd84], %r95;
	ld.global.u32 	%r96, [%rd79+16];
	st.global.u32 	[%rd85], %r96;
$L__BB15_32:
	add.s32 	%r32, %r29, 384;
	setp.ge.s32 	%p20, %r32, %r2;
	@%p20 bra 	$L__BB15_34;
	mul.wide.s32 	%rd86, %r32, 20;
	add.s64 	%rd87, %rd11, %rd86;
	mul.wide.s32 	%rd88, %r32, 4;
	add.s64 	%rd89, %rd12, %rd88;
	add.s64 	%rd90, %rd13, %rd88;
	add.s64 	%rd91, %rd14, %rd88;
	add.s64 	%rd92, %rd15, %rd88;
	add.s64 	%rd93, %rd16, %rd88;
	ld.global.u32 	%r97, [%rd87];
	st.global.u32 	[%rd89], %r97;
	ld.global.u32 	%r98, [%rd87+4];
	st.global.u32 	[%rd90], %r98;
	ld.global.f32 	%f12, [%rd87+8];
	st.global.f32 	[%rd91], %f12;
	ld.global.u32 	%r99, [%rd87+12];
	st.global.u32 	[%rd92], %r99;
	ld.global.u32 	%r100, [%rd87+16];
	st.global.u32 	[%rd93], %r100;
$L__BB15_34:
	add.s32 	%r191, %r191, 4;
$L__BB15_35:
	setp.eq.s32 	%p21, %r28, 0;
	@%p21 bra 	$L__BB15_57;
	setp.eq.s32 	%p22, %r28, 1;
	@%p22 bra 	$L__BB15_42;
	shl.b32 	%r101, %r191, 7;
	add.s32 	%r35, %r101, %r4;
	setp.ge.s32 	%p23, %r35, %r2;
	@%p23 bra 	$L__BB15_39;
	mul.wide.s32 	%rd94, %r35, 20;
	add.s64 	%rd95, %rd11, %rd94;
	mul.wide.s32 	%rd96, %r35, 4;
	add.s64 	%rd97, %rd12, %rd96;
	add.s64 	%rd98, %rd13, %rd96;
	add.s64 	%rd99, %rd14, %rd96;
	add.s64 	%rd100, %rd15, %rd96;
	add.s64 	%rd101, %rd16, %rd96;
	ld.global.u32 	%r102, [%rd95];
	st.global.u32 	[%rd97], %r102;
	ld.global.u32 	%r103, [%rd95+4];
	st.global.u32 	[%rd98], %r103;
	ld.global.f32 	%f13, [%rd95+8];
	st.global.f32 	[%rd99], %f13;
	ld.global.u32 	%r104, [%rd95+12];
	st.global.u32 	[%rd100], %r104;
	ld.global.u32 	%r105, [%rd95+16];
	st.global.u32 	[%rd101], %r105;
$L__BB15_39:
	add.s32 	%r36, %r35, 128;
	setp.ge.s32 	%p24, %r36, %r2;
	@%p24 bra 	$L__BB15_41;
	mul.wide.s32 	%rd102, %r36, 20;
	add.s64 	%rd103, %rd11, %rd102;
	mul.wide.s32 	%rd104, %r36, 4;
	add.s64 	%rd105, %rd12, %rd104;
	add.s64 	%rd106, %rd13, %rd104;
	add.s64 	%rd107, %rd14, %rd104;
	add.s64 	%rd108, %rd15, %rd104;
	add.s64 	%rd109, %rd16, %rd104;
	ld.global.u32 	%r106, [%rd103];
	st.global.u32 	[%rd105], %r106;
	ld.global.u32 	%r107, [%rd103+4];
	st.global.u32 	[%rd106], %r107;
	ld.global.f32 	%f14, [%rd103+8];
	st.global.f32 	[%rd107], %f14;
	ld.global.u32 	%r108, [%rd103+12];
	st.global.u32 	[%rd108], %r108;
	ld.global.u32 	%r109, [%rd103+16];
	st.global.u32 	[%rd109], %r109;
$L__BB15_41:
	add.s32 	%r191, %r191, 2;
$L__BB15_42:
	and.b32  	%r110, %r40, 1;
	setp.eq.b32 	%p25, %r110, 1;
	not.pred 	%p26, %p25;
	@%p26 bra 	$L__BB15_57;
	shl.b32 	%r111, %r191, 7;
	add.s32 	%r39, %r111, %r4;
	setp.ge.s32 	%p27, %r39, %r2;
	@%p27 bra 	$L__BB15_57;
	mul.wide.s32 	%rd110, %r39, 20;
	add.s64 	%rd111, %rd11, %rd110;
	mul.wide.s32 	%rd112, %r39, 4;
	add.s64 	%rd113, %rd12, %rd112;
	add.s64 	%rd114, %rd13, %rd112;
	add.s64 	%rd115, %rd14, %rd112;
	add.s64 	%rd116, %rd15, %rd112;
	add.s64 	%rd117, %rd16, %rd112;
	ld.global.u32 	%r112, [%rd111];
	st.global.u32 	[%rd113], %r112;
	ld.global.u32 	%r113, [%rd111+4];
	st.global.u32 	[%rd114], %r113;
	ld.global.f32 	%f15, [%rd111+8];
	st.global.f32 	[%rd115], %f15;
	ld.global.u32 	%r114, [%rd111+12];
	st.global.u32 	[%rd116], %r114;
	ld.global.u32 	%r115, [%rd111+16];
	st.global.u32 	[%rd117], %r115;
	bra.uni 	$L__BB15_57;
$L__BB15_45:
	setp.lt.s32 	%p28, %r40, 1;
	@%p28 bra 	$L__BB15_57;
	and.b32  	%r10, %r40, 7;
	setp.lt.u32 	%p29, %r40, 8;
	mov.b32 	%r189, 0;
	@%p29 bra 	$L__BB15_49;
	and.b32  	%r189, %r40, 2147483640;
	neg.s32 	%r186, %r189;
	mul.wide.u32 	%rd118, %r4, 4;
	add.s64 	%rd18, %rd3, %rd118;
	add.s64 	%rd19, %rd2, %rd118;
	mul.wide.u32 	%rd119, %r4, 20;
	add.s64 	%rd121, %rd11, %rd119;
	add.s64 	%rd168, %rd121, 8;
	add.s64 	%rd122, %rd169, 1536;
	add.s64 	%rd21, %rd5, %rd122;
	add.s32 	%r185, %r4, 128;
	add.s64 	%rd22, %rd11, 7688;
	add.s64 	%rd23, %rd1, %rd122;
	add.s64 	%rd24, %rd2, %rd122;
	add.s64 	%rd25, %rd3, %rd122;
	add.s64 	%rd26, %rd4, %rd122;
$L__BB15_48:
	.pragma "nounroll";
	mul.wide.s32 	%rd123, %r185, 4;
	add.s64 	%rd124, %rd21, %rd123;
	mul.wide.s32 	%rd125, %r185, 20;
	add.s64 	%rd126, %rd22, %rd125;
	add.s64 	%rd127, %rd23, %rd123;
	add.s64 	%rd128, %rd24, %rd123;
	add.s64 	%rd129, %rd25, %rd123;
	add.s64 	%rd130, %rd26, %rd123;
	cvta.to.global.u64 	%rd131, %rd37;
	mul.wide.u32 	%rd132, %r4, 4;
	add.s64 	%rd133, %rd131, %rd132;
	add.s64 	%rd134, %rd133, %rd169;
	add.s64 	%rd135, %rd19, %rd169;
	add.s64 	%rd136, %rd18, %rd169;
	cvta.to.global.u64 	%rd137, %rd40;
	add.s64 	%rd138, %rd137, %rd132;
	add.s64 	%rd139, %rd138, %rd169;
	cvta.to.global.u64 	%rd140, %rd41;
	add.s64 	%rd141, %rd140, %rd132;
	add.s64 	%rd142, %rd141, %rd169;
	ld.global.u32 	%r117, [%rd168+-8];
	st.global.u32 	[%rd134], %r117;
	ld.global.u32 	%r118, [%rd168+-4];
	st.global.u32 	[%rd135], %r118;
	ld.global.f32 	%f16, [%rd168];
	st.global.f32 	[%rd136], %f16;
	ld.global.u32 	%r119, [%rd168+4];
	st.global.u32 	[%rd139], %r119;
	ld.global.u32 	%r120, [%rd168+8];
	st.global.u32 	[%rd142], %r120;
	ld.global.u32 	%r121, [%rd126+-7688];
	st.global.u32 	[%rd127+-1536], %r121;
	ld.global.u32 	%r122, [%rd126+-7684];
	st.global.u32 	[%rd128+-1536], %r122;
	ld.global.f32 	%f17, [%rd126+-7680];
	st.global.f32 	[%rd129+-1536], %f17;
	ld.global.u32 	%r123, [%rd126+-7676];
	st.global.u32 	[%rd130+-1536], %r123;
	ld.global.u32 	%r124, [%rd126+-7672];
	st.global.u32 	[%rd124+-1536], %r124;
	ld.global.u32 	%r125, [%rd126+-5128];
	st.global.u32 	[%rd127+-1024], %r125;
	ld.global.u32 	%r126, [%rd126+-5124];
	st.global.u32 	[%rd128+-1024], %r126;
	ld.global.f32 	%f18, [%rd126+-5120];
	st.global.f32 	[%rd129+-1024], %f18;
	ld.global.u32 	%r127, [%rd126+-5116];
	st.global.u32 	[%rd130+-1024], %r127;
	ld.global.u32 	%r128, [%rd126+-5112];
	st.global.u32 	[%rd124+-1024], %r128;
	ld.global.u32 	%r129, [%rd126+-2568];
	st.global.u32 	[%rd127+-512], %r129;
	ld.global.u32 	%r130, [%rd126+-2564];
	st.global.u32 	[%rd128+-512], %r130;
	ld.global.f32 	%f19, [%rd126+-2560];
	st.global.f32 	[%rd129+-512], %f19;
	ld.global.u32 	%r131, [%rd126+-2556];
	st.global.u32 	[%rd130+-512], %r131;
	ld.global.u32 	%r132, [%rd126+-2552];
	st.global.u32 	[%rd124+-512], %r132;
	ld.global.u32 	%r133, [%rd126+-8];
	st.global.u32 	[%rd127], %r133;
	ld.global.u32 	%r134, [%rd126+-4];
	st.global.u32 	[%rd128], %r134;
	ld.global.f32 	%f20, [%rd126];
	st.global.f32 	[%rd129], %f20;
	ld.global.u32 	%r135, [%rd126+4];
	st.global.u32 	[%rd130], %r135;
	ld.global.u32 	%r136, [%rd126+8];
	st.global.u32 	[%rd124], %r136;
	ld.global.u32 	%r137, [%rd126+2552];
	st.global.u32 	[%rd127+512], %r137;
	ld.global.u32 	%r138, [%rd126+2556];
	st.global.u32 	[%rd128+512], %r138;
	ld.global.f32 	%f21, [%rd126+2560];
	st.global.f32 	[%rd129+512], %f21;
	ld.global.u32 	%r139, [%rd126+2564];
	st.global.u32 	[%rd130+512], %r139;
	ld.global.u32 	%r140, [%rd126+2568];
	st.global.u32 	[%rd124+512], %r140;
	ld.global.u32 	%r141, [%rd126+5112];
	st.global.u32 	[%rd127+1024], %r141;
	ld.global.u32 	%r142, [%rd126+5116];
	st.global.u32 	[%rd128+1024], %r142;
	ld.global.f32 	%f22, [%rd126+5120];
	st.global.f32 	[%rd129+1024], %f22;
	ld.global.u32 	%r143, [%rd126+5124];
	st.global.u32 	[%rd130+1024], %r143;
	ld.global.u32 	%r144, [%rd126+5128];
	st.global.u32 	[%rd124+1024], %r144;
	ld.global.u32 	%r145, [%rd126+7672];
	st.global.u32 	[%rd127+1536], %r145;
	ld.global.u32 	%r146, [%rd126+7676];
	st.global.u32 	[%rd128+1536], %r146;
	ld.global.f32 	%f23, [%rd126+7680];
	st.global.f32 	[%rd129+1536], %f23;
	ld.global.u32 	%r147, [%rd126+7684];
	st.global.u32 	[%rd130+1536], %r147;
	ld.global.u32 	%r148, [%rd126+7688];
	st.global.u32 	[%rd124+1536], %r148;
	add.s32 	%r186, %r186, 8;
	add.s64 	%rd169, %rd169, 4096;
	add.s64 	%rd168, %rd168, 20480;
	add.s32 	%r185, %r185, 1024;
	setp.eq.s32 	%p30, %r186, 0;
	@%p30 bra 	$L__BB15_49;
	bra.uni 	$L__BB15_48;
$L__BB15_49:
	setp.eq.s32 	%p31, %r10, 0;
	@%p31 bra 	$L__BB15_57;
	and.b32  	%r22, %r40, 3;
	setp.lt.u32 	%p32, %r10, 4;
	@%p32 bra 	$L__BB15_52;
	shl.b32 	%r149, %r189, 7;
	add.s32 	%r150, %r149, %r4;
	mul.wide.s32 	%rd143, %r150, 20;
	add.s64 	%rd144, %rd11, %rd143;
	mul.wide.s32 	%rd145, %r150, 4;
	add.s64 	%rd146, %rd12, %rd145;
	add.s64 	%rd147, %rd13, %rd145;
	add.s64 	%rd148, %rd14, %rd145;
	add.s64 	%rd149, %rd15, %rd145;
	add.s64 	%rd150, %rd16, %rd145;
	ld.global.u32 	%r151, [%rd144];
	st.global.u32 	[%rd146], %r151;
	ld.global.u32 	%r152, [%rd144+4];
	st.global.u32 	[%rd147], %r152;
	ld.global.f32 	%f24, [%rd144+8];
	st.global.f32 	[%rd148], %f24;
	ld.global.u32 	%r153, [%rd144+12];
	st.global.u32 	[%rd149], %r153;
	ld.global.u32 	%r154, [%rd144+16];
	st.global.u32 	[%rd150], %r154;
	ld.global.u32 	%r155, [%rd144+2560];
	st.global.u32 	[%rd146+512], %r155;
	ld.global.u32 	%r156, [%rd144+2564];
	st.global.u32 	[%rd147+512], %r156;
	ld.global.f32 	%f25, [%rd144+2568];
	st.global.f32 	[%rd148+512], %f25;
	ld.global.u32 	%r157, [%rd144+2572];
	st.global.u32 	[%rd149+512], %r157;
	ld.global.u32 	%r158, [%rd144+2576];
	st.global.u32 	[%rd150+512], %r158;
	ld.global.u32 	%r159, [%rd144+5120];
	st.global.u32 	[%rd146+1024], %r159;
	ld.global.u32 	%r160, [%rd144+5124];
	st.global.u32 	[%rd147+1024], %r160;
	ld.global.f32 	%f26, [%rd144+5128];
	st.global.f32 	[%rd148+1024], %f26;
	ld.global.u32 	%r161, [%rd144+5132];
	st.global.u32 	[%rd149+1024], %r161;
	ld.global.u32 	%r162, [%rd144+5136];
	st.global.u32 	[%rd150+1024], %r162;
	ld.global.u32 	%r163, [%rd144+7680];
	st.global.u32 	[%rd146+1536], %r163;
	ld.global.u32 	%r164, [%rd144+7684];
	st.global.u32 	[%rd147+1536], %r164;
	ld.global.f32 	%f27, [%rd144+7688];
	st.global.f32 	[%rd148+1536], %f27;
	ld.global.u32 	%r165, [%rd144+7692];
	st.global.u32 	[%rd149+1536], %r165;
	ld.global.u32 	%r166, [%rd144+7696];
	st.global.u32 	[%rd150+1536], %r166;
	add.s32 	%r189, %r189, 4;
$L__BB15_52:
	setp.eq.s32 	%p33, %r22, 0;
	@%p33 bra 	$L__BB15_57;
	setp.eq.s32 	%p34, %r22, 1;
	@%p34 bra 	$L__BB15_55;
	shl.b32 	%r167, %r189, 7;
	add.s32 	%r168, %r167, %r4;
	mul.wide.s32 	%rd151, %r168, 20;
	add.s64 	%rd152, %rd11, %rd151;
	mul.wide.s32 	%rd153, %r168, 4;
	add.s64 	%rd154, %rd12, %rd153;
	add.s64 	%rd155, %rd13, %rd153;
	add.s64 	%rd156, %rd14, %rd153;
	add.s64 	%rd157, %rd15, %rd153;
	add.s64 	%rd158, %rd16, %rd153;
	ld.global.u32 	%r169, [%rd152];
	st.global.u32 	[%rd154], %r169;
	ld.global.u32 	%r170, [%rd152+4];
	st.global.u32 	[%rd155], %r170;
	ld.global.f32 	%f28, [%rd152+8];
	st.global.f32 	[%rd156], %f28;
	ld.global.u32 	%r171, [%rd152+12];
	st.global.u32 	[%rd157], %r171;
	ld.global.u32 	%r172, [%rd152+16];
	st.global.u32 	[%rd158], %r172;
	ld.global.u32 	%r173, [%rd152+2560];
	st.global.u32 	[%rd154+512], %r173;
	ld.global.u32 	%r174, [%rd152+2564];
	st.global.u32 	[%rd155+512], %r174;
	ld.global.f32 	%f29, [%rd152+2568];
	st.global.f32 	[%rd156+512], %f29;
	ld.global.u32 	%r175, [%rd152+2572];
	st.global.u32 	[%rd157+512], %r175;
	ld.global.u32 	%r176, [%rd152+2576];
	st.global.u32 	[%rd158+512], %r176;
	add.s32 	%r189, %r189, 2;
$L__BB15_55:
	and.b32  	%r177, %r40, 1;
	setp.eq.b32 	%p35, %r177, 1;
	not.pred 	%p36, %p35;
	@%p36 bra 	$L__BB15_57;
	shl.b32 	%r178, %r189, 7;
	add.s32 	%r179, %r178, %r4;
	mul.wide.s32 	%rd159, %r179, 20;
	add.s64 	%rd160, %rd11, %rd159;
	mul.wide.s32 	%rd161, %r179, 4;
	add.s64 	%rd162, %rd12, %rd161;
	add.s64 	%rd163, %rd13, %rd161;
	add.s64 	%rd164, %rd14, %rd161;
	add.s64 	%rd165, %rd15, %rd161;
	add.s64 	%rd166, %rd16, %rd161;
	ld.global.u32 	%r180, [%rd160];
	st.global.u32 	[%rd162], %r180;
	ld.global.u32 	%r181, [%rd160+4];
	st.global.u32 	[%rd163], %r181;
	ld.global.f32 	%f30, [%rd160+8];
	st.global.f32 	[%rd164], %f30;
	ld.global.u32 	%r182, [%rd160+12];
	st.global.u32 	[%rd165], %r182;
	ld.global.u32 	%r183, [%rd160+16];
	st.global.u32 	[%rd166], %r183;
$L__BB15_57:
	ret;

}
	// .globl	_ZN3cub18CUB_300001_SM_10006detail9transform16transform_kernelINS2_10policy_hubILb1EN4cuda3std3__45tupleIJPiEEEE10policy1000EiNS7_10__identityEN6thrust24THRUST_300001_SM_1000_NS20permutation_iteratorIS9_S9_EEJS9_EEEvT0_iT1_T2_DpNS2_10kernel_argIT3_EE
.visible .entry _ZN3cub18CUB_300001_SM_10006detail9transform16transform_kernelINS2_10policy_hubILb1EN4cuda3std3__45tupleIJPiEEEE10policy1000EiNS7_10__identityEN6thrust24THRUST_300001_SM_1000_NS20permutation_iteratorIS9_S9_EEJS9_EEEvT0_iT1_T2_DpNS2_10kernel_argIT3_EE(
	.param .u32 _ZN3cub18CUB_300001_SM_10006detail9transform16transform_kernelINS2_10policy_hubILb1EN4cuda3std3__45tupleIJPiEEEE10policy1000EiNS7_10__identityEN6thrust24THRUST_300001_SM_1000_NS20permutation_iteratorIS9_S9_EEJS9_EEEvT0_iT1_T2_DpNS2_10kernel_argIT3_EE_param_0,
	.param .u32 _ZN3cub18CUB_300001_SM_10006detail9transform16transform_kernelINS2_10policy_hubILb1EN4cuda3std3__45tupleIJPiEEEE10policy1000EiNS7_10__identityEN6thrust24THRUST_300001_SM_1000_NS20permutation_iteratorIS9_S9_EEJS9_EEEvT0_iT1_T2_DpNS2_10kernel_argIT3_EE_param_1,
	.param .align 1 .b8 _ZN3cub18CUB_300001_SM_10006detail9transform16transform_kernelINS2_10policy_hubILb1EN4cuda3std3__45tupleIJPiEEEE10policy1000EiNS7_10__identityEN6thrust24THRUST_300001_SM_1000_NS20permutation_iteratorIS9_S9_EEJS9_EEEvT0_iT1_T2_DpNS2_10kernel_argIT3_EE_param_2[1],
	.param .align 8 .b8 _ZN3cub18CUB_300001_SM_10006detail9transform16transform_kernelINS2_10policy_hubILb1EN4cuda3std3__45tupleIJPiEEEE10policy1000EiNS7_10__identityEN6thrust24THRUST_300001_SM_1000_NS20permutation_iteratorIS9_S9_EEJS9_EEEvT0_iT1_T2_DpNS2_10kernel_argIT3_EE_param_3[16],
	.param .align 8 .b8 _ZN3cub18CUB_300001_SM_10006detail9transform16transform_kernelINS2_10policy_hubILb1EN4cuda3std3__45tupleIJPiEEEE10policy1000EiNS7_10__identityEN6thrust24THRUST_300001_SM_1000_NS20permutation_iteratorIS9_S9_EEJS9_EEEvT0_iT1_T2_DpNS2_10kernel_argIT3_EE_param_4[16]
)
.maxntid 128
{
	.reg .pred 	%p<37>;
	.reg .b32 	%r<172>;
	.reg .b64 	%rd<155>;

	ld.param.u32 	%r50, [_ZN3cub18CUB_300001_SM_10006detail9transform16transform_kernelINS2_10policy_hubILb1EN4cuda3std3__45tupleIJPiEEEE10policy1000EiNS7_10__identityEN6thrust24THRUST_300001_SM_1000_NS20permutation_iteratorIS9_S9_EEJS9_EEEvT0_iT1_T2_DpNS2_10kernel_argIT3_EE_param_0];
	ld.param.u64 	%rd16, [_ZN3cub18CUB_300001_SM_10006detail9transform16transform_kernelINS2_10policy_hubILb1EN4cuda3std3__45tupleIJPiEEEE10policy1000EiNS7_10__identityEN6thrust24THRUST_300001_SM_1000_NS20permutation_iteratorIS9_S9_EEJS9_EEEvT0_iT1_T2_DpNS2_10kernel_argIT3_EE_param_4];
	ld.param.u64 	%rd17, [_ZN3cub18CUB_300001_SM_10006detail9transform16transform_kernelINS2_10policy_hubILb1EN4cuda3std3__45tupleIJPiEEEE10policy1000EiNS7_10__identityEN6thrust24THRUST_300001_SM_1000_NS20permutation_iteratorIS9_S9_EEJS9_EEEvT0_iT1_T2_DpNS2_10kernel_argIT3_EE_param_3+8];
	ld.param.u64 	%rd18, [_ZN3cub18CUB_300001_SM_10006detail9transform16transform_kernelINS2_10policy_hubILb1EN4cuda3std3__45tupleIJPiEEEE10policy1000EiNS7_10__identityEN6thrust24THRUST_300001_SM_1000_NS20permutation_iteratorIS9_S9_EEJS9_EEEvT0_iT1_T2_DpNS2_10kernel_argIT3_EE_param_3];
	ld.param.u32 	%r49, [_ZN3cub18CUB_300001_SM_10006detail9transform16transform_kernelINS2_10policy_hubILb1EN4cuda3std3__45tupleIJPiEEEE10policy1000EiNS7_10__identityEN6thrust24THRUST_300001_SM_1000_NS20permutation_iteratorIS9_S9_EEJS9_EEEvT0_iT1_T2_DpNS2_10kernel_argIT3_EE_param_1];
	cvta.to.global.u64 	%rd1, %rd18;
	cvta.to.global.u64 	%rd2, %rd17;
	cvta.to.global.u64 	%rd3, %rd16;
	shl.b32 	%r1, %r49, 7;
	mov.u32 	%r51, %ctaid.x;
	mul.lo.s32 	%r2, %r1, %r51;
	sub.s32 	%r3, %r50, %r2;
	min.s32 	%r4, %r1, %r3;
	shl.b32 	%r5, %r4, 2;
	mov.u32 	%r6, %tid.x;
	shl.b32 	%r160, %r6, 7;
	setp.ge.s32 	%p1, %r160, %r5;
	@%p1 bra 	$L__BB16_3;
	mul.wide.u32 	%rd19, %r6, 128;
	add.s64 	%rd20, %rd3, %rd19;
	mul.wide.s32 	%rd21, %r2, 4;
	add.s64 	%rd153, %rd20, %rd21;
$L__BB16_2:
	.pragma "nounroll";
	// begin inline asm
	prefetch.global.L2 [%rd153];
	// end inline asm
	add.s32 	%r160, %r160, 16384;
	add.s64 	%rd153, %rd153, 16384;
	setp.lt.s32 	%p2, %r160, %r5;
	@%p2 bra 	$L__BB16_2;
$L__BB16_3:
	mul.wide.s32 	%rd23, %r2, 4;
	add.s64 	%rd7, %rd3, %rd23;
	add.s64 	%rd8, %rd1, %rd23;
	setp.gt.s32 	%p3, %r1, %r3;
	@%p3 bra 	$L__BB16_17;
	setp.lt.s32 	%p4, %r49, 1;
	@%p4 bra 	$L__BB16_58;
	and.b32  	%r10, %r49, 15;
	setp.lt.u32 	%p5, %r49, 16;
	mov.b32 	%r167, 0;
	@%p5 bra 	$L__BB16_8;
	and.b32  	%r167, %r49, 2147483632;
	neg.s32 	%r162, %r167;
	add.s32 	%r161, %r6, 1152;
	mul.wide.u32 	%rd154, %r6, 4;
$L__BB16_7:
	.pragma "nounroll";
	mul.wide.s32 	%rd24, %r161, 4;
	add.s64 	%rd25, %rd24, 1536;
	add.s64 	%rd26, %rd7, %rd154;
	ld.global.u32 	%r53, [%rd26];
	add.s64 	%rd27, %rd8, %rd154;
	ld.global.u32 	%r54, [%rd27];
	mul.wide.s32 	%rd28, %r54, 4;
	add.s64 	%rd29, %rd2, %rd28;
	st.global.u32 	[%rd29], %r53;
	ld.global.u32 	%r55, [%rd26+512];
	ld.global.u32 	%r56, [%rd27+512];
	mul.wide.s32 	%rd30, %r56, 4;
	add.s64 	%rd31, %rd2, %rd30;
	st.global.u32 	[%rd31], %r55;
	ld.global.u32 	%r57, [%rd26+1024];
	ld.global.u32 	%r58, [%rd27+1024];
	mul.wide.s32 	%rd32, %r58, 4;
	add.s64 	%rd33, %rd2, %rd32;
	st.global.u32 	[%rd33], %r57;
	ld.global.u32 	%r59, [%rd26+1536];
	ld.global.u32 	%r60, [%rd27+1536];
	mul.wide.s32 	%rd34, %r60, 4;
	add.s64 	%rd35, %rd2, %rd34;
	st.global.u32 	[%rd35], %r59;
	ld.global.u32 	%r61, [%rd26+2048];
	ld.global.u32 	%r62, [%rd27+2048];
	mul.wide.s32 	%rd36, %r62, 4;
	add.s64 	%rd37, %rd2, %rd36;
	st.global.u32 	[%rd37], %r61;
	ld.global.u32 	%r63, [%rd26+2560];
	ld.global.u32 	%r64, [%rd27+2560];
	mul.wide.s32 	%rd38, %r64, 4;
	add.s64 	%rd39, %rd2, %rd38;
	st.global.u32 	[%rd39], %r63;
	ld.global.u32 	%r65, [%rd26+3072];
	ld.global.u32 	%r66, [%rd27+3072];
	mul.wide.s32 	%rd40, %r66, 4;
	add.s64 	%rd41, %rd2, %rd40;
	st.global.u32 	[%rd41], %r65;
	ld.global.u32 	%r67, [%rd26+3584];
	ld.global.u32 	%r68, [%rd27+3584];
	mul.wide.s32 	%rd42, %r68, 4;
	add.s64 	%rd43, %rd2, %rd42;
	st.global.u32 	[%rd43], %r67;
	ld.global.u32 	%r69, [%rd26+4096];
	ld.global.u32 	%r70, [%rd27+4096];
	mul.wide.s32 	%rd44, %r70, 4;
	add.s64 	%rd45, %rd2, %rd44;
	st.global.u32 	[%rd45], %r69;
	add.s64 	%rd46, %rd7, %rd25;
	ld.global.u32 	%r71, [%rd46+-1536];
	add.s64 	%rd47, %rd8, %rd25;
	ld.global.u32 	%r72, [%rd47+-1536];
	mul.wide.s32 	%rd48, %r72, 4;
	add.s64 	%rd49, %rd2, %rd48;
	st.global.u32 	[%rd49], %r71;
	ld.global.u32 	%r73, [%rd46+-1024];
	ld.global.u32 	%r74, [%rd47+-1024];
	mul.wide.s32 	%rd50, %r74, 4;
	add.s64 	%rd51, %rd2, %rd50;
	st.global.u32 	[%rd51], %r73;
	ld.global.u32 	%r75, [%rd46+-512];
	ld.global.u32 	%r76, [%rd47+-512];
	mul.wide.s32 	%rd52, %r76, 4;
	add.s64 	%rd53, %rd2, %rd52;
	st.global.u32 	[%rd53], %r75;
	ld.global.u32 	%r77, [%rd46];
	ld.global.u32 	%r78, [%rd47];
	mul.wide.s32 	%rd54, %r78, 4;
	add.s64 	%rd55, %rd2, %rd54;
	st.global.u32 	[%rd55], %r77;
	ld.global.u32 	%r79, [%rd46+512];
	ld.global.u32 	%r80, [%rd47+512];
	mul.wide.s32 	%rd56, %r80, 4;
	add.s64 	%rd57, %rd2, %rd56;
	st.global.u32 	[%rd57], %r79;
	ld.global.u32 	%r81, [%rd46+1024];
	ld.global.u32 	%r82, [%rd47+1024];
	mul.wide.s32 	%rd58, %r82, 4;
	add.s64 	%rd59, %rd2, %rd58;
	st.global.u32 	[%rd59], %r81;
	ld.global.u32 	%r83, [%rd46+1536];
	ld.global.u32 	%r84, [%rd47+1536];
	mul.wide.s32 	%rd60, %r84, 4;
	add.s64 	%rd61, %rd2, %rd60;
	st.global.u32 	[%rd61], %r83;
	add.s32 	%r162, %r162, 16;
	add.s32 	%r161, %r161, 2048;
	add.s64 	%rd154, %rd154, 8192;
	setp.eq.s32 	%p6, %r162, 0;
	@%p6 bra 	$L__BB16_8;
	bra.uni 	$L__BB16_7;
$L__BB16_8:
	setp.eq.s32 	%p7, %r10, 0;
	@%p7 bra 	$L__BB16_58;
	and.b32  	%r37, %r49, 7;
	setp.lt.u32 	%p8, %r10, 8;
	@%p8 bra 	$L__BB16_11;
	shl.b32 	%r85, %r167, 7;
	add.s32 	%r86, %r85, %r6;
	mul.wide.s32 	%rd62, %r86, 4;
	add.s64 	%rd63, %rd7, %rd62;
	ld.global.u32 	%r87, [%rd63];
	add.s64 	%rd64, %rd8, %rd62;
	ld.global.u32 	%r88, [%rd64];
	mul.wide.s32 	%rd65, %r88, 4;
	add.s64 	%rd66, %rd2, %rd65;
	st.global.u32 	[%rd66], %r87;
	ld.global.u32 	%r89, [%rd63+512];
	ld.global.u32 	%r90, [%rd64+512];
	mul.wide.s32 	%rd67, %r90, 4;
	add.s64 	%rd68, %rd2, %rd67;
	st.global.u32 	[%rd68], %r89;
	ld.global.u32 	%r91, [%rd63+1024];
	ld.global.u32 	%r92, [%rd64+1024];
	mul.wide.s32 	%rd69, %r92, 4;
	add.s64 	%rd70, %rd2, %rd69;
	st.global.u32 	[%rd70], %r91;
	ld.global.u32 	%r93, [%rd63+1536];
	ld.global.u32 	%r94, [%rd64+1536];
	mul.wide.s32 	%rd71, %r94, 4;
	add.s64 	%rd72, %rd2, %rd71;
	st.global.u32 	[%rd72], %r93;
	ld.global.u32 	%r95, [%rd63+2048];
	ld.global.u32 	%r96, [%rd64+2048];
	mul.wide.s32 	%rd73, %r96, 4;
	add.s64 	%rd74, %rd2, %rd73;
	st.global.u32 	[%rd74], %r95;
	ld.global.u32 	%r97, [%rd63+2560];
	ld.global.u32 	%r98, [%rd64+2560];
	mul.wide.s32 	%rd75, %r98, 4;
	add.s64 	%rd76, %rd2, %rd75;
	st.global.u32 	[%rd76], %r97;
	ld.global.u32 	%r99, [%rd63+3072];
	ld.global.u32 	%r100, [%rd64+3072];
	mul.wide.s32 	%rd77, %r100, 4;
	add.s64 	%rd78, %rd2, %rd77;
	st.global.u32 	[%rd78], %r99;
	ld.global.u32 	%r101, [%rd63+3584];
	ld.global.u32 	%r102, [%rd64+3584];
	mul.wide.s32 	%rd79, %r102, 4;
	add.s64 	%rd80, %rd2, %rd79;
	st.global.u32 	[%rd80], %r101;
	add.s32 	%r167, %r167, 8;
$L__BB16_11:
	setp.eq.s32 	%p9, %r37, 0;
	@%p9 bra 	$L__BB16_58;
	and.b32  	%r40, %r49, 3;
	setp.lt.u32 	%p10, %r37, 4;
	@%p10 bra 	$L__BB16_14;
	shl.b32 	%r103, %r167, 7;
	add.s32 	%r104, %r103, %r6;
	mul.wide.s32 	%rd81, %r104, 4;
	add.s64 	%rd82, %rd7, %rd81;
	ld.global.u32 	%r105, [%rd82];
	add.s64 	%rd83, %rd8, %rd81;
	ld.global.u32 	%r106, [%rd83];
	mul.wide.s32 	%rd84, %r106, 4;
	add.s64 	%rd85, %rd2, %rd84;
	st.global.u32 	[%rd85], %r105;
	ld.global.u32 	%r107, [%rd82+512];
	ld.global.u32 	%r108, [%rd83+512];
	mul.wide.s32 	%rd86, %r108, 4;
	add.s64 	%rd87, %rd2, %rd86;
	st.global.u32 	[%rd87], %r107;
	ld.global.u32 	%r109, [%rd82+1024];
	ld.global.u32 	%r110, [%rd83+1024];
	mul.wide.s32 	%rd88, %r110, 4;
	add.s64 	%rd89, %rd2, %rd88;
	st.global.u32 	[%rd89], %r109;
	ld.global.u32 	%r111, [%rd82+1536];
	ld.global.u32 	%r112, [%rd83+1536];
	mul.wide.s32 	%rd90, %r112, 4;
	add.s64 	%rd91, %rd2, %rd90;
	st.global.u32 	[%rd91], %r111;
	add.s32 	%r167, %r167, 4;
$L__BB16_14:
	setp.eq.s32 	%p11, %r40, 0;
	@%p11 bra 	$L__BB16_58;
	shl.b32 	%r113, %r167, 7;
	add.s32 	%r171, %r6, %r113;
	neg.s32 	%r170, %r40;
$L__BB16_16:
	.pragma "nounroll";
	mul.wide.s32 	%rd93, %r171, 4;
	add.s64 	%rd94, %rd8, %rd93;
	add.s64 	%rd95, %rd7, %rd93;
	ld.global.u32 	%r114, [%rd95];
	ld.global.u32 	%r115, [%rd94];
	mul.wide.s32 	%rd96, %r115, 4;
	add.s64 	%rd97, %rd2, %rd96;
	st.global.u32 	[%rd97], %r114;
	add.s32 	%r171, %r171, 128;
	add.s32 	%r170, %r170, 1;
	setp.ne.s32 	%p12, %r170, 0;
	@%p12 bra 	$L__BB16_16;
	bra.uni 	$L__BB16_58;
$L__BB16_17:
	setp.lt.s32 	%p13, %r49, 1;
	@%p13 bra 	$L__BB16_58;
	and.b32  	%r14, %r49, 7;
	setp.lt.u32 	%p14, %r49, 8;
	mov.b32 	%r164, 0;
	@%p14 bra 	$L__BB16_37;
	and.b32  	%r164, %r49, 2147483640;
	mov.b32 	%r163, 0;
$L__BB16_20:
	.pragma "nounroll";
	shl.b32 	%r118, %r163, 7;
	add.s32 	%r21, %r118, %r6;
	setp.ge.s32 	%p15, %r21, %r4;
	@%p15 bra 	$L__BB16_22;
	mul.wide.u32 	%rd98, %r21, 4;
	add.s64 	%rd99, %rd7, %rd98;
	ld.global.u32 	%r119, [%rd99];
	add.s64 	%rd100, %rd8, %rd98;
	ld.global.u32 	%r120, [%rd100];
	mul.wide.s32 	%rd101, %r120, 4;
	add.s64 	%rd102, %rd2, %rd101;
	st.global.u32 	[%rd102], %r119;
$L__BB16_22:
	add.s32 	%r121, %r21, 128;
	setp.ge.s32 	%p16, %r121, %r4;
	mul.wide.s32 	%rd103, %r121, 4;
	add.s64 	%rd12, %rd7, %rd103;
	add.s64 	%rd13, %rd8, %rd103;
	@%p16 bra 	$L__BB16_24;
	ld.global.u32 	%r122, [%rd12];
	ld.global.u32 	%r123, [%rd13];
	mul.wide.s32 	%rd104, %r123, 4;
	add.s64 	%rd105, %rd2, %rd104;
	st.global.u32 	[%rd105], %r122;
$L__BB16_24:
	add.s32 	%r124, %r21, 256;
	setp.ge.s32 	%p17, %r124, %r4;
	@%p17 bra 	$L__BB16_26;
	ld.global.u32 	%r125, [%rd12+512];
	ld.global.u32 	%r126, [%rd13+512];
	mul.wide.s32 	%rd106, %r126, 4;
	add.s64 	%rd107, %rd2, %rd106;
	st.global.u32 	[%rd107], %r125;
$L__BB16_26:
	add.s32 	%r127, %r21, 384;
	setp.ge.s32 	%p18, %r127, %r4;
	@%p18 bra 	$L__BB16_28;
	ld.global.u32 	%r128, [%rd12+1024];
	ld.global.u32 	%r129, [%rd13+1024];
	mul.wide.s32 	%rd108, %r129, 4;
	add.s64 	%rd109, %rd2, %rd108;
	st.global.u32 	[%rd109], %r128;
$L__BB16_28:
	add.s32 	%r130, %r21, 512;
	setp.ge.s32 	%p19, %r130, %r4;
	@%p19 bra 	$L__BB16_30;
	ld.global.u32 	%r131, [%rd12+1536];
	ld.global.u32 	%r132, [%rd13+1536];
	mul.wide.s32 	%rd110, %r132, 4;
	add.s64 	%rd111, %rd2, %rd110;
	st.global.u32 	[%rd111], %r131;
$L__BB16_30:
	add.s32 	%r133, %r21, 640;
	setp.ge.s32 	%p20, %r133, %r4;
	@%p20 bra 	$L__BB16_32;
	ld.global.u32 	%r134, [%rd12+2048];
	ld.global.u32 	%r135, [%rd13+2048];
	mul.wide.s32 	%rd112, %r135, 4;
	add.s64 	%rd113, %rd2, %rd112;
	st.global.u32 	[%rd113], %r134;
$L__BB16_32:
	add.s32 	%r136, %r21, 768;
	setp.ge.s32 	%p21, %r136, %r4;
	@%p21 bra 	$L__BB16_34;
	ld.global.u32 	%r137, [%rd12+2560];
	ld.global.u32 	%r138, [%rd13+2560];
	mul.wide.s32 	%rd114, %r138, 4;
	add.s64 	%rd115, %rd2, %rd114;
	st.global.u32 	[%rd115], %r137;
$L__BB16_34:
	add.s32 	%r139, %r21, 896;
	setp.ge.s32 	%p22, %r139, %r4;
	@%p22 bra 	$L__BB16_36;
	ld.global.u32 	%r140, [%rd12+3072];
	ld.global.u32 	%r141, [%rd13+3072];
	mul.wide.s32 	%rd116, %r141, 4;
	add.s64 	%rd117, %rd2, %rd116;
	st.global.u32 	[%rd117], %r140;
$L__BB16_36:
	add.s32 	%r163, %r163, 8;
	setp.ne.s32 	%p23, %r163, %r164;
	@%p23 bra 	$L__BB16_20;
$L__BB16_37:
	setp.eq.s32 	%p24, %r14, 0;
	@%p24 bra 	$L__BB16_58;
	and.b32  	%r24, %r49, 3;
	setp.lt.u32 	%p25, %r14, 4;
	@%p25 bra 	$L__BB16_48;
	shl.b32 	%r142, %r164, 7;
	add.s32 	%r25, %r142, %r6;
	setp.ge.s32 	%p26, %r25, %r4;
	@%p26 bra 	$L__BB16_41;
	mul.wide.s32 	%rd118, %r25, 4;
	add.s64 	%rd119, %rd7, %rd118;
	ld.global.u32 	%r143, [%rd119];
	add.s64 	%rd120, %rd8, %rd118;
	ld.global.u32 	%r144, [%rd120];
	mul.wide.s32 	%rd121, %r144, 4;
	add.s64 	%rd122, %rd2, %rd121;
	st.global.u32 	[%rd122], %r143;
$L__BB16_41:
	add.s32 	%r26, %r25, 128;
	setp.ge.s32 	%p27, %r26, %r4;
	@%p27 bra 	$L__BB16_43;
	mul.wide.s32 	%rd123, %r26, 4;
	add.s64 	%rd124, %rd7, %rd123;
	ld.global.u32 	%r145, [%rd124];
	add.s64 	%rd125, %rd8, %rd123;
	ld.global.u32 	%r146, [%rd125];
	mul.wide.s32 	%rd126, %r146, 4;
	add.s64 	%rd127, %rd2, %rd126;
	st.global.u32 	[%rd127], %r145;
$L__BB16_43:
	add.s32 	%r27, %r25, 256;
	setp.ge.s32 	%p28, %r27, %r4;
	@%p28 bra 	$L__BB16_45;
	mul.wide.s32 	%rd128, %r27, 4;
	add.s64 	%rd129, %rd7, %rd128;
	ld.global.u32 	%r147, [%rd129];
	add.s64 	%rd130, %rd8, %rd128;
	ld.global.u32 	%r148, [%rd130];
	mul.wide.s32 	%rd131, %r148, 4;
	add.s64 	%rd132, %rd2, %rd131;
	st.global.u32 	[%rd132], %r147;
$L__BB16_45:
	add.s32 	%r28, %r25, 384;
	setp.ge.s32 	%p29, %r28, %r4;
	@%p29 bra 	$L__BB16_47;
	mul.wide.s32 	%rd133, %r28, 4;
	add.s64 	%rd134, %rd7, %rd133;
	ld.global.u32 	%r149, [%rd134];
	add.s64 	%rd135, %rd8, %rd133;
	ld.global.u32 	%r150, [%rd135];
	mul.wide.s32 	%rd136, %r150, 4;
	add.s64 	%rd137, %rd2, %rd136;
	st.global.u32 	[%rd137], %r149;
$L__BB16_47:
	add.s32 	%r164, %r164, 4;
$L__BB16_48:
	setp.eq.s32 	%p30, %r24, 0;
	@%p30 bra 	$L__BB16_58;
	setp.eq.s32 	%p31, %r24, 1;
	@%p31 bra 	$L__BB16_55;
	shl.b32 	%r151, %r164, 7;
	add.s32 	%r31, %r151, %r6;
	setp.ge.s32 	%p32, %r31, %r4;
	@%p32 bra 	$L__BB16_52;
	mul.wide.s32 	%rd138, %r31, 4;
	add.s64 	%rd139, %rd7, %rd138;
	ld.global.u32 	%r152, [%rd139];
	add.s64 	%rd140, %rd8, %rd138;
	ld.global.u32 	%r153, [%rd140];
	mul.wide.s32 	%rd141, %r153, 4;
	add.s64 	%rd142, %rd2, %rd141;
	st.global.u32 	[%rd142], %r152;
$L__BB16_52:
	add.s32 	%r32, %r31, 128;
	setp.ge.s32 	%p33, %r32, %r4;
	@%p33 bra 	$L__BB16_54;
	mul.wide.s32 	%rd143, %r32, 4;
	add.s64 	%rd144, %rd7, %rd143;
	ld.global.u32 	%r154, [%rd144];
	add.s64 	%rd145, %rd8, %rd143;
	ld.global.u32 	%r155, [%rd145];
	mul.wide.s32 	%rd146, %r155, 4;
	add.s64 	%rd147, %rd2, %rd146;
	st.global.u32 	[%rd147], %r154;
$L__BB16_54:
	add.s32 	%r164, %r164, 2;
$L__BB16_55:
	and.b32  	%r156, %r49, 1;
	setp.eq.b32 	%p34, %r156, 1;
	not.pred 	%p35, %p34;
	@%p35 bra 	$L__BB16_58;
	shl.b32 	%r157, %r164, 7;
	add.s32 	%r35, %r157, %r6;
	setp.ge.s32 	%p36, %r35, %r4;
	@%p36 bra 	$L__BB16_58;
	mul.wide.s32 	%rd148, %r35, 4;
	add.s64 	%rd149, %rd7, %rd148;
	ld.global.u32 	%r158, [%rd149];
	add.s64 	%rd150, %rd8, %rd148;
	ld.global.u32 	%r159, [%rd150];
	mul.wide.s32 	%rd151, %r159, 4;
	add.s64 	%rd152, %rd2, %rd151;
	st.global.u32 	[%rd152], %r158;
$L__BB16_58:
	ret;

}
	// .globl	_ZN3cub18CUB_300001_SM_10006detail9transform16transform_kernelINS2_10policy_hubILb1EN4cuda3std3__45tupleIJPiEEEE10policy1000ElNS7_10__identityEN6thrust24THRUST_300001_SM_1000_NS20permutation_iteratorIS9_S9_EEJS9_EEEvT0_iT1_T2_DpNS2_10kernel_argIT3_EE
.visible .entry _ZN3cub18CUB_300001_SM_10006detail9transform16transform_kernelINS2_10policy_hubILb1EN4cuda3std3__45tupleIJPiEEEE10policy1000ElNS7_10__identityEN6thrust24THRUST_300001_SM_1000_NS20permutation_iteratorIS9_S9_EEJS9_EEEvT0_iT1_T2_DpNS2_10kernel_argIT3_EE(
	.param .u64 _ZN3cub18CUB_300001_SM_10006detail9transform16transform_kernelINS2_10policy_hubILb1EN4cuda3std3__45tupleIJPiEEEE10policy1000ElNS7_10__identityEN6thrust24THRUST_300001_SM_1000_NS20permutation_iteratorIS9_S9_EEJS9_EEEvT0_iT1_T2_DpNS2_10kernel_argIT3_EE_param_0,
	.param .u32 _ZN3cub18CUB_300001_SM_10006detail9transform16transform_kernelINS2_10policy_hubILb1EN4cuda3std3__45tupleIJPiEEEE10policy1000ElNS7_10__identityEN6thrust24THRUST_300001_SM_1000_NS20permutation_iteratorIS9_S9_EEJS9_EEEvT0_iT1_T2_DpNS2_10kernel_argIT3_EE_param_1,
	.param .align 1 .b8 _ZN3cub18CUB_300001_SM_10006detail9transform16transform_kernelINS2_10policy_hubILb1EN4cuda3std3__45tupleIJPiEEEE10policy1000ElNS7_10__identityEN6thrust24THRUST_300001_SM_1000_NS20permutation_iteratorIS9_S9_EEJS9_EEEvT0_iT1_T2_DpNS2_10kernel_argIT3_EE_param_2[1],
	.param .align 8 .b8 _ZN3cub18CUB_300001_SM_10006detail9transform16transform_kernelINS2_10policy_hubILb1EN4cuda3std3__45tupleIJPiEEEE10policy1000ElNS7_10__identityEN6thrust24THRUST_300001_SM_1000_NS20permutation_iteratorIS9_S9_EEJS9_EEEvT0_iT1_T2_DpNS2_10kernel_argIT3_EE_param_3[16],
	.param .align 8 .b8 _ZN3cub18CUB_300001_SM_10006detail9transform16transform_kernelINS2_10policy_hubILb1EN4cuda3std3__45tupleIJPiEEEE10policy1000ElNS7_10__identityEN6thrust24THRUST_300001_SM_1000_NS20permutation_iteratorIS9_S9_EEJS9_EEEvT0_iT1_T2_DpNS2_10kernel_argIT3_EE_param_4[16]
)
.maxntid 128
{
	.reg .pred 	%p<37>;
	.reg .b32 	%r<169>;
	.reg .b64 	%rd<161>;

	ld.param.u64 	%rd17, [_ZN3cub18CUB_300001_SM_10006detail9transform16transform_kernelINS2_10policy_hubILb1EN4cuda3std3__45tupleIJPiEEEE10policy1000ElNS7_10__identityEN6thrust24THRUST_300001_SM_1000_NS20permutation_iteratorIS9_S9_EEJS9_EEEvT0_iT1_T2_DpNS2_10kernel_argIT3_EE_param_0];
	ld.param.u64 	%rd18, [_ZN3cub18CUB_300001_SM_10006detail9transform16transform_kernelINS2_10policy_hubILb1EN4cuda3std3__45tupleIJPiEEEE10policy1000ElNS7_10__identityEN6thrust24THRUST_300001_SM_1000_NS20permutation_iteratorIS9_S9_EEJS9_EEEvT0_iT1_T2_DpNS2_10kernel_argIT3_EE_param_4];
	ld.param.u64 	%rd19, [_ZN3cub18CUB_300001_SM_10006detail9transform16transform_kernelINS2_10policy_hubILb1EN4cuda3std3__45tupleIJPiEEEE10policy1000ElNS7_10__identityEN6thrust24THRUST_300001_SM_1000_NS20permutation_iteratorIS9_S9_EEJS9_EEEvT0_iT1_T2_DpNS2_10kernel_argIT3_EE_param_3+8];
	ld.param.u64 	%rd20, [_ZN3cub18CUB_300001_SM_10006detail9transform16transform_kernelINS2_10policy_hubILb1EN4cuda3std3__45tupleIJPiEEEE10policy1000ElNS7_10__identityEN6thrust24THRUST_300001_SM_1000_NS20permutation_iteratorIS9_S9_EEJS9_EEEvT0_iT1_T2_DpNS2_10kernel_argIT3_EE_param_3];
	ld.param.u32 	%r47, [_ZN3cub18CUB_300001_SM_10006detail9transform16transform_kernelINS2_10policy_hubILb1EN4cuda3std3__45tupleIJPiEEEE10policy1000ElNS7_10__identityEN6thrust24THRUST_300001_SM_1000_NS20permutation_iteratorIS9_S9_EEJS9_EEEvT0_iT1_T2_DpNS2_10kernel_argIT3_EE_param_1];
	cvta.to.global.u64 	%rd1, %rd20;
	cvta.to.global.u64 	%rd2, %rd19;
	cvta.to.global.u64 	%rd3, %rd18;
	shl.b32 	%r1, %r47, 7;
	mov.u32 	%r48, %ctaid.x;
	cvt.u64.u32 	%rd21, %r48;
	cvt.s64.s32 	%rd22, %r1;
	mul.lo.s64 	%rd4, %rd22, %rd21;
	sub.s64 	%rd23, %rd17, %rd4;
	min.s64 	%rd24, %rd23, %rd22;
	cvt.u32.u64 	%r2, %rd24;
	shl.b32 	%r3, %r2, 2;
	mov.u32 	%r4, %tid.x;
	shl.b32 	%r157, %r4, 7;
	setp.ge.s32 	%p1, %r157, %r3;
	@%p1 bra 	$L__BB17_3;
	shl.b64 	%rd25, %rd4, 2;
	add.s64 	%rd26, %rd3, %rd25;
	mul.wide.u32 	%rd27, %r4, 128;
	add.s64 	%rd159, %rd26, %rd27;
$L__BB17_2:
	.pragma "nounroll";
	// begin inline asm
	prefetch.global.L2 [%rd159];
	// end inline asm
	add.s32 	%r157, %r157, 16384;
	add.s64 	%rd159, %rd159, 16384;
	setp.lt.s32 	%p2, %r157, %r3;
	@%p2 bra 	$L__BB17_2;
$L__BB17_3:
	shl.b64 	%rd29, %rd4, 2;
	add.s64 	%rd8, %rd3, %rd29;
	add.s64 	%rd9, %rd1, %rd29;
	setp.eq.s32 	%p3, %r1, %r2;
	@%p3 bra 	$L__BB17_45;
	setp.lt.s32 	%p4, %r47, 1;
	@%p4 bra 	$L__BB17_58;
	and.b32  	%r8, %r47, 7;
	setp.lt.u32 	%p5, %r47, 8;
	mov.b32 	%r166, 0;
	@%p5 bra 	$L__BB17_24;
	and.b32  	%r166, %r47, 2147483640;
	mov.b32 	%r160, 0;
$L__BB17_7:
	.pragma "nounroll";
	shl.b32 	%r51, %r160, 7;
	add.s32 	%r19, %r51, %r4;
	setp.ge.s32 	%p6, %r19, %r2;
	@%p6 bra 	$L__BB17_9;
	mul.wide.u32 	%rd30, %r19, 4;
	add.s64 	%rd31, %rd8, %rd30;
	ld.global.u32 	%r52, [%rd31];
	add.s64 	%rd32, %rd9, %rd30;
	ld.global.u32 	%r53, [%rd32];
	mul.wide.s32 	%rd33, %r53, 4;
	add.s64 	%rd34, %rd2, %rd33;
	st.global.u32 	[%rd34], %r52;
$L__BB17_9:
	add.s32 	%r54, %r19, 128;
	setp.ge.s32 	%p7, %r54, %r2;
	mul.wide.s32 	%rd35, %r54, 4;
	add.s64 	%rd13, %rd8, %rd35;
	add.s64 	%rd14, %rd9, %rd35;
	@%p7 bra 	$L__BB17_11;
	ld.global.u32 	%r55, [%rd13];
	ld.global.u32 	%r56, [%rd14];
	mul.wide.s32 	%rd36, %r56, 4;
	add.s64 	%rd37, %rd2, %rd36;
	st.global.u32 	[%rd37], %r55;
$L__BB17_11:
	add.s32 	%r57, %r19, 256;
	setp.ge.s32 	%p8, %r57, %r2;
	@%p8 bra 	$L__BB17_13;
	ld.global.u32 	%r58, [%rd13+512];
	ld.global.u32 	%r59, [%rd14+512];
	mul.wide.s32 	%rd38, %r59, 4;
	add.s64 	%rd39, %rd2, %rd38;
	st.global.u32 	[%rd39], %r58;
$L__BB17_13:
	add.s32 	%r60, %r19, 384;
	setp.ge.s32 	%p9, %r60, %r2;
	@%p9 bra 	$L__BB17_15;
	ld.global.u32 	%r61, [%rd13+1024];
	ld.global.u32 	%r62, [%rd14+1024];
	mul.wide.s32 	%rd40, %r62, 4;
	add.s64 	%rd41, %rd2, %rd40;
	st.global.u32 	[%rd41], %r61;
$L__BB17_15:
	add.s32 	%r63, %r19, 512;
	setp.ge.s32 	%p10, %r63, %r2;
	@%p10 bra 	$L__BB17_17;
	ld.global.u32 	%r64, [%rd13+1536];
	ld.global.u32 	%r65, [%rd14+1536];
	mul.wide.s32 	%rd42, %r65, 4;
	add.s64 	%rd43, %rd2, %rd42;
	st.global.u32 	[%rd43], %r64;
$L__BB17_17:
	add.s32 	%r66, %r19, 640;
	setp.ge.s32 	%p11, %r66, %r2;
	@%p11 bra 	$L__BB17_19;
	ld.global.u32 	%r67, [%rd13+2048];
	ld.global.u32 	%r68, [%rd14+2048];
	mul.wide.s32 	%rd44, %r68, 4;
	add.s64 	%rd45, %rd2, %rd44;
	st.global.u32 	[%rd45], %r67;
$L__BB17_19:
	add.s32 	%r69, %r19, 768;
	setp.ge.s32 	%p12, %r69, %r2;
	@%p12 bra 	$L__BB17_21;
	ld.global.u32 	%r70, [%rd13+2560];
	ld.global.u32 	%r71, [%rd14+2560];
	mul.wide.s32 	%rd46, %r71, 4;
	add.s64 	%rd47, %rd2, %rd46;
	st.global.u32 	[%rd47], %r70;
$L__BB17_21:
	add.s32 	%r72, %r19, 896;
	setp.ge.s32 	%p13, %r72, %r2;
	@%p13 bra 	$L__BB17_23;
	ld.global.u32 	%r73, [%rd13+3072];
	ld.global.u32 	%r74, [%rd14+3072];
	mul.wide.s32 	%rd48, %r74, 4;
	add.s64 	%rd49, %rd2, %rd48;
	st.global.u32 	[%rd49], %r73;
$L__BB17_23:
	add.s32 	%r160, %r160, 8;
	setp.eq.s32 	%p14, %r160, %r166;
	@%p14 bra 	$L__BB17_24;
	bra.uni 	$L__BB17_7;
$L__BB17_24:
	setp.eq.s32 	%p15, %r8, 0;
	@%p15 bra 	$L__BB17_58;
	and.b32  	%r35, %r47, 3;
	setp.lt.u32 	%p16, %r8, 4;
	@%p16 bra 	$L__BB17_35;
	shl.b32 	%r75, %r166, 7;
	add.s32 	%r36, %r75, %r4;
	setp.ge.s32 	%p17, %r36, %r2;
	@%p17 bra 	$L__BB17_28;
	mul.wide.s32 	%rd50, %r36, 4;
	add.s64 	%rd51, %rd8, %rd50;
	ld.global.u32 	%r76, [%rd51];
	add.s64 	%rd52, %rd9, %rd50;
	ld.global.u32 	%r77, [%rd52];
	mul.wide.s32 	%rd53, %r77, 4;
	add.s64 	%rd54, %rd2, %rd53;
	st.global.u32 	[%rd54], %r76;
$L__BB17_28:
	add.s32 	%r37, %r36, 128;
	setp.ge.s32 	%p18, %r37, %r2;
	@%p18 bra 	$L__BB17_30;
	mul.wide.s32 	%rd55, %r37, 4;
	add.s64 	%rd56, %rd8, %rd55;
	ld.global.u32 	%r78, [%rd56];
	add.s64 	%rd57, %rd9, %rd55;
	ld.global.u32 	%r79, [%rd57];
	mul.wide.s32 	%rd58, %r79, 4;
	add.s64 	%rd59, %rd2, %rd58;
	st.global.u32 	[%rd59], %r78;
$L__BB17_30:
	add.s32 	%r38, %r36, 256;
	setp.ge.s32 	%p19, %r38, %r2;
	@%p19 bra 	$L__BB17_32;
	mul.wide.s32 	%rd60, %r38, 4;
	add.s64 	%rd61, %rd8, %rd60;
	ld.global.u32 	%r80, [%rd61];
	add.s64 	%rd62, %rd9, %rd60;
	ld.global.u32 	%r81, [%rd62];
	mul.wide.s32 	%rd63, %r81, 4;
	add.s64 	%rd64, %rd2, %rd63;
	st.global.u32 	[%rd64], %r80;
$L__BB17_32:
	add.s32 	%r39, %r36, 384;
	setp.ge.s32 	%p20, %r39, %r2;
	@%p20 bra 	$L__BB17_34;
	mul.wide.s32 	%rd65, %r39, 4;
	add.s64 	%rd66, %rd8, %rd65;
	ld.global.u32 	%r82, [%rd66];
	add.s64 	%rd67, %rd9, %rd65;
	ld.global.u32 	%r83, [%rd67];
	mul.wide.s32 	%rd68, %r83, 4;
	add.s64 	%rd69, %rd2, %rd68;
	st.global.u32 	[%rd69], %r82;
$L__BB17_34:
	add.s32 	%r166, %r166, 4;
$L__BB17_35:
	setp.eq.s32 	%p21, %r35, 0;
	@%p21 bra 	$L__BB17_58;
	setp.eq.s32 	%p22, %r35, 1;
	@%p22 bra 	$L__BB17_42;
	shl.b32 	%r84, %r166, 7;
	add.s32 	%r42, %r84, %r4;
	setp.ge.s32 	%p23, %r42, %r2;
	@%p23 bra 	$L__BB17_39;
	mul.wide.s32 	%rd70, %r42, 4;
	add.s64 	%rd71, %rd8, %rd70;
	ld.global.u32 	%r85, [%rd71];
	add.s64 	%rd72, %rd9, %rd70;
	ld.global.u32 	%r86, [%rd72];
	mul.wide.s32 	%rd73, %r86, 4;
	add.s64 	%rd74, %rd2, %rd73;
	st.global.u32 	[%rd74], %r85;
$L__BB17_39:
	add.s32 	%r43, %r42, 128;
	setp.ge.s32 	%p24, %r43, %r2;
	@%p24 bra 	$L__BB17_41;
	mul.wide.s32 	%rd75, %r43, 4;
	add.s64 	%rd76, %rd8, %rd75;
	ld.global.u32 	%r87, [%rd76];
	add.s64 	%rd77, %rd9, %rd75;
	ld.global.u32 	%r88, [%rd77];
	mul.wide.s32 	%rd78, %r88, 4;
	add.s64 	%rd79, %rd2, %rd78;
	st.global.u32 	[%rd79], %r87;
$L__BB17_41:
	add.s32 	%r166, %r166, 2;
$L__BB17_42:
	and.b32  	%r89, %r47, 1;
	setp.eq.b32 	%p25, %r89, 1;
	not.pred 	%p26, %p25;
	@%p26 bra 	$L__BB17_58;
	shl.b32 	%r90, %r166, 7;
	add.s32 	%r46, %r90, %r4;
	setp.ge.s32 	%p27, %r46, %r2;
	@%p27 bra 	$L__BB17_58;
	mul.wide.s32 	%rd80, %r46, 4;
	add.s64 	%rd81, %rd8, %rd80;
	ld.global.u32 	%r91, [%rd81];
	add.s64 	%rd82, %rd9, %rd80;
	ld.global.u32 	%r92, [%rd82];
	mul.wide.s32 	%rd83, %r92, 4;
	add.s64 	%rd84, %rd2, %rd83;
	st.global.u32 	[%rd84], %r91;
	bra.uni 	$L__BB17_58;
$L__BB17_45:
	setp.lt.s32 	%p28, %r47, 1;
	@%p28 bra 	$L__BB17_58;
	and.b32  	%r10, %r47, 15;
	setp.lt.u32 	%p29, %r47, 16;
	mov.b32 	%r162, 0;
	@%p29 bra 	$L__BB17_49;
	and.b32  	%r162, %r47, 2147483632;
	neg.s32 	%r159, %r162;
	add.s32 	%r158, %r4, 1152;
	mul.wide.u32 	%rd160, %r4, 4;
$L__BB17_48:
	.pragma "nounroll";
	mul.wide.s32 	%rd85, %r158, 4;
	add.s64 	%rd86, %rd85, 1536;
	add.s64 	%rd87, %rd8, %rd160;
	ld.global.u32 	%r94, [%rd87];
	add.s64 	%rd88, %rd9, %rd160;
	ld.global.u32 	%r95, [%rd88];
	mul.wide.s32 	%rd89, %r95, 4;
	add.s64 	%rd90, %rd2, %rd89;
	st.global.u32 	[%rd90], %r94;
	ld.global.u32 	%r96, [%rd87+512];
	ld.global.u32 	%r97, [%rd88+512];
	mul.wide.s32 	%rd91, %r97, 4;
	add.s64 	%rd92, %rd2, %rd91;
	st.global.u32 	[%rd92], %r96;
	ld.global.u32 	%r98, [%rd87+1024];
	ld.global.u32 	%r99, [%rd88+1024];
	mul.wide.s32 	%rd93, %r99, 4;
	add.s64 	%rd94, %rd2, %rd93;
	st.global.u32 	[%rd94], %r98;
	ld.global.u32 	%r100, [%rd87+1536];
	ld.global.u32 	%r101, [%rd88+1536];
	mul.wide.s32 	%rd95, %r101, 4;
	add.s64 	%rd96, %rd2, %rd95;
	st.global.u32 	[%rd96], %r100;
	ld.global.u32 	%r102, [%rd87+2048];
	ld.global.u32 	%r103, [%rd88+2048];
	mul.wide.s32 	%rd97, %r103, 4;
	add.s64 	%rd98, %rd2, %rd97;
	st.global.u32 	[%rd98], %r102;
	ld.global.u32 	%r104, [%rd87+2560];
	ld.global.u32 	%r105, [%rd88+2560];
	mul.wide.s32 	%rd99, %r105, 4;
	add.s64 	%rd100, %rd2, %rd99;
	st.global.u32 	[%rd100], %r104;
	ld.global.u32 	%r106, [%rd87+3072];
	ld.global.u32 	%r107, [%rd88+3072];
	mul.wide.s32 	%rd101, %r107, 4;
	add.s64 	%rd102, %rd2, %rd101;
	st.global.u32 	[%rd102], %r106;
	ld.global.u32 	%r108, [%rd87+3584];
	ld.global.u32 	%r109, [%rd88+3584];
	mul.wide.s32 	%rd103, %r109, 4;
	add.s64 	%rd104, %rd2, %rd103;
	st.global.u32 	[%rd104], %r108;
	ld.global.u32 	%r110, [%rd87+4096];
	ld.global.u32 	%r111, [%rd88+4096];
	mul.wide.s32 	%rd105, %r111, 4;
	add.s64 	%rd106, %rd2, %rd105;
	st.global.u32 	[%rd106], %r110;
	add.s64 	%rd107, %rd8, %rd86;
	ld.global.u32 	%r112, [%rd107+-1536];
	add.s64 	%rd108, %rd9, %rd86;
	ld.global.u32 	%r113, [%rd108+-1536];
	mul.wide.s32 	%rd109, %r113, 4;
	add.s64 	%rd110, %rd2, %rd109;
	st.global.u32 	[%rd110], %r112;
	ld.global.u32 	%r114, [%rd107+-1024];
	ld.global.u32 	%r115, [%rd108+-1024];
	mul.wide.s32 	%rd111, %r115, 4;
	add.s64 	%rd112, %rd2, %rd111;
	st.global.u32 	[%rd112], %r114;
	ld.global.u32 	%r116, [%rd107+-512];
	ld.global.u32 	%r117, [%rd108+-512];
	mul.wide.s32 	%rd113, %r117, 4;
	add.s64 	%rd114, %rd2, %rd113;
	st.global.u32 	[%rd114], %r116;
	ld.global.u32 	%r118, [%rd107];
	ld.global.u32 	%r119, [%rd108];
	mul.wide.s32 	%rd115, %r119, 4;
	add.s64 	%rd116, %rd2, %rd115;
	st.global.u32 	[%rd116], %r118;
	ld.global.u32 	%r120, [%rd107+512];
	ld.global.u32 	%r121, [%rd108+512];
	mul.wide.s32 	%rd117, %r121, 4;
	add.s64 	%rd118, %rd2, %rd117;
	st.global.u32 	[%rd118], %r120;
	ld.global.u32 	%r122, [%rd107+1024];
	ld.global.u32 	%r123, [%rd108+1024];
	mul.wide.s32 	%rd119, %r123, 4;
	add.s64 	%rd120, %rd2, %rd119;
	st.global.u32 	[%rd120], %r122;
	ld.global.u32 	%r124, [%rd107+1536];
	ld.global.u32 	%r125, [%rd108+1536];
	mul.wide.s32 	%rd121, %r125, 4;
	add.s64 	%rd122, %rd2, %rd121;
	st.global.u32 	[%rd122], %r124;
	add.s32 	%r159, %r159, 16;
	add.s32 	%r158, %r158, 2048;
	add.s64 	%rd160, %rd160, 8192;
	setp.eq.s32 	%p30, %r159, 0;
	@%p30 bra 	$L__BB17_49;
	bra.uni 	$L__BB17_48;
$L__BB17_49:
	setp.eq.s32 	%p31, %r10, 0;
	@%p31 bra 	$L__BB17_58;
	and.b32  	%r22, %r47, 7;
	setp.lt.u32 	%p32, %r10, 8;
	@%p32 bra 	$L__BB17_52;
	shl.b32 	%r126, %r162, 7;
	add.s32 	%r127, %r126, %r4;
	mul.wide.s32 	%rd123, %r127, 4;
	add.s64 	%rd124, %rd8, %rd123;
	ld.global.u32 	%r128, [%rd124];
	add.s64 	%rd125, %rd9, %rd123;
	ld.global.u32 	%r129, [%rd125];
	mul.wide.s32 	%rd126, %r129, 4;
	add.s64 	%rd127, %rd2, %rd126;
	st.global.u32 	[%rd127], %r128;
	ld.global.u32 	%r130, [%rd124+512];
	ld.global.u32 	%r131, [%rd125+512];
	mul.wide.s32 	%rd128, %r131, 4;
	add.s64 	%rd129, %rd2, %rd128;
	st.global.u32 	[%rd129], %r130;
	ld.global.u32 	%r132, [%rd124+1024];
	ld.global.u32 	%r133, [%rd125+1024];
	mul.wide.s32 	%rd130, %r133, 4;
	add.s64 	%rd131, %rd2, %rd130;
	st.global.u32 	[%rd131], %r132;
	ld.global.u32 	%r134, [%rd124+1536];
	ld.global.u32 	%r135, [%rd125+1536];
	mul.wide.s32 	%rd132, %r135, 4;
	add.s64 	%rd133, %rd2, %rd132;
	st.global.u32 	[%rd133], %r134;
	ld.global.u32 	%r136, [%rd124+2048];
	ld.global.u32 	%r137, [%rd125+2048];
	mul.wide.s32 	%rd134, %r137, 4;
	add.s64 	%rd135, %rd2, %rd134;
	st.global.u32 	[%rd135], %r136;
	ld.global.u32 	%r138, [%rd124+2560];
	ld.global.u32 	%r139, [%rd125+2560];
	mul.wide.s32 	%rd136, %r139, 4;
	add.s64 	%rd137, %rd2, %rd136;
	st.global.u32 	[%rd137], %r138;
	ld.global.u32 	%r140, [%rd124+3072];
	ld.global.u32 	%r141, [%rd125+3072];
	mul.wide.s32 	%rd138, %r141, 4;
	add.s64 	%rd139, %rd2, %rd138;
	st.global.u32 	[%rd139], %r140;
	ld.global.u32 	%r142, [%rd124+3584];
	ld.global.u32 	%r143, [%rd125+3584];
	mul.wide.s32 	%rd140, %r143, 4;
	add.s64 	%rd141, %rd2, %rd140;
	st.global.u32 	[%rd141], %r142;
	add.s32 	%r162, %r162, 8;
$L__BB17_52:
	setp.eq.s32 	%p33, %r22, 0;
	@%p33 bra 	$L__BB17_58;
	and.b32  	%r25, %r47, 3;
	setp.lt.u32 	%p34, %r22, 4;
	@%p34 bra 	$L__BB17_55;
	shl.b32 	%r144, %r162, 7;
	add.s32 	%r145, %r144, %r4;
	mul.wide.s32 	%rd142, %r145, 4;
	add.s64 	%rd143, %rd8, %rd142;
	ld.global.u32 	%r146, [%rd143];
	add.s64 	%rd144, %rd9, %rd142;
	ld.global.u32 	%r147, [%rd144];
	mul.wide.s32 	%rd145, %r147, 4;
	add.s64 	%rd146, %rd2, %rd145;
	st.global.u32 	[%rd146], %r146;
	ld.global.u32 	%r148, [%rd143+512];
	ld.global.u32 	%r149, [%rd144+512];
	mul.wide.s32 	%rd147, %r149, 4;
	add.s64 	%rd148, %rd2, %rd147;
	st.global.u32 	[%rd148], %r148;
	ld.global.u32 	%r150, [%rd143+1024];
	ld.global.u32 	%r151, [%rd144+1024];
	mul.wide.s32 	%rd149, %r151, 4;
	add.s64 	%rd150, %rd2, %rd149;
	st.global.u32 	[%rd150], %r150;
	ld.global.u32 	%r152, [%rd143+1536];
	ld.global.u32 	%r153, [%rd144+1536];
	mul.wide.s32 	%rd151, %r153, 4;
	add.s64 	%rd152, %rd2, %rd151;
	st.global.u32 	[%rd152], %r152;
	add.s32 	%r162, %r162, 4;
$L__BB17_55:
	setp.eq.s32 	%p35, %r25, 0;
	@%p35 bra 	$L__BB17_58;
	shl.b64 	%rd153, %rd4, 2;
	add.s64 	%rd15, %rd1, %rd153;
	shl.b32 	%r154, %r162, 7;
	add.s32 	%r165, %r4, %r154;
	add.s64 	%rd16, %rd3, %rd153;
	neg.s32 	%r164, %r25;
$L__BB17_57:
	.pragma "nounroll";
	mul.wide.s32 	%rd154, %r165, 4;
	add.s64 	%rd155, %rd15, %rd154;
	add.s64 	%rd156, %rd16, %rd154;
	ld.global.u32 	%r155, [%rd156];
	ld.global.u32 	%r156, [%rd155];
	mul.wide.s32 	%rd157, %r156, 4;
	add.s64 	%rd158, %rd2, %rd157;
	st.global.u32 	[%rd158], %r155;
	add.s32 	%r165, %r165, 128;
	add.s32 	%r164, %r164, 1;
	setp.eq.s32 	%p36, %r164, 0;
	@%p36 bra 	$L__BB17_58;
	bra.uni 	$L__BB17_57;
$L__BB17_58:
	ret;

}
	// .globl	_ZN3cub18CUB_300001_SM_10006detail4scan23DeviceCompactInitKernelINS0_13ScanTileStateIiLb1EEEPiEEvT_iT0_
.visible .entry _ZN3cub18CUB_300001_SM_10006detail4scan23DeviceCompactInitKernelINS0_13ScanTileStateIiLb1EEEPiEEvT_iT0_(
	.param .align 8 .b8 _ZN3cub18CUB_300001_SM_10006detail4scan23DeviceCompactInitKernelINS0_13ScanTileStateIiLb1EEEPiEEvT_iT0__param_0[8],
	.param .u32 _ZN3cub18CUB_300001_SM_10006detail4scan23DeviceCompactInitKernelINS0_13ScanTileStateIiLb1EEEPiEEvT_iT0__param_1,
	.param .u64 .ptr .align 1 _ZN3cub18CUB_300001_SM_10006detail4scan23DeviceCompactInitKernelINS0_13ScanTileStateIiLb1EEEPiEEvT_iT0__param_2
)
{
	.reg .pred 	%p<6>;
	.reg .b32 	%r<12>;
	.reg .b64 	%rd<9>;

	ld.param.u64 	%rd3, [_ZN3cub18CUB_300001_SM_10006detail4scan23DeviceCompactInitKernelINS0_13ScanTileStateIiLb1EEEPiEEvT_iT0__param_0];
	ld.param.u32 	%r4, [_ZN3cub18CUB_300001_SM_10006detail4scan23DeviceCompactInitKernelINS0_13ScanTileStateIiLb1EEEPiEEvT_iT0__param_1];
	ld.param.u64 	%rd2, [_ZN3cub18CUB_300001_SM_10006detail4scan23DeviceCompactInitKernelINS0_13ScanTileStateIiLb1EEEPiEEvT_iT0__param_2];
	cvta.to.global.u64 	%rd1, %rd3;
	mov.u32 	%r1, %ctaid.x;
	mov.u32 	%r5, %ntid.x;
	mov.u32 	%r2, %tid.x;
	mad.lo.s32 	%r3, %r1, %r5, %r2;
	setp.ge.s32 	%p1, %r3, %r4;
	@%p1 bra 	$L__BB18_2;
	mul.wide.s32 	%rd4, %r3, 8;
	add.s64 	%rd5, %rd1, %rd4;
	mov.b32 	%r6, 0;
	mov.b32 	%r7, 99;
	st.global.v2.u32 	[%rd5+256], {%r7, %r6};
$L__BB18_2:
	setp.ne.s32 	%p2, %r1, 0;
	setp.gt.u32 	%p3, %r2, 31;
	or.pred  	%p4, %p2, %p3;
	@%p4 bra 	$L__BB18_4;
	mul.wide.u32 	%rd6, %r2, 8;
	add.s64 	%rd7, %rd1, %rd6;
	mov.b32 	%r9, 0;
	st.global.v2.u32 	[%rd7], {%r9, %r9};
$L__BB18_4:
	or.b32  	%r10, %r1, %r2;
	setp.ne.s32 	%p5, %r10, 0;
	@%p5 bra 	$L__BB18_6;
	cvta.to.global.u64 	%rd8, %rd2;
	mov.b32 	%r11, 0;
	st.global.u32 	[%rd8], %r11;
$L__BB18_6:
	ret;

}
	// .globl	_ZN3cub18CUB_300001_SM_10006detail4scan23DeviceCompactInitKernelINS0_13ScanTileStateIiLb1EEEPlEEvT_iT0_
.visible .entry _ZN3cub18CUB_300001_SM_10006detail4scan23DeviceCompactInitKernelINS0_13ScanTileStateIiLb1EEEPlEEvT_iT0_(
	.param .align 8 .b8 _ZN3cub18CUB_300001_SM_10006detail4scan23DeviceCompactInitKernelINS0_13ScanTileStateIiLb1EEEPlEEvT_iT0__param_0[8],
	.param .u32 _ZN3cub18CUB_300001_SM_10006detail4scan23DeviceCompactInitKernelINS0_13ScanTileStateIiLb1EEEPlEEvT_iT0__param_1,
	.param .u64 .ptr .align 1 _ZN3cub18CUB_300001_SM_10006detail4scan23DeviceCompactInitKernelINS0_13ScanTileStateIiLb1EEEPlEEvT_iT0__param_2
)
{
	.reg .pred 	%p<6>;
	.reg .b32 	%r<11>;
	.reg .b64 	%rd<10>;

	ld.param.u64 	%rd3, [_ZN3cub18CUB_300001_SM_10006detail4scan23DeviceCompactInitKernelINS0_13ScanTileStateIiLb1EEEPlEEvT_iT0__param_0];
	ld.param.u32 	%r4, [_ZN3cub18CUB_300001_SM_10006detail4scan23DeviceCompactInitKernelINS0_13ScanTileStateIiLb1EEEPlEEvT_iT0__param_1];
	ld.param.u64 	%rd2, [_ZN3cub18CUB_300001_SM_10006detail4scan23DeviceCompactInitKernelINS0_13ScanTileStateIiLb1EEEPlEEvT_iT0__param_2];
	cvta.to.global.u64 	%rd1, %rd3;
	mov.u32 	%r1, %ctaid.x;
	mov.u32 	%r5, %ntid.x;
	mov.u32 	%r2, %tid.x;
	mad.lo.s32 	%r3, %r1, %r5, %r2;
	setp.ge.s32 	%p1, %r3, %r4;
	@%p1 bra 	$L__BB19_2;
	mul.wide.s32 	%rd4, %r3, 8;
	add.s64 	%rd5, %rd1, %rd4;
	mov.b32 	%r6, 0;
	mov.b32 	%r7, 99;
	st.global.v2.u32 	[%rd5+256], {%r7, %r6};
$L__BB19_2:
	setp.ne.s32 	%p2, %r1, 0;
	setp.gt.u32 	%p3, %r2, 31;
	or.pred  	%p4, %p2, %p3;
	@%p4 bra 	$L__BB19_4;
	mul.wide.u32 	%rd6, %r2, 8;
	add.s64 	%rd7, %rd1, %rd6;
	mov.b32 	%r9, 0;
	st.global.v2.u32 	[%rd7], {%r9, %r9};
$L__BB19_4:
	or.b32  	%r10, %r1, %r2;
	setp.ne.s32 	%p5, %r10, 0;
	@%p5 bra 	$L__BB19_6;
	cvta.to.global.u64 	%rd8, %rd2;
	mov.b64 	%rd9, 0;
	st.global.u64 	[%rd8], %rd9;
$L__BB19_6:
	ret;

}
	// .globl	_ZN3cub18CUB_300001_SM_10006detail4scan20DeviceScanInitKernelINS0_13ScanTileStateIiLb1EEEEEvT_i
.visible .entry _ZN3cub18CUB_300001_SM_10006detail4scan20DeviceScanInitKernelINS0_13ScanTileStateIiLb1EEEEEvT_i(
	.param .align 8 .b8 _ZN3cub18CUB_300001_SM_10006detail4scan20DeviceScanInitKernelINS0_13ScanTileStateIiLb1EEEEEvT_i_param_0[8],
	.param .u32 _ZN3cub18CUB_300001_SM_10006detail4scan20DeviceScanInitKernelINS0_13ScanTileStateIiLb1EEEEEvT_i_param_1
)
{
	.reg .pred 	%p<5>;
	.reg .b32 	%r<10>;
	.reg .b64 	%rd<7>;

	ld.param.u64 	%rd2, [_ZN3cub18CUB_300001_SM_10006detail4scan20DeviceScanInitKernelINS0_13ScanTileStateIiLb1EEEEEvT_i_param_0];
	ld.param.u32 	%r4, [_ZN3cub18CUB_300001_SM_10006detail4scan20DeviceScanInitKernelINS0_13ScanTileStateIiLb1EEEEEvT_i_param_1];
	cvta.to.global.u64 	%rd1, %rd2;
	mov.u32 	%r1, %ctaid.x;
	mov.u32 	%r5, %ntid.x;
	mov.u32 	%r2, %tid.x;
	mad.lo.s32 	%r3, %r1, %r5, %r2;
	setp.ge.s32 	%p1, %r3, %r4;
	@%p1 bra 	$L__BB20_2;
	mul.wide.s32 	%rd3, %r3, 8;
	add.s64 	%rd4, %rd1, %rd3;
	mov.b32 	%r6, 0;
	mov.b32 	%r7, 99;
	st.global.v2.u32 	[%rd4+256], {%r7, %r6};
$L__BB20_2:
	setp.ne.s32 	%p2, %r1, 0;
	setp.gt.u32 	%p3, %r2, 31;
	or.pred  	%p4, %p2, %p3;
	@%p4 bra 	$L__BB20_4;
	mul.wide.u32 	%rd5, %r2, 8;
	add.s64 	%rd6, %rd1, %rd5;
	mov.b32 	%r9, 0;
	st.global.v2.u32 	[%rd6], {%r9, %r9};
$L__BB20_4:
	ret;

}
	// .globl	_ZN3cub18CUB_300001_SM_10006detail4scan16DeviceScanKernelINS2_10policy_hubIiiijN4cuda3std3__44plusIvEEE10Policy1000EPiN6thrust24THRUST_300001_SM_1000_NS20permutation_iteratorINSE_10device_ptrIiEESH_EENS0_13ScanTileStateIiLb1EEES9_NS1_10InputValueIiSC_EEjiLb0EiEEvT0_T1_T2_iT3_T4_T5_
.visible .entry _ZN3cub18CUB_300001_SM_10006detail4scan16DeviceScanKernelINS2_10policy_hubIiiijN4cuda3std3__44plusIvEEE10Policy1000EPiN6thrust24THRUST_300001_SM_1000_NS20permutation_iteratorINSE_10device_ptrIiEESH_EENS0_13ScanTileStateIiLb1EEES9_NS1_10InputValueIiSC_EEjiLb0EiEEvT0_T1_T2_iT3_T4_T5_(
	.param .u64 .ptr .align 1 _ZN3cub18CUB_300001_SM_10006detail4scan16DeviceScanKernelINS2_10policy_hubIiiijN4cuda3std3__44plusIvEEE10Policy1000EPiN6thrust24THRUST_300001_SM_1000_NS20permutation_iteratorINSE_10device_ptrIiEESH_EENS0_13ScanTileStateIiLb1EEES9_NS1_10InputValueIiSC_EEjiLb0EiEEvT0_T1_T2_iT3_T4_T5__param_0,
	.param .align 8 .b8 _ZN3cub18CUB_300001_SM_10006detail4scan16DeviceScanKernelINS2_10policy_hubIiiijN4cuda3std3__44plusIvEEE10Policy1000EPiN6thrust24THRUST_300001_SM_1000_NS20permutation_iteratorINSE_10device_ptrIiEESH_EENS0_13ScanTileStateIiLb1EEES9_NS1_10InputValueIiSC_EEjiLb0EiEEvT0_T1_T2_iT3_T4_T5__param_1[16],
	.param .align 8 .b8 _ZN3cub18CUB_300001_SM_10006detail4scan16DeviceScanKernelINS2_10policy_hubIiiijN4cuda3std3__44plusIvEEE10Policy1000EPiN6thrust24THRUST_300001_SM_1000_NS20permutation_iteratorINSE_10device_ptrIiEESH_EENS0_13ScanTileStateIiLb1EEES9_NS1_10InputValueIiSC_EEjiLb0EiEEvT0_T1_T2_iT3_T4_T5__param_2[8],
	.param .u32 _ZN3cub18CUB_300001_SM_10006detail4scan16DeviceScanKernelINS2_10policy_hubIiiijN4cuda3std3__44plusIvEEE10Policy1000EPiN6thrust24THRUST_300001_SM_1000_NS20permutation_iteratorINSE_10device_ptrIiEESH_EENS0_13ScanTileStateIiLb1EEES9_NS1_10InputValueIiSC_EEjiLb0EiEEvT0_T1_T2_iT3_T4_T5__param_3,
	.param .align 1 .b8 _ZN3cub18CUB_300001_SM_10006detail4scan16DeviceScanKernelINS2_10policy_hubIiiijN4cuda3std3__44plusIvEEE10Policy1000EPiN6thrust24THRUST_300001_SM_1000_NS20permutation_iteratorINSE_10device_ptrIiEESH_EENS0_13ScanTileStateIiLb1EEES9_NS1_10InputValueIiSC_EEjiLb0EiEEvT0_T1_T2_iT3_T4_T5__param_4[1],
	.param .align 8 .b8 _ZN3cub18CUB_300001_SM_10006detail4scan16DeviceScanKernelINS2_10policy_hubIiiijN4cuda3std3__44plusIvEEE10Policy1000EPiN6thrust24THRUST_300001_SM_1000_NS20permutation_iteratorINSE_10device_ptrIiEESH_EENS0_13ScanTileStateIiLb1EEES9_NS1_10InputValueIiSC_EEjiLb0EiEEvT0_T1_T2_iT3_T4_T5__param_5[16],
	.param .u32 _ZN3cub18CUB_300001_SM_10006detail4scan16DeviceScanKernelINS2_10policy_hubIiiijN4cuda3std3__44plusIvEEE10Policy1000EPiN6thrust24THRUST_300001_SM_1000_NS20permutation_iteratorINSE_10device_ptrIiEESH_EENS0_13ScanTileStateIiLb1EEES9_NS1_10InputValueIiSC_EEjiLb0EiEEvT0_T1_T2_iT3_T4_T5__param_6
)
.maxntid 384
{
	.reg .pred 	%p<160>;
	.reg .b16 	%rs<3>;
	.reg .b32 	%r<1082>;
	.reg .b64 	%rd<151>;
	// demoted variable
	.shared .align 16 .b8 _ZZN3cub18CUB_300001_SM_10006detail4scan16DeviceScanKernelINS2_10policy_hubIiiijN4cuda3std3__44plusIvEEE10Policy1000EPiN6thrust24THRUST_300001_SM_1000_NS20permutation_iteratorINSE_10device_ptrIiEESH_EENS0_13ScanTileStateIiLb1EEES9_NS1_10InputValueIiSC_EEjiLb0EiEEvT0_T1_T2_iT3_T4_T5_E12temp_storage[33808];
	ld.param.u32 	%r241, [_ZN3cub18CUB_300001_SM_10006detail4scan16DeviceScanKernelINS2_10policy_hubIiiijN4cuda3std3__44plusIvEEE10Policy1000EPiN6thrust24THRUST_300001_SM_1000_NS20permutation_iteratorINSE_10device_ptrIiEESH_EENS0_13ScanTileStateIiLb1EEES9_NS1_10InputValueIiSC_EEjiLb0EiEEvT0_T1_T2_iT3_T4_T5__param_5];
	bfe.u32 	%r242, %r241, 0, 8;
	cvt.u16.u32 	%rs1, %r242;
	and.b16  	%rs2, %rs1, 255;
	ld.param.u64 	%rd15, [_ZN3cub18CUB_300001_SM_10006detail4scan16DeviceScanKernelINS2_10policy_hubIiiijN4cuda3std3__44plusIvEEE10Policy1000EPiN6thrust24THRUST_300001_SM_1000_NS20permutation_iteratorINSE_10device_ptrIiEESH_EENS0_13ScanTileStateIiLb1EEES9_NS1_10InputValueIiSC_EEjiLb0EiEEvT0_T1_T2_iT3_T4_T5__param_1+8];
	ld.param.u64 	%rd14, [_ZN3cub18CUB_300001_SM_10006detail4scan16DeviceScanKernelINS2_10policy_hubIiiijN4cuda3std3__44plusIvEEE10Policy1000EPiN6thrust24THRUST_300001_SM_1000_NS20permutation_iteratorINSE_10device_ptrIiEESH_EENS0_13ScanTileStateIiLb1EEES9_NS1_10InputValueIiSC_EEjiLb0EiEEvT0_T1_T2_iT3_T4_T5__param_1];
	ld.param.u64 	%rd16, [_ZN3cub18CUB_300001_SM_10006detail4scan16DeviceScanKernelINS2_10policy_hubIiiijN4cuda3std3__44plusIvEEE10Policy1000EPiN6thrust24THRUST_300001_SM_1000_NS20permutation_iteratorINSE_10device_ptrIiEESH_EENS0_13ScanTileStateIiLb1EEES9_NS1_10InputValueIiSC_EEjiLb0EiEEvT0_T1_T2_iT3_T4_T5__param_2];
	ld.param.u64 	%rd2, [_ZN3cub18CUB_300001_SM_10006detail4scan16DeviceScanKernelINS2_10policy_hubIiiijN4cuda3std3__44plusIvEEE10Policy1000EPiN6thrust24THRUST_300001_SM_1000_NS20permutation_iteratorINSE_10device_ptrIiEESH_EENS0_13ScanTileStateIiLb1EEES9_NS1_10InputValueIiSC_EEjiLb0EiEEvT0_T1_T2_iT3_T4_T5__param_5+8];
	ld.param.u64 	%rd17, [_ZN3cub18CUB_300001_SM_10006detail4scan16DeviceScanKernelINS2_10policy_hubIiiijN4cuda3std3__44plusIvEEE10Policy1000EPiN6thrust24THRUST_300001_SM_1000_NS20permutation_iteratorINSE_10device_ptrIiEESH_EENS0_13ScanTileStateIiLb1EEES9_NS1_10InputValueIiSC_EEjiLb0EiEEvT0_T1_T2_iT3_T4_T5__param_0];
	ld.param.u32 	%r240, [_ZN3cub18CUB_300001_SM_10006detail4scan16DeviceScanKernelINS2_10policy_hubIiiijN4cuda3std3__44plusIvEEE10Policy1000EPiN6thrust24THRUST_300001_SM_1000_NS20permutation_iteratorINSE_10device_ptrIiEESH_EENS0_13ScanTileStateIiLb1EEES9_NS1_10InputValueIiSC_EEjiLb0EiEEvT0_T1_T2_iT3_T4_T5__param_6];
	cvta.to.global.u64 	%rd1, %rd17;
	setp.eq.s16 	%p1, %rs2, 0;
	@%p1 bra 	$L__BB21_2;
	cvta.to.global.u64 	%rd18, %rd2;
	ld.global.u32 	%r1029, [%rd18];
	bra.uni 	$L__BB21_3;
$L__BB21_2:
	cvt.u32.u64 	%r1029, %rd2;
$L__BB21_3:
	ld.param.u32 	%r1027, [_ZN3cub18CUB_300001_SM_10006detail4scan16DeviceScanKernelINS2_10policy_hubIiiijN4cuda3std3__44plusIvEEE10Policy1000EPiN6thrust24THRUST_300001_SM_1000_NS20permutation_iteratorINSE_10device_ptrIiEESH_EENS0_13ScanTileStateIiLb1EEES9_NS1_10InputValueIiSC_EEjiLb0EiEEvT0_T1_T2_iT3_T4_T5__param_3];
	mov.u32 	%r243, %ctaid.x;
	add.s32 	%r1030, %r1027, %r243;
	mul.lo.s32 	%r5, %r1030, 8448;
	sub.s32 	%r6, %r240, %r5;
	setp.lt.u32 	%p2, %r6, 8449;
	@%p2 bra 	$L__BB21_29;
	cvt.u64.u32 	%rd87, %r5;
	mov.u32 	%r7, %tid.x;
	and.b32  	%r650, %r7, 31;
	and.b32  	%r651, %r7, 992;
	mul.lo.s32 	%r652, %r651, 22;
	or.b32  	%r653, %r652, %r650;
	cvt.u64.u32 	%rd88, %r653;
	add.s64 	%rd4, %rd88, %rd87;
	shl.b64 	%rd89, %rd4, 2;
	add.s64 	%rd90, %rd1, %rd89;
	ld.global.u32 	%r654, [%rd90];
	ld.global.u32 	%r655, [%rd90+128];
	ld.global.u32 	%r656, [%rd90+256];
	ld.global.u32 	%r657, [%rd90+384];
	ld.global.u32 	%r658, [%rd90+512];
	ld.global.u32 	%r659, [%rd90+640];
	ld.global.u32 	%r660, [%rd90+768];
	ld.global.u32 	%r661, [%rd90+896];
	ld.global.u32 	%r662, [%rd90+1024];
	ld.global.u32 	%r663, [%rd90+1152];
	ld.global.u32 	%r664, [%rd90+1280];
	ld.global.u32 	%r665, [%rd90+1408];
	ld.global.u32 	%r666, [%rd90+1536];
	ld.global.u32 	%r667, [%rd90+1664];
	ld.global.u32 	%r668, [%rd90+1792];
	ld.global.u32 	%r669, [%rd90+1920];
	ld.global.u32 	%r670, [%rd90+2048];
	ld.global.u32 	%r671, [%rd90+2176];
	ld.global.u32 	%r672, [%rd90+2304];
	ld.global.u32 	%r673, [%rd90+2432];
	ld.global.u32 	%r674, [%rd90+2560];
	ld.global.u32 	%r675, [%rd90+2688];
	// begin inline asm
	mov.u32 %r649, %laneid;
	// end inline asm
	shr.u32 	%r9, %r7, 5;
	mad.lo.s32 	%r676, %r9, 704, %r649;
	shl.b32 	%r677, %r676, 2;
	mov.u32 	%r678, _ZZN3cub18CUB_300001_SM_10006detail4scan16DeviceScanKernelINS2_10policy_hubIiiijN4cuda3std3__44plusIvEEE10Policy1000EPiN6thrust24THRUST_300001_SM_1000_NS20permutation_iteratorINSE_10device_ptrIiEESH_EENS0_13ScanTileStateIiLb1EEES9_NS1_10InputValueIiSC_EEjiLb0EiEEvT0_T1_T2_iT3_T4_T5_E12temp_storage;
	add.s32 	%r10, %r678, %r677;
	st.shared.u32 	[%r10], %r654;
	st.shared.u32 	[%r10+128], %r655;
	st.shared.u32 	[%r10+256], %r656;
	st.shared.u32 	[%r10+384], %r657;
	st.shared.u32 	[%r10+512], %r658;
	st.shared.u32 	[%r10+640], %r659;
	st.shared.u32 	[%r10+768], %r660;
	st.shared.u32 	[%r10+896], %r661;
	st.shared.u32 	[%r10+1024], %r662;
	st.shared.u32 	[%r10+1152], %r663;
	st.shared.u32 	[%r10+1280], %r664;
	st.shared.u32 	[%r10+1408], %r665;
	st.shared.u32 	[%r10+1536], %r666;
	st.shared.u32 	[%r10+1664], %r667;
	st.shared.u32 	[%r10+1792], %r668;
	st.shared.u32 	[%r10+1920], %r669;
	st.shared.u32 	[%r10+2048], %r670;
	st.shared.u32 	[%r10+2176], %r671;
	st.shared.u32 	[%r10+2304], %r672;
	st.shared.u32 	[%r10+2432], %r673;
	st.shared.u32 	[%r10+2560], %r674;
	st.shared.u32 	[%r10+2688], %r675;
	bar.warp.sync 	-1;
	mad.lo.s32 	%r11, %r649, 84, %r10;
	ld.shared.v2.u32 	{%r12, %r13}, [%r11];
	ld.shared.v2.u32 	{%r14, %r15}, [%r11+8];
	ld.shared.v2.u32 	{%r16, %r17}, [%r11+16];
	ld.shared.v2.u32 	{%r18, %r19}, [%r11+24];
	ld.shared.v2.u32 	{%r20, %r21}, [%r11+32];
	ld.shared.v2.u32 	{%r22, %r23}, [%r11+40];
	ld.shared.v2.u32 	{%r24, %r25}, [%r11+48];
	ld.shared.v2.u32 	{%r26, %r27}, [%r11+56];
	ld.shared.v2.u32 	{%r28, %r29}, [%r11+64];
	ld.shared.v2.u32 	{%r30, %r31}, [%r11+72];
	ld.shared.v2.u32 	{%r32, %r33}, [%r11+80];
	bar.sync 	0;
	setp.ne.s32 	%p104, %r1030, 0;
	@%p104 bra 	$L__BB21_9;
	add.s32 	%r900, %r13, %r12;
	add.s32 	%r901, %r14, %r900;
	add.s32 	%r902, %r15, %r901;
	add.s32 	%r903, %r16, %r902;
	add.s32 	%r904, %r17, %r903;
	add.s32 	%r905, %r18, %r904;
	add.s32 	%r906, %r19, %r905;
	add.s32 	%r907, %r20, %r906;
	add.s32 	%r908, %r21, %r907;
	add.s32 	%r909, %r22, %r908;
	add.s32 	%r910, %r23, %r909;
	add.s32 	%r911, %r24, %r910;
	add.s32 	%r912, %r25, %r911;
	add.s32 	%r913, %r26, %r912;
	add.s32 	%r914, %r27, %r913;
	add.s32 	%r915, %r28, %r914;
	add.s32 	%r916, %r29, %r915;
	add.s32 	%r917, %r30, %r916;
	add.s32 	%r918, %r31, %r917;
	add.s32 	%r919, %r32, %r918;
	add.s32 	%r874, %r33, %r919;
	mov.b32 	%r872, 1;
	mov.b32 	%r897, 0;
	mov.b32 	%r899, -1;
	// begin inline asm
	{  .reg .s32 r0;  .reg .pred p;  shfl.sync.up.b32 r0|p, %r874, %r872, %r897, %r899;  @p add.s32 r0, r0, %r874;  mov.s32 %r870, r0;}
	// end inline asm
	mov.b32 	%r878, 2;
	// begin inline asm
	{  .reg .s32 r0;  .reg .pred p;  shfl.sync.up.b32 r0|p, %r870, %r878, %r897, %r899;  @p add.s32 r0, r0, %r870;  mov.s32 %r876, r0;}
	// end inline asm
	mov.b32 	%r884, 4;
	// begin inline asm
	{  .reg .s32 r0;  .reg .pred p;  shfl.sync.up.b32 r0|p, %r876, %r884, %r897, %r899;  @p add.s32 r0, r0, %r876;  mov.s32 %r882, r0;}
	// end inline asm
	mov.b32 	%r890, 8;
	// begin inline asm
	{  .reg .s32 r0;  .reg .pred p;  shfl.sync.up.b32 r0|p, %r882, %r890, %r897, %r899;  @p add.s32 r0, r0, %r882;  mov.s32 %r888, r0;}
	// end inline asm
	mov.b32 	%r896, 16;
	// begin inline asm
	{  .reg .s32 r0;  .reg .pred p;  shfl.sync.up.b32 r0|p, %r888, %r896, %r897, %r899;  @p add.s32 r0, r0, %r888;  mov.s32 %r894, r0;}
	// end inline asm
	setp.ne.s32 	%p146, %r649, 31;
	@%p146 bra 	$L__BB21_7;
	shl.b32 	%r920, %r9, 2;
	add.s32 	%r922, %r678, %r920;
	st.shared.u32 	[%r922+16], %r894;
$L__BB21_7:
	bar.sync 	0;
	ld.shared.v4.u32 	{%r923, %r924, %r925, %r926}, [_ZZN3cub18CUB_300001_SM_10006detail4scan16DeviceScanKernelINS2_10policy_hubIiiijN4cuda3std3__44plusIvEEE10Policy1000EPiN6thrust24THRUST_300001_SM_1000_NS20permutation_iteratorINSE_10device_ptrIiEESH_EENS0_13ScanTileStateIiLb1EEES9_NS1_10InputValueIiSC_EEjiLb0EiEEvT0_T1_T2_iT3_T4_T5_E12temp_storage+16];
	add.s32 	%r927, %r924, %r923;
	setp.eq.s32 	%p147, %r9, 2;
	selp.b32 	%r928, %r927, %r923, %p147;
	add.s32 	%r929, %r927, %r925;
	setp.eq.s32 	%p148, %r9, 3;
	selp.b32 	%r930, %r929, %r928, %p148;
	add.s32 	%r931, %r929, %r926;
	setp.eq.s32 	%p149, %r9, 4;
	selp.b32 	%r932, %r931, %r930, %p149;
	ld.shared.v4.u32 	{%r933, %r934, %r935, %r936}, [_ZZN3cub18CUB_300001_SM_10006detail4scan16DeviceScanKernelINS2_10policy_hubIiiijN4cuda3std3__44plusIvEEE10Policy1000EPiN6thrust24THRUST_300001_SM_1000_NS20permutation_iteratorINSE_10device_ptrIiEESH_EENS0_13ScanTileStateIiLb1EEES9_NS1_10InputValueIiSC_EEjiLb0EiEEvT0_T1_T2_iT3_T4_T5_E12temp_storage+32];
	add.s32 	%r937, %r931, %r933;
	setp.eq.s32 	%p150, %r9, 5;
	selp.b32 	%r938, %r937, %r932, %p150;
	add.s32 	%r939, %r937, %r934;
	setp.eq.s32 	%p151, %r9, 6;
	selp.b32 	%r940, %r939, %r938, %p151;
	add.s32 	%r941, %r939, %r935;
	setp.eq.s32 	%p152, %r9, 7;
	selp.b32 	%r942, %r941, %r940, %p152;
	add.s32 	%r943, %r941, %r936;
	setp.eq.s32 	%p153, %r9, 8;
	selp.b32 	%r944, %r943, %r942, %p153;
	ld.shared.v4.u32 	{%r945, %r946, %r947, %r948}, [_ZZN3cub18CUB_300001_SM_10006detail4scan16DeviceScanKernelINS2_10policy_hubIiiijN4cuda3std3__44plusIvEEE10Policy1000EPiN6thrust24THRUST_300001_SM_1000_NS20permutation_iteratorINSE_10device_ptrIiEESH_EENS0_13ScanTileStateIiLb1EEES9_NS1_10InputValueIiSC_EEjiLb0EiEEvT0_T1_T2_iT3_T4_T5_E12temp_storage+48];
	add.s32 	%r949, %r943, %r945;
	setp.eq.s32 	%p154, %r9, 9;
	selp.b32 	%r950, %r949, %r944, %p154;
	add.s32 	%r951, %r949, %r946;
	setp.eq.s32 	%p155, %r9, 10;
	selp.b32 	%r952, %r951, %r950, %p155;
	add.s32 	%r953, %r951, %r947;
	setp.eq.s32 	%p156, %r9, 11;
	selp.b32 	%r954, %r953, %r952, %p156;
	setp.lt.u32 	%p157, %r7, 32;
	selp.b32 	%r955, 0, %r954, %p157;
	setp.eq.s32 	%p158, %r649, 0;
	sub.s32 	%r956, %r894, %r874;
	selp.b32 	%r957, 0, %r956, %p158;
	add.s32 	%r958, %r957, %r1029;
	add.s32 	%r1044, %r958, %r955;
	add.s32 	%r959, %r948, %r1029;
	add.s32 	%r37, %r959, %r953;
	setp.ne.s32 	%p159, %r7, 0;
	@%p159 bra 	$L__BB21_28;
	add.s64 	%rd102, %rd16, 256;
	mov.b32 	%r960, 101;
	// begin inline asm
	st.relaxed.gpu.v2.u32 [%rd102], {%r960, %r37};
	// end inline asm
	bra.uni 	$L__BB21_28;
$L__BB21_9:
	add.s32 	%r709, %r13, %r12;
	add.s32 	%r710, %r14, %r709;
	add.s32 	%r711, %r15, %r710;
	add.s32 	%r712, %r16, %r711;
	add.s32 	%r713, %r17, %r712;
	add.s32 	%r714, %r18, %r713;
	add.s32 	%r715, %r19, %r714;
	add.s32 	%r716, %r20, %r715;
	add.s32 	%r717, %r21, %r716;
	add.s32 	%r718, %r22, %r717;
	add.s32 	%r719, %r23, %r718;
	add.s32 	%r720, %r24, %r719;
	add.s32 	%r721, %r25, %r720;
	add.s32 	%r722, %r26, %r721;
	add.s32 	%r723, %r27, %r722;
	add.s32 	%r724, %r28, %r723;
	add.s32 	%r725, %r29, %r724;
	add.s32 	%r726, %r30, %r725;
	add.s32 	%r727, %r31, %r726;
	add.s32 	%r728, %r32, %r727;
	add.s32 	%r683, %r33, %r728;
	mov.b32 	%r681, 1;
	mov.b32 	%r706, 0;
	mov.b32 	%r708, -1;
	// begin inline asm
	{  .reg .s32 r0;  .reg .pred p;  shfl.sync.up.b32 r0|p, %r683, %r681, %r706, %r708;  @p add.s32 r0, r0, %r683;  mov.s32 %r679, r0;}
	// end inline asm
	mov.b32 	%r687, 2;
	// begin inline asm
	{  .reg .s32 r0;  .reg .pred p;  shfl.sync.up.b32 r0|p, %r679, %r687, %r706, %r708;  @p add.s32 r0, r0, %r679;  mov.s32 %r685, r0;}
	// end inline asm
	mov.b32 	%r693, 4;
	// begin inline asm
	{  .reg .s32 r0;  .reg .pred p;  shfl.sync.up.b32 r0|p, %r685, %r693, %r706, %r708;  @p add.s32 r0, r0, %r685;  mov.s32 %r691, r0;}
	// end inline asm
	mov.b32 	%r699, 8;
	// begin inline asm
	{  .reg .s32 r0;  .reg .pred p;  shfl.sync.up.b32 r0|p, %r691, %r699, %r706, %r708;  @p add.s32 r0, r0, %r691;  mov.s32 %r697, r0;}
	// end inline asm
	mov.b32 	%r705, 16;
	// begin inline asm
	{  .reg .s32 r0;  .reg .pred p;  shfl.sync.up.b32 r0|p, %r697, %r705, %r706, %r708;  @p add.s32 r0, r0, %r697;  mov.s32 %r703, r0;}
	// end inline asm
	setp.ne.s32 	%p105, %r649, 31;
	@%p105 bra 	$L__BB21_11;
	shl.b32 	%r729, %r9, 2;
	add.s32 	%r731, %r678, %r729;
	st.shared.u32 	[%r731+16], %r703;
$L__BB21_11:
	sub.s32 	%r732, %r703, %r683;
	bar.sync 	0;
	ld.shared.v4.u32 	{%r733, %r734, %r735, %r736}, [_ZZN3cub18CUB_300001_SM_10006detail4scan16DeviceScanKernelINS2_10policy_hubIiiijN4cuda3std3__44plusIvEEE10Policy1000EPiN6thrust24THRUST_300001_SM_1000_NS20permutation_iteratorINSE_10device_ptrIiEESH_EENS0_13ScanTileStateIiLb1EEES9_NS1_10InputValueIiSC_EEjiLb0EiEEvT0_T1_T2_iT3_T4_T5_E12temp_storage+16];
	add.s32 	%r737, %r734, %r733;
	setp.eq.s32 	%p106, %r9, 2;
	selp.b32 	%r738, %r737, %r733, %p106;
	add.s32 	%r739, %r737, %r735;
	setp.eq.s32 	%p107, %r9, 3;
	selp.b32 	%r740, %r739, %r738, %p107;
	add.s32 	%r741, %r739, %r736;
	setp.eq.s32 	%p108, %r9, 4;
	selp.b32 	%r742, %r741, %r740, %p108;
	ld.shared.v4.u32 	{%r743, %r744, %r745, %r746}, [_ZZN3cub18CUB_300001_SM_10006detail4scan16DeviceScanKernelINS2_10policy_hubIiiijN4cuda3std3__44plusIvEEE10Policy1000EPiN6thrust24THRUST_300001_SM_1000_NS20permutation_iteratorINSE_10device_ptrIiEESH_EENS0_13ScanTileStateIiLb1EEES9_NS1_10InputValueIiSC_EEjiLb0EiEEvT0_T1_T2_iT3_T4_T5_E12temp_storage+32];
	add.s32 	%r747, %r741, %r743;
	setp.eq.s32 	%p109, %r9, 5;
	selp.b32 	%r748, %r747, %r742, %p109;
	add.s32 	%r749, %r747, %r744;
	setp.eq.s32 	%p110, %r9, 6;
	selp.b32 	%r750, %r749, %r748, %p110;
	add.s32 	%r751, %r749, %r745;
	setp.eq.s32 	%p111, %r9, 7;
	selp.b32 	%r752, %r751, %r750, %p111;
	add.s32 	%r753, %r751, %r746;
	setp.eq.s32 	%p112, %r9, 8;
	selp.b32 	%r754, %r753, %r752, %p112;
	ld.shared.v4.u32 	{%r755, %r756, %r757, %r758}, [_ZZN3cub18CUB_300001_SM_10006detail4scan16DeviceScanKernelINS2_10policy_hubIiiijN4cuda3std3__44plusIvEEE10Policy1000EPiN6thrust24THRUST_300001_SM_1000_NS20permutation_iteratorINSE_10device_ptrIiEESH_EENS0_13ScanTileStateIiLb1EEES9_NS1_10InputValueIiSC_EEjiLb0EiEEvT0_T1_T2_iT3_T4_T5_E12temp_storage+48];
	add.s32 	%r759, %r753, %r755;
	setp.eq.s32 	%p113, %r9, 9;
	selp.b32 	%r760, %r759, %r754, %p113;
	add.s32 	%r761, %r759, %r756;
	setp.eq.s32 	%p114, %r9, 10;
	selp.b32 	%r762, %r761, %r760, %p114;
	add.s32 	%r763, %r761, %r757;
	setp.eq.s32 	%p115, %r9, 11;
	selp.b32 	%r764, %r763, %r762, %p115;
	add.s32 	%r40, %r763, %r758;
	setp.gt.u32 	%p116, %r7, 31;
	setp.lt.u32 	%p117, %r7, 32;
	setp.eq.s32 	%p118, %r649, 0;
	selp.b32 	%r765, 0, %r732, %p118;
	add.s32 	%r1043, %r764, %r765;
	selp.b32 	%r42, %r732, %r1043, %p117;
	@%p116 bra 	$L__BB21_27;
	setp.ne.s32 	%p119, %r7, 0;
	mul.wide.s32 	%rd91, %r1030, 8;
	add.s64 	%rd5, %rd16, %rd91;
	@%p119 bra 	$L__BB21_14;
	st.shared.u32 	[_ZZN3cub18CUB_300001_SM_10006detail4scan16DeviceScanKernelINS2_10policy_hubIiiijN4cuda3std3__44plusIvEEE10Policy1000EPiN6thrust24THRUST_300001_SM_1000_NS20permutation_iteratorINSE_10device_ptrIiEESH_EENS0_13ScanTileStateIiLb1EEES9_NS1_10InputValueIiSC_EEjiLb0EiEEvT0_T1_T2_iT3_T4_T5_E12temp_storage+12], %r40;
	add.s64 	%rd92, %rd5, 256;
	mov.b32 	%r766, 100;
	// begin inline asm
	st.relaxed.gpu.v2.u32 [%rd92], {%r766, %r40};
	// end inline asm
$L__BB21_14:
	not.b32 	%r772, %r7;
	add.s32 	%r1038, %r1030, %r772;
	mov.b32 	%r768, 830;
	// begin inline asm
	nanosleep.u32 %r768;
	// end inline asm
	mul.wide.s32 	%rd94, %r1038, 8;
	add.s64 	%rd95, %rd16, %rd94;
	add.s64 	%rd93, %rd95, 256;
	// begin inline asm
	ld.relaxed.gpu.v2.u32 {%r1040, %r1032}, [%rd93];
	// end inline asm
	mov.b32 	%r1033, 952;
$L__BB21_15:
	setp.eq.s32 	%p120, %r1040, 99;
	mov.b32 	%r773, -1;
	vote.sync.any.pred 	%p121, %p120, %r773;
	not.pred 	%p122, %p121;
	@%p122 bra 	$L__BB21_17;
	mul.lo.s32 	%r868, %r1030, 16807;
	and.b32  	%r1030, %r868, 2147483647;
	add.s32 	%r869, %r1033, 1;
	rem.u32 	%r865, %r1030, %r869;
	// begin inline asm
	nanosleep.u32 %r865;
	// end inline asm
	shr.u32 	%r1033, %r1033, 1;
	// begin inline asm
	ld.relaxed.gpu.v2.u32 {%r1040, %r1032}, [%rd93];
	// end inline asm
	bra.uni 	$L__BB21_15;
$L__BB21_17:
	setp.eq.s32 	%p123, %r1040, 101;
	mov.b32 	%r800, -1;
	vote.sync.ballot.b32 	%r802, %p123, %r800;
	// begin inline asm
	mov.u32 %r775, %lanemask_ge;
	// end inline asm
	and.b32  	%r803, %r802, %r775;
	or.b32  	%r804, %r803, -2147483648;
	add.s32 	%r805, %r804, -1;
	not.b32 	%r806, %r804;
	and.b32  	%r807, %r806, %r805;
	popc.b32 	%r779, %r807;
	mov.b32 	%r778, 1;
	// begin inline asm
	shfl.sync.down.b32 %r776, %r1032, %r778, %r779, %r800;
	// end inline asm
	setp.lt.s32 	%p125, %r649, %r779;
	selp.b32 	%r808, %r776, 0, %p125;
	add.s32 	%r782, %r808, %r1032;
	mov.b32 	%r783, 2;
	// begin inline asm
	shfl.sync.down.b32 %r781, %r782, %r783, %r779, %r800;
	// end inline asm
	add.s32 	%r57, %r649, 2;
	setp.gt.s32 	%p126, %r57, %r779;
	selp.b32 	%r809, 0, %r781, %p126;
	add.s32 	%r787, %r782, %r809;
	mov.b32 	%r788, 4;
	// begin inline asm
	shfl.sync.down.b32 %r786, %r787, %r788, %r779, %r800;
	// end inline asm
	add.s32 	%r58, %r649, 4;
	setp.gt.s32 	%p127, %r58, %r779;
	selp.b32 	%r810, 0, %r786, %p127;
	add.s32 	%r792, %r787, %r810;
	mov.b32 	%r793, 8;
	// begin inline asm
	shfl.sync.down.b32 %r791, %r792, %r793, %r779, %r800;
	// end inline asm
	add.s32 	%r59, %r649, 8;
	setp.gt.s32 	%p128, %r59, %r779;
	selp.b32 	%r811, 0, %r791, %p128;
	add.s32 	%r797, %r792, %r811;
	mov.b32 	%r798, 16;
	// begin inline asm
	shfl.sync.down.b32 %r796, %r797, %r798, %r779, %r800;
	// end inline asm
	add.s32 	%r60, %r649, 16;
	setp.gt.s32 	%p129, %r60, %r779;
	selp.b32 	%r812, 0, %r796, %p129;
	add.s32 	%r1037, %r797, %r812;
	add.s64 	%rd7, %rd16, 256;
	mov.b32 	%r1034, 952;
$L__BB21_18:
	setp.ne.s32 	%p130, %r1040, 101;
	mov.b32 	%r813, -1;
	vote.sync.all.pred 	%p131, %p130, %r813;
	not.pred 	%p132, %p131;
	@%p132 bra 	$L__BB21_23;
	shr.u32 	%r1034, %r1034, 1;
	mul.wide.s32 	%rd98, %r1038, 8;
	add.s64 	%rd99, %rd7, %rd98;
	add.s64 	%rd97, %rd99, -256;
	// begin inline asm
	ld.relaxed.gpu.v2.u32 {%r1040, %r1041}, [%rd97];
	// end inline asm
	mov.u32 	%r1042, %r1034;
$L__BB21_20:
	setp.eq.s32 	%p136, %r1040, 99;
	mov.b32 	%r821, -1;
	vote.sync.any.pred 	%p137, %p136, %r821;
	not.pred 	%p138, %p137;
	@%p138 bra 	$L__BB21_22;
	mul.lo.s32 	%r863, %r1030, 16807;
	and.b32  	%r1030, %r863, 2147483647;
	add.s32 	%r864, %r1042, 1;
	rem.u32 	%r860, %r1030, %r864;
	// begin inline asm
	nanosleep.u32 %r860;
	// end inline asm
	shr.u32 	%r1042, %r1042, 1;
	// begin inline asm
	ld.relaxed.gpu.v2.u32 {%r1040, %r1041}, [%rd97];
	// end inline asm
	bra.uni 	$L__BB21_20;
$L__BB21_22:
	setp.eq.s32 	%p139, %r1040, 101;
	mov.b32 	%r847, -1;
	vote.sync.ballot.b32 	%r848, %p139, %r847;
	and.b32  	%r849, %r848, %r775;
	or.b32  	%r850, %r849, -2147483648;
	add.s32 	%r851, %r850, -1;
	not.b32 	%r852, %r850;
	and.b32  	%r853, %r852, %r851;
	popc.b32 	%r826, %r853;
	mov.b32 	%r825, 1;
	// begin inline asm
	shfl.sync.down.b32 %r823, %r1041, %r825, %r826, %r847;
	// end inline asm
	setp.lt.s32 	%p141, %r649, %r826;
	selp.b32 	%r854, %r823, 0, %p141;
	add.s32 	%r829, %r854, %r1041;
	mov.b32 	%r830, 2;
	// begin inline asm
	shfl.sync.down.b32 %r828, %r829, %r830, %r826, %r847;
	// end inline asm
	setp.gt.s32 	%p142, %r57, %r826;
	selp.b32 	%r855, 0, %r828, %p142;
	add.s32 	%r834, %r829, %r855;
	mov.b32 	%r835, 4;
	// begin inline asm
	shfl.sync.down.b32 %r833, %r834, %r835, %r826, %r847;
	// end inline asm
	setp.gt.s32 	%p143, %r58, %r826;
	selp.b32 	%r856, 0, %r833, %p143;
	add.s32 	%r839, %r834, %r856;
	mov.b32 	%r840, 8;
	// begin inline asm
	shfl.sync.down.b32 %r838, %r839, %r840, %r826, %r847;
	// end inline asm
	setp.gt.s32 	%p144, %r59, %r826;
	selp.b32 	%r857, 0, %r838, %p144;
	add.s32 	%r844, %r839, %r857;
	mov.b32 	%r845, 16;
	// begin inline asm
	shfl.sync.down.b32 %r843, %r844, %r845, %r826, %r847;
	// end inline asm
	setp.gt.s32 	%p145, %r60, %r826;
	selp.b32 	%r858, 0, %r843, %p145;
	add.s32 	%r859, %r858, %r1037;
	add.s32 	%r1037, %r859, %r844;
	add.s32 	%r1038, %r1038, -32;
	bra.uni 	$L__BB21_18;
$L__BB21_23:
	setp.ne.s32 	%p133, %r7, 0;
	@%p133 bra 	$L__BB21_25;
	add.s32 	%r816, %r1037, %r40;
	add.s64 	%rd96, %rd5, 256;
	mov.b32 	%r815, 101;
	// begin inline asm
	st.relaxed.gpu.v2.u32 [%rd96], {%r815, %r816};
	// end inline asm
	st.shared.u32 	[_ZZN3cub18CUB_300001_SM_10006detail4scan16DeviceScanKernelINS2_10policy_hubIiiijN4cuda3std3__44plusIvEEE10Policy1000EPiN6thrust24THRUST_300001_SM_1000_NS20permutation_iteratorINSE_10device_ptrIiEESH_EENS0_13ScanTileStateIiLb1EEES9_NS1_10InputValueIiSC_EEjiLb0EiEEvT0_T1_T2_iT3_T4_T5_E12temp_storage+4], %r1037;
	st.shared.u32 	[_ZZN3cub18CUB_300001_SM_10006detail4scan16DeviceScanKernelINS2_10policy_hubIiiijN4cuda3std3__44plusIvEEE10Policy1000EPiN6thrust24THRUST_300001_SM_1000_NS20permutation_iteratorINSE_10device_ptrIiEESH_EENS0_13ScanTileStateIiLb1EEES9_NS1_10InputValueIiSC_EEjiLb0EiEEvT0_T1_T2_iT3_T4_T5_E12temp_storage+8], %r816;
$L__BB21_25:
	setp.ne.s32 	%p134, %r649, 0;
	mov.u32 	%r1043, %r42;
	@%p134 bra 	$L__BB21_27;
	st.shared.u32 	[_ZZN3cub18CUB_300001_SM_10006detail4scan16DeviceScanKernelINS2_10policy_hubIiiijN4cuda3std3__44plusIvEEE10Policy1000EPiN6thrust24THRUST_300001_SM_1000_NS20permutation_iteratorINSE_10device_ptrIiEESH_EENS0_13ScanTileStateIiLb1EEES9_NS1_10InputValueIiSC_EEjiLb0EiEEvT0_T1_T2_iT3_T4_T5_E12temp_storage+76], %r1037;
	mov.u32 	%r1043, %r1037;
$L__BB21_27:
	bar.sync 	0;
	setp.eq.s32 	%p135, %r7, 0;
	ld.shared.u32 	%r817, [_ZZN3cub18CUB_300001_SM_10006detail4scan16DeviceScanKernelINS2_10policy_hubIiiijN4cuda3std3__44plusIvEEE10Policy1000EPiN6thrust24THRUST_300001_SM_1000_NS20permutation_iteratorINSE_10device_ptrIiEESH_EENS0_13ScanTileStateIiLb1EEES9_NS1_10InputValueIiSC_EEjiLb0EiEEvT0_T1_T2_iT3_T4_T5_E12temp_storage+76];
	selp.b32 	%r818, 0, %r817, %p135;
	add.s32 	%r1044, %r818, %r1043;
$L__BB21_28:
	add.s32 	%r962, %r1044, %r12;
	add.s32 	%r963, %r13, %r962;
	add.s32 	%r964, %r14, %r963;
	add.s32 	%r965, %r15, %r964;
	add.s32 	%r966, %r16, %r965;
	add.s32 	%r967, %r17, %r966;
	add.s32 	%r968, %r18, %r967;
	add.s32 	%r969, %r19, %r968;
	add.s32 	%r970, %r20, %r969;
	add.s32 	%r971, %r21, %r970;
	add.s32 	%r972, %r22, %r971;
	add.s32 	%r973, %r23, %r972;
	add.s32 	%r974, %r24, %r973;
	add.s32 	%r975, %r25, %r974;
	add.s32 	%r976, %r26, %r975;
	add.s32 	%r977, %r27, %r976;
	add.s32 	%r978, %r28, %r977;
	add.s32 	%r979, %r29, %r978;
	add.s32 	%r980, %r30, %r979;
	add.s32 	%r981, %r31, %r980;
	add.s32 	%r982, %r32, %r981;
	bar.sync 	0;
	st.shared.v2.u32 	[%r11], {%r1044, %r962};
	st.shared.v2.u32 	[%r11+8], {%r963, %r964};
	st.shared.v2.u32 	[%r11+16], {%r965, %r966};
	st.shared.v2.u32 	[%r11+24], {%r967, %r968};
	st.shared.v2.u32 	[%r11+32], {%r969, %r970};
	st.shared.v2.u32 	[%r11+40], {%r971, %r972};
	st.shared.v2.u32 	[%r11+48], {%r973, %r974};
	st.shared.v2.u32 	[%r11+56], {%r975, %r976};
	st.shared.v2.u32 	[%r11+64], {%r977, %r978};
	st.shared.v2.u32 	[%r11+72], {%r979, %r980};
	st.shared.v2.u32 	[%r11+80], {%r981, %r982};
	bar.warp.sync 	-1;
	ld.shared.u32 	%r983, [%r10];
	ld.shared.u32 	%r984, [%r10+128];
	ld.shared.u32 	%r985, [%r10+256];
	ld.shared.u32 	%r986, [%r10+384];
	ld.shared.u32 	%r987, [%r10+512];
	ld.shared.u32 	%r988, [%r10+640];
	ld.shared.u32 	%r989, [%r10+768];
	ld.shared.u32 	%r990, [%r10+896];
	ld.shared.u32 	%r991, [%r10+1024];
	ld.shared.u32 	%r992, [%r10+1152];
	ld.shared.u32 	%r993, [%r10+1280];
	ld.shared.u32 	%r994, [%r10+1408];
	ld.shared.u32 	%r995, [%r10+1536];
	ld.shared.u32 	%r996, [%r10+1664];
	ld.shared.u32 	%r997, [%r10+1792];
	ld.shared.u32 	%r998, [%r10+1920];
	ld.shared.u32 	%r999, [%r10+2048];
	ld.shared.u32 	%r1000, [%r10+2176];
	ld.shared.u32 	%r1001, [%r10+2304];
	ld.shared.u32 	%r1002, [%r10+2432];
	ld.shared.u32 	%r1003, [%r10+2560];
	ld.shared.u32 	%r1004, [%r10+2688];
	cvta.to.global.u64 	%rd103, %rd14;
	add.s64 	%rd105, %rd103, %rd89;
	ld.global.u32 	%r1005, [%rd105];
	cvta.to.global.u64 	%rd106, %rd15;
	mul.wide.s32 	%rd107, %r1005, 4;
	add.s64 	%rd108, %rd106, %rd107;
	st.global.u32 	[%rd108], %r983;
	ld.global.u32 	%r1006, [%rd105+128];
	mul.wide.s32 	%rd109, %r1006, 4;
	add.s64 	%rd110, %rd106, %rd109;
	st.global.u32 	[%rd110], %r984;
	ld.global.u32 	%r1007, [%rd105+256];
	mul.wide.s32 	%rd111, %r1007, 4;
	add.s64 	%rd112, %rd106, %rd111;
	st.global.u32 	[%rd112], %r985;
	ld.global.u32 	%r1008, [%rd105+384];
	mul.wide.s32 	%rd113, %r1008, 4;
	add.s64 	%rd114, %rd106, %rd113;
	st.global.u32 	[%rd114], %r986;
	ld.global.u32 	%r1009, [%rd105+512];
	mul.wide.s32 	%rd115, %r1009, 4;
	add.s64 	%rd116, %rd106, %rd115;
	st.global.u32 	[%rd116], %r987;
	ld.global.u32 	%r1010, [%rd105+640];
	mul.wide.s32 	%rd117, %r1010, 4;
	add.s64 	%rd118, %rd106, %rd117;
	st.global.u32 	[%rd118], %r988;
	ld.global.u32 	%r1011, [%rd105+768];
	mul.wide.s32 	%rd119, %r1011, 4;
	add.s64 	%rd120, %rd106, %rd119;
	st.global.u32 	[%rd120], %r989;
	ld.global.u32 	%r1012, [%rd105+896];
	mul.wide.s32 	%rd121, %r1012, 4;
	add.s64 	%rd122, %rd106, %rd121;
	st.global.u32 	[%rd122], %r990;
	ld.global.u32 	%r1013, [%rd105+1024];
	mul.wide.s32 	%rd123, %r1013, 4;
	add.s64 	%rd124, %rd106, %rd123;
	st.global.u32 	[%rd124], %r991;
	ld.global.u32 	%r1014, [%rd105+1152];
	mul.wide.s32 	%rd125, %r1014, 4;
	add.s64 	%rd126, %rd106, %rd125;
	st.global.u32 	[%rd126], %r992;
	ld.global.u32 	%r1015, [%rd105+1280];
	mul.wide.s32 	%rd127, %r1015, 4;
	add.s64 	%rd128, %rd106, %rd127;
	st.global.u32 	[%rd128], %r993;
	ld.global.u32 	%r1016, [%rd105+1408];
	mul.wide.s32 	%rd129, %r1016, 4;
	add.s64 	%rd130, %rd106, %rd129;
	st.global.u32 	[%rd130], %r994;
	ld.global.u32 	%r1017, [%rd105+1536];
	mul.wide.s32 	%rd131, %r1017, 4;
	add.s64 	%rd132, %rd106, %rd131;
	st.global.u32 	[%rd132], %r995;
	ld.global.u32 	%r1018, [%rd105+1664];
	mul.wide.s32 	%rd133, %r1018, 4;
	add.s64 	%rd134, %rd106, %rd133;
	st.global.u32 	[%rd134], %r996;
	ld.global.u32 	%r1019, [%rd105+1792];
	mul.wide.s32 	%rd135, %r1019, 4;
	add.s64 	%rd136, %rd106, %rd135;
	st.global.u32 	[%rd136], %r997;
	ld.global.u32 	%r1020, [%rd105+1920];
	mul.wide.s32 	%rd137, %r1020, 4;
	add.s64 	%rd138, %rd106, %rd137;
	st.global.u32 	[%rd138], %r998;
	ld.global.u32 	%r1021, [%rd105+2048];
	mul.wide.s32 	%rd139, %r1021, 4;
	add.s64 	%rd140, %rd106, %rd139;
	st.global.u32 	[%rd140], %r999;
	ld.global.u32 	%r1022, [%rd105+2176];
	mul.wide.s32 	%rd141, %r1022, 4;
	add.s64 	%rd142, %rd106, %rd141;
	st.global.u32 	[%rd142], %r1000;
	ld.global.u32 	%r1023, [%rd105+2304];
	mul.wide.s32 	%rd143, %r1023, 4;
	add.s64 	%rd144, %rd106, %rd143;
	st.global.u32 	[%rd144], %r1001;
	ld.global.u32 	%r1024, [%rd105+2432];
	mul.wide.s32 	%rd145, %r1024, 4;
	add.s64 	%rd146, %rd106, %rd145;
	st.global.u32 	[%rd146], %r1002;
	ld.global.u32 	%r1025, [%rd105+2560];
	mul.wide.s32 	%rd147, %r1025, 4;
	add.s64 	%rd148, %rd106, %rd147;
	st.global.u32 	[%rd148], %r1003;
	ld.global.u32 	%r1026, [%rd105+2688];
	mul.wide.s32 	%rd149, %r1026, 4;
	add.s64 	%rd150, %rd106, %rd149;
	st.global.u32 	[%rd150], %r1004;
	bra.uni 	$L__BB21_143;
$L__BB21_29:
	setp.eq.s32 	%p3, %r6, 0;
	@%p3 bra 	$L__BB21_143;
	mul.wide.u32 	%rd19, %r5, 4;
	add.s64 	%rd20, %rd1, %rd19;
	mov.u32 	%r85, %tid.x;
	ld.global.u32 	%r1066, [%rd20];
	and.b32  	%r244, %r85, 31;
	and.b32  	%r245, %r85, 992;
	mul.lo.s32 	%r246, %r245, 22;
	or.b32  	%r87, %r246, %r244;
	setp.ge.u32 	%p4, %r87, %r6;
	shl.b32 	%r247, %r87, 2;
	cvt.u64.u32 	%rd21, %r247;
	add.s64 	%rd9, %rd20, %rd21;
	mov.u32 	%r1045, %r1066;
	@%p4 bra 	$L__BB21_32;
	ld.global.u32 	%r1045, [%rd9];
$L__BB21_32:
	add.s32 	%r90, %r87, 32;
	setp.ge.u32 	%p5, %r90, %r6;
	mov.u32 	%r1046, %r1066;
	@%p5 bra 	$L__BB21_34;
	ld.global.u32 	%r1046, [%rd9+128];
$L__BB21_34:
	add.s32 	%r93, %r87, 64;
	setp.ge.u32 	%p6, %r93, %r6;
	mov.u32 	%r1047, %r1066;
	@%p6 bra 	$L__BB21_36;
	ld.global.u32 	%r1047, [%rd9+256];
$L__BB21_36:
	add.s32 	%r248, %r87, 96;
	setp.ge.u32 	%p7, %r248, %r6;
	mov.u32 	%r1048, %r1066;
	@%p7 bra 	$L__BB21_38;
	ld.global.u32 	%r1048, [%rd9+384];
$L__BB21_38:
	add.s32 	%r249, %r87, 128;
	setp.ge.u32 	%p8, %r249, %r6;
	mov.u32 	%r1049, %r1066;
	@%p8 bra 	$L__BB21_40;
	ld.global.u32 	%r1049, [%rd9+512];
$L__BB21_40:
	add.s32 	%r100, %r87, 160;
	setp.ge.u32 	%p9, %r100, %r6;
	mov.u32 	%r1050, %r1066;
	@%p9 bra 	$L__BB21_42;
	ld.global.u32 	%r1050, [%rd9+640];
$L__BB21_42:
	add.s32 	%r250, %r87, 192;
	setp.ge.u32 	%p10, %r250, %r6;
	mov.u32 	%r1051, %r1066;
	@%p10 bra 	$L__BB21_44;
	ld.global.u32 	%r1051, [%rd9+768];
$L__BB21_44:
	add.s32 	%r105, %r87, 224;
	setp.ge.u32 	%p11, %r105, %r6;
	mov.u32 	%r1052, %r1066;
	@%p11 bra 	$L__BB21_46;
	ld.global.u32 	%r1052, [%rd9+896];
$L__BB21_46:
	add.s32 	%r251, %r87, 256;
	setp.ge.u32 	%p12, %r251, %r6;
	mov.u32 	%r1053, %r1066;
	@%p12 bra 	$L__BB21_48;
	ld.global.u32 	%r1053, [%rd9+1024];
$L__BB21_48:
	add.s32 	%r110, %r87, 288;
	setp.ge.u32 	%p13, %r110, %r6;
	mov.u32 	%r1054, %r1066;
	@%p13 bra 	$L__BB21_50;
	ld.global.u32 	%r1054, [%rd9+1152];
$L__BB21_50:
	add.s32 	%r113, %r87, 320;
	setp.ge.u32 	%p14, %r113, %r6;
	mov.u32 	%r1055, %r1066;
	@%p14 bra 	$L__BB21_52;
	ld.global.u32 	%r1055, [%rd9+1280];
$L__BB21_52:
	add.s32 	%r116, %r87, 352;
	setp.ge.u32 	%p15, %r116, %r6;
	mov.u32 	%r1056, %r1066;
	@%p15 bra 	$L__BB21_54;
	ld.global.u32 	%r1056, [%rd9+1408];
$L__BB21_54:
	add.s32 	%r119, %r87, 384;
	setp.ge.u32 	%p16, %r119, %r6;
	mov.u32 	%r1057, %r1066;
	@%p16 bra 	$L__BB21_56;
	ld.global.u32 	%r1057, [%rd9+1536];
$L__BB21_56:
	add.s32 	%r252, %r87, 416;
	setp.ge.u32 	%p17, %r252, %r6;
	mov.u32 	%r1058, %r1066;
	@%p17 bra 	$L__BB21_58;
	ld.global.u32 	%r1058, [%rd9+1664];
$L__BB21_58:
	add.s32 	%r253, %r87, 448;
	setp.ge.u32 	%p18, %r253, %r6;
	mov.u32 	%r1059, %r1066;
	@%p18 bra 	$L__BB21_60;
	ld.global.u32 	%r1059, [%rd9+1792];
$L__BB21_60:
	add.s32 	%r254, %r87, 480;
	setp.ge.u32 	%p19, %r254, %r6;
	mov.u32 	%r1060, %r1066;
	@%p19 bra 	$L__BB21_62;
	ld.global.u32 	%r1060, [%rd9+1920];
$L__BB21_62:
	add.s32 	%r128, %r87, 512;
	setp.ge.u32 	%p20, %r128, %r6;
	mov.u32 	%r1061, %r1066;
	@%p20 bra 	$L__BB21_64;
	ld.global.u32 	%r1061, [%rd9+2048];
$L__BB21_64:
	add.s32 	%r131, %r87, 544;
	setp.ge.u32 	%p21, %r131, %r6;
	mov.u32 	%r1062, %r1066;
	@%p21 bra 	$L__BB21_66;
	ld.global.u32 	%r1062, [%rd9+2176];
$L__BB21_66:
	add.s32 	%r255, %r87, 576;
	setp.ge.u32 	%p22, %r255, %r6;
	mov.u32 	%r1063, %r1066;
	@%p22 bra 	$L__BB21_68;
	ld.global.u32 	%r1063, [%rd9+2304];
$L__BB21_68:
	add.s32 	%r256, %r87, 608;
	setp.ge.u32 	%p23, %r256, %r6;
	mov.u32 	%r1064, %r1066;
	@%p23 bra 	$L__BB21_70;
	ld.global.u32 	%r1064, [%rd9+2432];
$L__BB21_70:
	add.s32 	%r138, %r87, 640;
	setp.ge.u32 	%p24, %r138, %r6;
	mov.u32 	%r1065, %r1066;
	@%p24 bra 	$L__BB21_72;
	ld.global.u32 	%r1065, [%rd9+2560];
$L__BB21_72:
	add.s32 	%r141, %r87, 672;
	setp.ge.u32 	%p25, %r141, %r6;
	@%p25 bra 	$L__BB21_74;
	ld.global.u32 	%r1066, [%rd9+2688];
$L__BB21_74:
	// begin inline asm
	mov.u32 %r257, %laneid;
	// end inline asm
	shr.u32 	%r145, %r85, 5;
	mad.lo.s32 	%r258, %r145, 704, %r257;
	shl.b32 	%r259, %r258, 2;
	mov.u32 	%r260, _ZZN3cub18CUB_300001_SM_10006detail4scan16DeviceScanKernelINS2_10policy_hubIiiijN4cuda3std3__44plusIvEEE10Policy1000EPiN6thrust24THRUST_300001_SM_1000_NS20permutation_iteratorINSE_10device_ptrIiEESH_EENS0_13ScanTileStateIiLb1EEES9_NS1_10InputValueIiSC_EEjiLb0EiEEvT0_T1_T2_iT3_T4_T5_E12temp_storage;
	add.s32 	%r146, %r260, %r259;
	st.shared.u32 	[%r146], %r1045;
	st.shared.u32 	[%r146+128], %r1046;
	st.shared.u32 	[%r146+256], %r1047;
	st.shared.u32 	[%r146+384], %r1048;
	st.shared.u32 	[%r146+512], %r1049;
	st.shared.u32 	[%r146+640], %r1050;
	st.shared.u32 	[%r146+768], %r1051;
	st.shared.u32 	[%r146+896], %r1052;
	st.shared.u32 	[%r146+1024], %r1053;
	st.shared.u32 	[%r146+1152], %r1054;
	st.shared.u32 	[%r146+1280], %r1055;
	st.shared.u32 	[%r146+1408], %r1056;
	st.shared.u32 	[%r146+1536], %r1057;
	st.shared.u32 	[%r146+1664], %r1058;
	st.shared.u32 	[%r146+1792], %r1059;
	st.shared.u32 	[%r146+1920], %r1060;
	st.shared.u32 	[%r146+2048], %r1061;
	st.shared.u32 	[%r146+2176], %r1062;
	st.shared.u32 	[%r146+2304], %r1063;
	st.shared.u32 	[%r146+2432], %r1064;
	st.shared.u32 	[%r146+2560], %r1065;
	st.shared.u32 	[%r146+2688], %r1066;
	bar.warp.sync 	-1;
	mad.lo.s32 	%r147, %r257, 84, %r146;
	ld.shared.v2.u32 	{%r148, %r149}, [%r147];
	ld.shared.v2.u32 	{%r150, %r151}, [%r147+8];
	ld.shared.v2.u32 	{%r152, %r153}, [%r147+16];
	ld.shared.v2.u32 	{%r154, %r155}, [%r147+24];
	ld.shared.v2.u32 	{%r156, %r157}, [%r147+32];
	ld.shared.v2.u32 	{%r158, %r159}, [%r147+40];
	ld.shared.v2.u32 	{%r160, %r161}, [%r147+48];
	ld.shared.v2.u32 	{%r162, %r163}, [%r147+56];
	ld.shared.v2.u32 	{%r164, %r165}, [%r147+64];
	ld.shared.v2.u32 	{%r166, %r167}, [%r147+72];
	ld.shared.v2.u32 	{%r168, %r169}, [%r147+80];
	bar.sync 	0;
	setp.ne.s32 	%p26, %r1030, 0;
	@%p26 bra 	$L__BB21_78;
	add.s32 	%r490, %r149, %r148;
	add.s32 	%r491, %r150, %r490;
	add.s32 	%r492, %r151, %r491;
	add.s32 	%r493, %r152, %r492;
	add.s32 	%r494, %r153, %r493;
	add.s32 	%r495, %r154, %r494;
	add.s32 	%r496, %r155, %r495;
	add.s32 	%r497, %r156, %r496;
	add.s32 	%r498, %r157, %r497;
	add.s32 	%r499, %r158, %r498;
	add.s32 	%r500, %r159, %r499;
	add.s32 	%r501, %r160, %r500;
	add.s32 	%r502, %r161, %r501;
	add.s32 	%r503, %r162, %r502;
	add.s32 	%r504, %r163, %r503;
	add.s32 	%r505, %r164, %r504;
	add.s32 	%r506, %r165, %r505;
	add.s32 	%r507, %r166, %r506;
	add.s32 	%r508, %r167, %r507;
	add.s32 	%r509, %r168, %r508;
	add.s32 	%r464, %r169, %r509;
	mov.b32 	%r462, 1;
	mov.b32 	%r487, 0;
	mov.b32 	%r489, -1;
	// begin inline asm
	{  .reg .s32 r0;  .reg .pred p;  shfl.sync.up.b32 r0|p, %r464, %r462, %r487, %r489;  @p add.s32 r0, r0, %r464;  mov.s32 %r460, r0;}
	// end inline asm
	mov.b32 	%r468, 2;
	// begin inline asm
	{  .reg .s32 r0;  .reg .pred p;  shfl.sync.up.b32 r0|p, %r460, %r468, %r487, %r489;  @p add.s32 r0, r0, %r460;  mov.s32 %r466, r0;}
	// end inline asm
	mov.b32 	%r474, 4;
	// begin inline asm
	{  .reg .s32 r0;  .reg .pred p;  shfl.sync.up.b32 r0|p, %r466, %r474, %r487, %r489;  @p add.s32 r0, r0, %r466;  mov.s32 %r472, r0;}
	// end inline asm
	mov.b32 	%r480, 8;
	// begin inline asm
	{  .reg .s32 r0;  .reg .pred p;  shfl.sync.up.b32 r0|p, %r472, %r480, %r487, %r489;  @p add.s32 r0, r0, %r472;  mov.s32 %r478, r0;}
	// end inline asm
	mov.b32 	%r486, 16;
	// begin inline asm
	{  .reg .s32 r0;  .reg .pred p;  shfl.sync.up.b32 r0|p, %r478, %r486, %r487, %r489;  @p add.s32 r0, r0, %r478;  mov.s32 %r484, r0;}
	// end inline asm
	setp.ne.s32 	%p68, %r257, 31;
	@%p68 bra 	$L__BB21_77;
	shl.b32 	%r510, %r145, 2;
	add.s32 	%r512, %r260, %r510;
	st.shared.u32 	[%r512+16], %r484;
$L__BB21_77:
	bar.sync 	0;
	ld.shared.v4.u32 	{%r513, %r514, %r515, %r516}, [_ZZN3cub18CUB_300001_SM_10006detail4scan16DeviceScanKernelINS2_10policy_hubIiiijN4cuda3std3__44plusIvEEE10Policy1000EPiN6thrust24THRUST_300001_SM_1000_NS20permutation_iteratorINSE_10device_ptrIiEESH_EENS0_13ScanTileStateIiLb1EEES9_NS1_10InputValueIiSC_EEjiLb0EiEEvT0_T1_T2_iT3_T4_T5_E12temp_storage+16];
	add.s32 	%r517, %r514, %r513;
	setp.eq.s32 	%p69, %r145, 2;
	selp.b32 	%r518, %r517, %r513, %p69;
	add.s32 	%r519, %r517, %r515;
	setp.eq.s32 	%p70, %r145, 3;
	selp.b32 	%r520, %r519, %r518, %p70;
	add.s32 	%r521, %r519, %r516;
	setp.eq.s32 	%p71, %r145, 4;
	selp.b32 	%r522, %r521, %r520, %p71;
	ld.shared.v4.u32 	{%r523, %r524, %r525, %r526}, [_ZZN3cub18CUB_300001_SM_10006detail4scan16DeviceScanKernelINS2_10policy_hubIiiijN4cuda3std3__44plusIvEEE10Policy1000EPiN6thrust24THRUST_300001_SM_1000_NS20permutation_iteratorINSE_10device_ptrIiEESH_EENS0_13ScanTileStateIiLb1EEES9_NS1_10InputValueIiSC_EEjiLb0EiEEvT0_T1_T2_iT3_T4_T5_E12temp_storage+32];
	add.s32 	%r527, %r521, %r523;
	setp.eq.s32 	%p72, %r145, 5;
	selp.b32 	%r528, %r527, %r522, %p72;
	add.s32 	%r529, %r527, %r524;
	setp.eq.s32 	%p73, %r145, 6;
	selp.b32 	%r530, %r529, %r528, %p73;
	add.s32 	%r531, %r529, %r525;
	setp.eq.s32 	%p74, %r145, 7;
	selp.b32 	%r532, %r531, %r530, %p74;
	add.s32 	%r533, %r531, %r526;
	setp.eq.s32 	%p75, %r145, 8;
	selp.b32 	%r534, %r533, %r532, %p75;
	.pragma "used_bytes_mask 4095";
	ld.shared.v4.u32 	{%r535, %r536, %r537, %r538}, [_ZZN3cub18CUB_300001_SM_10006detail4scan16DeviceScanKernelINS2_10policy_hubIiiijN4cuda3std3__44plusIvEEE10Policy1000EPiN6thrust24THRUST_300001_SM_1000_NS20permutation_iteratorINSE_10device_ptrIiEESH_EENS0_13ScanTileStateIiLb1EEES9_NS1_10InputValueIiSC_EEjiLb0EiEEvT0_T1_T2_iT3_T4_T5_E12temp_storage+48];
	add.s32 	%r539, %r533, %r535;
	setp.eq.s32 	%p76, %r145, 9;
	selp.b32 	%r540, %r539, %r534, %p76;
	add.s32 	%r541, %r539, %r536;
	setp.eq.s32 	%p77, %r145, 10;
	selp.b32 	%r542, %r541, %r540, %p77;
	add.s32 	%r543, %r541, %r537;
	setp.eq.s32 	%p78, %r145, 11;
	selp.b32 	%r544, %r543, %r542, %p78;
	setp.lt.u32 	%p79, %r85, 32;
	selp.b32 	%r545, 0, %r544, %p79;
	setp.eq.s32 	%p80, %r257, 0;
	sub.s32 	%r546, %r484, %r464;
	selp.b32 	%r547, 0, %r546, %p80;
	add.s32 	%r548, %r547, %r1029;
	add.s32 	%r1081, %r548, %r545;
	bra.uni 	$L__BB21_97;
$L__BB21_78:
	add.s32 	%r291, %r149, %r148;
	add.s32 	%r292, %r150, %r291;
	add.s32 	%r293, %r151, %r292;
	add.s32 	%r294, %r152, %r293;
	add.s32 	%r295, %r153, %r294;
	add.s32 	%r296, %r154, %r295;
	add.s32 	%r297, %r155, %r296;
	add.s32 	%r298, %r156, %r297;
	add.s32 	%r299, %r157, %r298;
	add.s32 	%r300, %r158, %r299;
	add.s32 	%r301, %r159, %r300;
	add.s32 	%r302, %r160, %r301;
	add.s32 	%r303, %r161, %r302;
	add.s32 	%r304, %r162, %r303;
	add.s32 	%r305, %r163, %r304;
	add.s32 	%r306, %r164, %r305;
	add.s32 	%r307, %r165, %r306;
	add.s32 	%r308, %r166, %r307;
	add.s32 	%r309, %r167, %r308;
	add.s32 	%r310, %r168, %r309;
	add.s32 	%r265, %r169, %r310;
	mov.b32 	%r263, 1;
	mov.b32 	%r288, 0;
	mov.b32 	%r290, -1;
	// begin inline asm
	{  .reg .s32 r0;  .reg .pred p;  shfl.sync.up.b32 r0|p, %r265, %r263, %r288, %r290;  @p add.s32 r0, r0, %r265;  mov.s32 %r261, r0;}
	// end inline asm
	mov.b32 	%r269, 2;
	// begin inline asm
	{  .reg .s32 r0;  .reg .pred p;  shfl.sync.up.b32 r0|p, %r261, %r269, %r288, %r290;  @p add.s32 r0, r0, %r261;  mov.s32 %r267, r0;}
	// end inline asm
	mov.b32 	%r275, 4;
	// begin inline asm
	{  .reg .s32 r0;  .reg .pred p;  shfl.sync.up.b32 r0|p, %r267, %r275, %r288, %r290;  @p add.s32 r0, r0, %r267;  mov.s32 %r273, r0;}
	// end inline asm
	mov.b32 	%r281, 8;
	// begin inline asm
	{  .reg .s32 r0;  .reg .pred p;  shfl.sync.up.b32 r0|p, %r273, %r281, %r288, %r290;  @p add.s32 r0, r0, %r273;  mov.s32 %r279, r0;}
	// end inline asm
	mov.b32 	%r287, 16;
	// begin inline asm
	{  .reg .s32 r0;  .reg .pred p;  shfl.sync.up.b32 r0|p, %r279, %r287, %r288, %r290;  @p add.s32 r0, r0, %r279;  mov.s32 %r285, r0;}
	// end inline asm
	setp.ne.s32 	%p27, %r257, 31;
	@%p27 bra 	$L__BB21_80;
	shl.b32 	%r311, %r145, 2;
	add.s32 	%r313, %r260, %r311;
	st.shared.u32 	[%r313+16], %r285;
$L__BB21_80:
	sub.s32 	%r314, %r285, %r265;
	bar.sync 	0;
	ld.shared.v4.u32 	{%r315, %r316, %r317, %r318}, [_ZZN3cub18CUB_300001_SM_10006detail4scan16DeviceScanKernelINS2_10policy_hubIiiijN4cuda3std3__44plusIvEEE10Policy1000EPiN6thrust24THRUST_300001_SM_1000_NS20permutation_iteratorINSE_10device_ptrIiEESH_EENS0_13ScanTileStateIiLb1EEES9_NS1_10InputValueIiSC_EEjiLb0EiEEvT0_T1_T2_iT3_T4_T5_E12temp_storage+16];
	add.s32 	%r319, %r316, %r315;
	setp.eq.s32 	%p28, %r145, 2;
	selp.b32 	%r320, %r319, %r315, %p28;
	add.s32 	%r321, %r319, %r317;
	setp.eq.s32 	%p29, %r145, 3;
	selp.b32 	%r322, %r321, %r320, %p29;
	add.s32 	%r323, %r321, %r318;
	setp.eq.s32 	%p30, %r145, 4;
	selp.b32 	%r324, %r323, %r322, %p30;
	ld.shared.v4.u32 	{%r325, %r326, %r327, %r328}, [_ZZN3cub18CUB_300001_SM_10006detail4scan16DeviceScanKernelINS2_10policy_hubIiiijN4cuda3std3__44plusIvEEE10Policy1000EPiN6thrust24THRUST_300001_SM_1000_NS20permutation_iteratorINSE_10device_ptrIiEESH_EENS0_13ScanTileStateIiLb1EEES9_NS1_10InputValueIiSC_EEjiLb0EiEEvT0_T1_T2_iT3_T4_T5_E12temp_storage+32];
	add.s32 	%r329, %r323, %r325;
	setp.eq.s32 	%p31, %r145, 5;
	selp.b32 	%r330, %r329, %r324, %p31;
	add.s32 	%r331, %r329, %r326;
	setp.eq.s32 	%p32, %r145, 6;
	selp.b32 	%r332, %r331, %r330, %p32;
	add.s32 	%r333, %r331, %r327;
	setp.eq.s32 	%p33, %r145, 7;
	selp.b32 	%r334, %r333, %r332, %p33;
	add.s32 	%r335, %r333, %r328;
	setp.eq.s32 	%p34, %r145, 8;
	selp.b32 	%r336, %r335, %r334, %p34;
	ld.shared.v4.u32 	{%r337, %r338, %r339, %r340}, [_ZZN3cub18CUB_300001_SM_10006detail4scan16DeviceScanKernelINS2_10policy_hubIiiijN4cuda3std3__44plusIvEEE10Policy1000EPiN6thrust24THRUST_300001_SM_1000_NS20permutation_iteratorINSE_10device_ptrIiEESH_EENS0_13ScanTileStateIiLb1EEES9_NS1_10InputValueIiSC_EEjiLb0EiEEvT0_T1_T2_iT3_T4_T5_E12temp_storage+48];
	add.s32 	%r341, %r335, %r337;
	setp.eq.s32 	%p35, %r145, 9;
	selp.b32 	%r342, %r341, %r336, %p35;
	add.s32 	%r343, %r341, %r338;
	setp.eq.s32 	%p36, %r145, 10;
	selp.b32 	%r344, %r343, %r342, %p36;
	add.s32 	%r345, %r343, %r339;
	setp.eq.s32 	%p37, %r145, 11;
	selp.b32 	%r346, %r345, %r344, %p37;
	add.s32 	%r175, %r345, %r340;
	setp.gt.u32 	%p38, %r85, 31;
	setp.lt.u32 	%p39, %r85, 32;
	setp.eq.s32 	%p40, %r257, 0;
	selp.b32 	%r347, 0, %r314, %p40;
	add.s32 	%r1080, %r346, %r347;
	selp.b32 	%r177, %r314, %r1080, %p39;
	@%p38 bra 	$L__BB21_96;
	setp.ne.s32 	%p41, %r85, 0;
	mul.wide.s32 	%rd22, %r1030, 8;
	add.s64 	%rd10, %rd16, %rd22;
	@%p41 bra 	$L__BB21_83;
	st.shared.u32 	[_ZZN3cub18CUB_300001_SM_10006detail4scan16DeviceScanKernelINS2_10policy_hubIiiijN4cuda3std3__44plusIvEEE10Policy1000EPiN6thrust24THRUST_300001_SM_1000_NS20permutation_iteratorINSE_10device_ptrIiEESH_EENS0_13ScanTileStateIiLb1EEES9_NS1_10InputValueIiSC_EEjiLb0EiEEvT0_T1_T2_iT3_T4_T5_E12temp_storage+12], %r175;
	add.s64 	%rd23, %rd10, 256;
	mov.b32 	%r348, 100;
	// begin inline asm
	st.relaxed.gpu.v2.u32 [%rd23], {%r348, %r175};
	// end inline asm
$L__BB21_83:
	not.b32 	%r354, %r85;
	add.s32 	%r1075, %r1030, %r354;
	mov.b32 	%r350, 830;
	// begin inline asm
	nanosleep.u32 %r350;
	// end inline asm
	mul.wide.s32 	%rd25, %r1075, 8;
	add.s64 	%rd26, %rd16, %rd25;
	add.s64 	%rd24, %rd26, 256;
	// begin inline asm
	ld.relaxed.gpu.v2.u32 {%r1077, %r1069}, [%rd24];
	// end inline asm
	mov.b32 	%r1070, 952;
$L__BB21_84:
	setp.eq.s32 	%p42, %r1077, 99;
	mov.b32 	%r355, -1;
	vote.sync.any.pred 	%p43, %p42, %r355;
	not.pred 	%p44, %p43;
	@%p44 bra 	$L__BB21_86;
	mul.lo.s32 	%r458, %r1030, 16807;
	and.b32  	%r1030, %r458, 2147483647;
	add.s32 	%r459, %r1070, 1;
	rem.u32 	%r455, %r1030, %r459;
	// begin inline asm
	nanosleep.u32 %r455;
	// end inline asm
	shr.u32 	%r1070, %r1070, 1;
	// begin inline asm
	ld.relaxed.gpu.v2.u32 {%r1077, %r1069}, [%rd24];
	// end inline asm
	bra.uni 	$L__BB21_84;
$L__BB21_86:
	setp.eq.s32 	%p45, %r1077, 101;
	mov.b32 	%r382, -1;
	vote.sync.ballot.b32 	%r384, %p45, %r382;
	// begin inline asm
	mov.u32 %r357, %lanemask_ge;
	// end inline asm
	and.b32  	%r385, %r384, %r357;
	or.b32  	%r386, %r385, -2147483648;
	add.s32 	%r387, %r386, -1;
	not.b32 	%r388, %r386;
	and.b32  	%r389, %r388, %r387;
	popc.b32 	%r361, %r389;
	mov.b32 	%r360, 1;
	// begin inline asm
	shfl.sync.down.b32 %r358, %r1069, %r360, %r361, %r382;
	// end inline asm
	setp.lt.s32 	%p47, %r257, %r361;
	selp.b32 	%r390, %r358, 0, %p47;
	add.s32 	%r364, %r390, %r1069;
	mov.b32 	%r365, 2;
	// begin inline asm
	shfl.sync.down.b32 %r363, %r364, %r365, %r361, %r382;
	// end inline asm
	add.s32 	%r391, %r257, 2;
	setp.gt.s32 	%p48, %r391, %r361;
	selp.b32 	%r392, 0, %r363, %p48;
	add.s32 	%r369, %r364, %r392;
	mov.b32 	%r370, 4;
	// begin inline asm
	shfl.sync.down.b32 %r368, %r369, %r370, %r361, %r382;
	// end inline asm
	add.s32 	%r393, %r257, 4;
	setp.gt.s32 	%p49, %r393, %r361;
	selp.b32 	%r394, 0, %r368, %p49;
	add.s32 	%r374, %r369, %r394;
	mov.b32 	%r375, 8;
	// begin inline asm
	shfl.sync.down.b32 %r373, %r374, %r375, %r361, %r382;
	// end inline asm
	add.s32 	%r395, %r257, 8;
	setp.gt.s32 	%p50, %r395, %r361;
	selp.b32 	%r396, 0, %r373, %p50;
	add.s32 	%r379, %r374, %r396;
	mov.b32 	%r380, 16;
	// begin inline asm
	shfl.sync.down.b32 %r378, %r379, %r380, %r361, %r382;
	// end inline asm
	add.s32 	%r397, %r257, 16;
	setp.gt.s32 	%p51, %r397, %r361;
	selp.b32 	%r398, 0, %r378, %p51;
	add.s32 	%r1073, %r379, %r398;
	add.s64 	%rd11, %rd16, 256;
	mov.b32 	%r1071, 952;
$L__BB21_87:
	setp.ne.s32 	%p52, %r1077, 101;
	mov.b32 	%r399, -1;
	vote.sync.all.pred 	%p53, %p52, %r399;
	not.pred 	%p54, %p53;
	@%p54 bra 	$L__BB21_92;
	shr.u32 	%r1071, %r1071, 1;
	mul.wide.s32 	%rd29, %r1075, 8;
	add.s64 	%rd30, %rd11, %rd29;
	add.s64 	%rd28, %rd30, -256;
	// begin inline asm
	ld.relaxed.gpu.v2.u32 {%r1077, %r1078}, [%rd28];
	// end inline asm
	mov.u32 	%r1079, %r1071;
$L__BB21_89:
	setp.eq.s32 	%p58, %r1077, 99;
	mov.b32 	%r407, -1;
	vote.sync.any.pred 	%p59, %p58, %r407;
	not.pred 	%p60, %p59;
	@%p60 bra 	$L__BB21_91;
	mul.lo.s32 	%r453, %r1030, 16807;
	and.b32  	%r1030, %r453, 2147483647;
	add.s32 	%r454, %r1079, 1;
	rem.u32 	%r450, %r1030, %r454;
	// begin inline asm
	nanosleep.u32 %r450;
	// end inline asm
	shr.u32 	%r1079, %r1079, 1;
	// begin inline asm
	ld.relaxed.gpu.v2.u32 {%r1077, %r1078}, [%rd28];
	// end inline asm
	bra.uni 	$L__BB21_89;
$L__BB21_91:
	setp.eq.s32 	%p61, %r1077, 101;
	mov.b32 	%r433, -1;
	vote.sync.ballot.b32 	%r434, %p61, %r433;
	and.b32  	%r435, %r434, %r357;
	or.b32  	%r436, %r435, -2147483648;
	add.s32 	%r437, %r436, -1;
	not.b32 	%r438, %r436;
	and.b32  	%r439, %r438, %r437;
	popc.b32 	%r412, %r439;
	mov.b32 	%r411, 1;
	// begin inline asm
	shfl.sync.down.b32 %r409, %r1078, %r411, %r412, %r433;
	// end inline asm
	setp.lt.s32 	%p63, %r257, %r412;
	selp.b32 	%r440, %r409, 0, %p63;
	add.s32 	%r415, %r440, %r1078;
	mov.b32 	%r416, 2;
	// begin inline asm
	shfl.sync.down.b32 %r414, %r415, %r416, %r412, %r433;
	// end inline asm
	add.s32 	%r441, %r257, 2;
	setp.gt.s32 	%p64, %r441, %r412;
	selp.b32 	%r442, 0, %r414, %p64;
	add.s32 	%r420, %r415, %r442;
	mov.b32 	%r421, 4;
	// begin inline asm
	shfl.sync.down.b32 %r419, %r420, %r421, %r412, %r433;
	// end inline asm
	add.s32 	%r443, %r257, 4;
	setp.gt.s32 	%p65, %r443, %r412;
	selp.b32 	%r444, 0, %r419, %p65;
	add.s32 	%r425, %r420, %r444;
	mov.b32 	%r426, 8;
	// begin inline asm
	shfl.sync.down.b32 %r424, %r425, %r426, %r412, %r433;
	// end inline asm
	add.s32 	%r445, %r257, 8;
	setp.gt.s32 	%p66, %r445, %r412;
	selp.b32 	%r446, 0, %r424, %p66;
	add.s32 	%r430, %r425, %r446;
	mov.b32 	%r431, 16;
	// begin inline asm
	shfl.sync.down.b32 %r429, %r430, %r431, %r412, %r433;
	// end inline asm
	add.s32 	%r447, %r257, 16;
	setp.gt.s32 	%p67, %r447, %r412;
	selp.b32 	%r448, 0, %r429, %p67;
	add.s32 	%r449, %r448, %r1073;
	add.s32 	%r1073, %r449, %r430;
	add.s32 	%r1075, %r1075, -32;
	bra.uni 	$L__BB21_87;
$L__BB21_92:
	@%p41 bra 	$L__BB21_94;
	add.s32 	%r402, %r1073, %r175;
	add.s64 	%rd27, %rd10, 256;
	mov.b32 	%r401, 101;
	// begin inline asm
	st.relaxed.gpu.v2.u32 [%rd27], {%r401, %r402};
	// end inline asm
	st.shared.u32 	[_ZZN3cub18CUB_300001_SM_10006detail4scan16DeviceScanKernelINS2_10policy_hubIiiijN4cuda3std3__44plusIvEEE10Policy1000EPiN6thrust24THRUST_300001_SM_1000_NS20permutation_iteratorINSE_10device_ptrIiEESH_EENS0_13ScanTileStateIiLb1EEES9_NS1_10InputValueIiSC_EEjiLb0EiEEvT0_T1_T2_iT3_T4_T5_E12temp_storage+4], %r1073;
	st.shared.u32 	[_ZZN3cub18CUB_300001_SM_10006detail4scan16DeviceScanKernelINS2_10policy_hubIiiijN4cuda3std3__44plusIvEEE10Policy1000EPiN6thrust24THRUST_300001_SM_1000_NS20permutation_iteratorINSE_10device_ptrIiEESH_EENS0_13ScanTileStateIiLb1EEES9_NS1_10InputValueIiSC_EEjiLb0EiEEvT0_T1_T2_iT3_T4_T5_E12temp_storage+8], %r402;
$L__BB21_94:
	setp.ne.s32 	%p56, %r257, 0;
	mov.u32 	%r1080, %r177;
	@%p56 bra 	$L__BB21_96;
	st.shared.u32 	[_ZZN3cub18CUB_300001_SM_10006detail4scan16DeviceScanKernelINS2_10policy_hubIiiijN4cuda3std3__44plusIvEEE10Policy1000EPiN6thrust24THRUST_300001_SM_1000_NS20permutation_iteratorINSE_10device_ptrIiEESH_EENS0_13ScanTileStateIiLb1EEES9_NS1_10InputValueIiSC_EEjiLb0EiEEvT0_T1_T2_iT3_T4_T5_E12temp_storage+76], %r1073;
	mov.u32 	%r1080, %r1073;
$L__BB21_96:
	bar.sync 	0;
	setp.eq.s32 	%p57, %r85, 0;
	ld.shared.u32 	%r403, [_ZZN3cub18CUB_300001_SM_10006detail4scan16DeviceScanKernelINS2_10policy_hubIiiijN4cuda3std3__44plusIvEEE10Policy1000EPiN6thrust24THRUST_300001_SM_1000_NS20permutation_iteratorINSE_10device_ptrIiEESH_EENS0_13ScanTileStateIiLb1EEES9_NS1_10InputValueIiSC_EEjiLb0EiEEvT0_T1_T2_iT3_T4_T5_E12temp_storage+76];
	selp.b32 	%r404, 0, %r403, %p57;
	add.s32 	%r1081, %r404, %r1080;
$L__BB21_97:
	add.s32 	%r549, %r1081, %r148;
	add.s32 	%r550, %r149, %r549;
	add.s32 	%r551, %r150, %r550;
	add.s32 	%r552, %r151, %r551;
	add.s32 	%r553, %r152, %r552;
	add.s32 	%r554, %r153, %r553;
	add.s32 	%r555, %r154, %r554;
	add.s32 	%r556, %r155, %r555;
	add.s32 	%r557, %r156, %r556;
	add.s32 	%r558, %r157, %r557;
	add.s32 	%r559, %r158, %r558;
	add.s32 	%r560, %r159, %r559;
	add.s32 	%r561, %r160, %r560;
	add.s32 	%r562, %r161, %r561;
	add.s32 	%r563, %r162, %r562;
	add.s32 	%r564, %r163, %r563;
	add.s32 	%r565, %r164, %r564;
	add.s32 	%r566, %r165, %r565;
	add.s32 	%r567, %r166, %r566;
	add.s32 	%r568, %r167, %r567;
	add.s32 	%r569, %r168, %r568;
	bar.sync 	0;
	st.shared.v2.u32 	[%r147], {%r1081, %r549};
	st.shared.v2.u32 	[%r147+8], {%r550, %r551};
	st.shared.v2.u32 	[%r147+16], {%r552, %r553};
	st.shared.v2.u32 	[%r147+24], {%r554, %r555};
	st.shared.v2.u32 	[%r147+32], {%r556, %r557};
	st.shared.v2.u32 	[%r147+40], {%r558, %r559};
	st.shared.v2.u32 	[%r147+48], {%r560, %r561};
	st.shared.v2.u32 	[%r147+56], {%r562, %r563};
	st.shared.v2.u32 	[%r147+64], {%r564, %r565};
	st.shared.v2.u32 	[%r147+72], {%r566, %r567};
	st.shared.v2.u32 	[%r147+80], {%r568, %r569};
	bar.warp.sync 	-1;
	ld.shared.u32 	%r216, [%r146];
	ld.shared.u32 	%r217, [%r146+128];
	ld.shared.u32 	%r218, [%r146+256];
	ld.shared.u32 	%r219, [%r146+384];
	ld.shared.u32 	%r220, [%r146+512];
	ld.shared.u32 	%r221, [%r146+640];
	ld.shared.u32 	%r222, [%r146+768];
	ld.shared.u32 	%r223, [%r146+896];
	ld.shared.u32 	%r224, [%r146+1024];
	ld.shared.u32 	%r225, [%r146+1152];
	ld.shared.u32 	%r226, [%r146+1280];
	ld.shared.u32 	%r227, [%r146+1408];
	ld.shared.u32 	%r228, [%r146+1536];
	ld.shared.u32 	%r229, [%r146+1664];
	ld.shared.u32 	%r230, [%r146+1792];
	ld.shared.u32 	%r231, [%r146+1920];
	ld.shared.u32 	%r232, [%r146+2048];
	ld.shared.u32 	%r233, [%r146+2176];
	ld.shared.u32 	%r234, [%r146+2304];
	ld.shared.u32 	%r235, [%r146+2432];
	ld.shared.u32 	%r236, [%r146+2560];
	ld.shared.u32 	%r237, [%r146+2688];
	setp.ne.s32 	%p81, %r85, 0;
	@%p81 bra 	$L__BB21_99;
	st.volatile.shared.u32 	[_ZZN3cub18CUB_300001_SM_10006detail4scan16DeviceScanKernelINS2_10policy_hubIiiijN4cuda3std3__44plusIvEEE10Policy1000EPiN6thrust24THRUST_300001_SM_1000_NS20permutation_iteratorINSE_10device_ptrIiEESH_EENS0_13ScanTileStateIiLb1EEES9_NS1_10InputValueIiSC_EEjiLb0EiEEvT0_T1_T2_iT3_T4_T5_E12temp_storage+33792], %r6;
$L__BB21_99:
	ld.param.u32 	%r1028, [_ZN3cub18CUB_300001_SM_10006detail4scan16DeviceScanKernelINS2_10policy_hubIiiijN4cuda3std3__44plusIvEEE10Policy1000EPiN6thrust24THRUST_300001_SM_1000_NS20permutation_iteratorINSE_10device_ptrIiEESH_EENS0_13ScanTileStateIiLb1EEES9_NS1_10InputValueIiSC_EEjiLb0EiEEvT0_T1_T2_iT3_T4_T5__param_3];
	bar.sync 	0;
	ld.volatile.shared.u32 	%r238, [_ZZN3cub18CUB_300001_SM_10006detail4scan16DeviceScanKernelINS2_10policy_hubIiiijN4cuda3std3__44plusIvEEE10Policy1000EPiN6thrust24THRUST_300001_SM_1000_NS20permutation_iteratorINSE_10device_ptrIiEESH_EENS0_13ScanTileStateIiLb1EEES9_NS1_10InputValueIiSC_EEjiLb0EiEEvT0_T1_T2_iT3_T4_T5_E12temp_storage+33792];
	cvt.u64.u32 	%rd37, %r87;
	mov.u32 	%r570, %ctaid.x;
	add.s32 	%r571, %r1028, %r570;
	mul.lo.s32 	%r572, %r571, 8448;
	cvt.u64.u32 	%rd38, %r572;
	add.s64 	%rd39, %rd37, %rd38;
	setp.ge.s32 	%p82, %r87, %r238;
	cvta.to.global.u64 	%rd40, %rd14;
	shl.b64 	%rd41, %rd39, 2;
	add.s64 	%rd12, %rd40, %rd41;
	@%p82 bra 	$L__BB21_101;
	ld.global.u32 	%r573, [%rd12];
	cvta.to.global.u64 	%rd42, %rd15;
	mul.wide.s32 	%rd43, %r573, 4;
	add.s64 	%rd44, %rd42, %rd43;
	st.global.u32 	[%rd44], %r216;
$L__BB21_101:
	cvta.to.global.u64 	%rd13, %rd15;
	setp.ge.s32 	%p83, %r90, %r238;
	@%p83 bra 	$L__BB21_103;
	ld.global.u32 	%r574, [%rd12+128];
	mul.wide.s32 	%rd45, %r574, 4;
	add.s64 	%rd46, %rd13, %rd45;
	st.global.u32 	[%rd46], %r217;
$L__BB21_103:
	setp.ge.s32 	%p84, %r93, %r238;
	@%p84 bra 	$L__BB21_105;
	ld.global.u32 	%r575, [%rd12+256];
	mul.wide.s32 	%rd47, %r575, 4;
	add.s64 	%rd48, %rd13, %rd47;
	st.global.u32 	[%rd48], %r218;
$L__BB21_105:
	mov.u32 	%r576, %tid.x;
	and.b32  	%r577, %r576, 992;
	mul.lo.s32 	%r578, %r577, 22;
	and.b32  	%r579, %r576, 31;
	or.b32  	%r580, %r578, %r579;
	add.s32 	%r581, %r580, 96;
	setp.ge.s32 	%p85, %r581, %r238;
	@%p85 bra 	$L__BB21_107;
	ld.global.u32 	%r582, [%rd12+384];
	mul.wide.s32 	%rd49, %r582, 4;
	add.s64 	%rd50, %rd13, %rd49;
	st.global.u32 	[%rd50], %r219;
$L__BB21_107:
	add.s32 	%r588, %r580, 128;
	setp.ge.s32 	%p86, %r588, %r238;
	@%p86 bra 	$L__BB21_109;
	ld.global.u32 	%r589, [%rd12+512];
	mul.wide.s32 	%rd51, %r589, 4;
	add.s64 	%rd52, %rd13, %rd51;
	st.global.u32 	[%rd52], %r220;
$L__BB21_109:
	setp.ge.s32 	%p87, %r100, %r238;
	@%p87 bra 	$L__BB21_111;
	ld.global.u32 	%r590, [%rd12+640];
	mul.wide.s32 	%rd53, %r590, 4;
	add.s64 	%rd54, %rd13, %rd53;
	st.global.u32 	[%rd54], %r221;
$L__BB21_111:
	add.s32 	%r596, %r580, 192;
	setp.ge.s32 	%p88, %r596, %r238;
	@%p88 bra 	$L__BB21_113;
	ld.global.u32 	%r597, [%rd12+768];
	mul.wide.s32 	%rd55, %r597, 4;
	add.s64 	%rd56, %rd13, %rd55;
	st.global.u32 	[%rd56], %r222;
$L__BB21_113:
	setp.ge.s32 	%p89, %r105, %r238;
	@%p89 bra 	$L__BB21_115;
	ld.global.u32 	%r598, [%rd12+896];
	mul.wide.s32 	%rd57, %r598, 4;
	add.s64 	%rd58, %rd13, %rd57;
	st.global.u32 	[%rd58], %r223;
$L__BB21_115:
	add.s32 	%r604, %r580, 256;
	setp.ge.s32 	%p90, %r604, %r238;
	@%p90 bra 	$L__BB21_117;
	ld.global.u32 	%r605, [%rd12+1024];
	mul.wide.s32 	%rd59, %r605, 4;
	add.s64 	%rd60, %rd13, %rd59;
	st.global.u32 	[%rd60], %r224;
$L__BB21_117:
	setp.ge.s32 	%p91, %r110, %r238;
	@%p91 bra 	$L__BB21_119;
	ld.global.u32 	%r606, [%rd12+1152];
	mul.wide.s32 	%rd61, %r606, 4;
	add.s64 	%rd62, %rd13, %rd61;
	st.global.u32 	[%rd62], %r225;
$L__BB21_119:
	setp.ge.s32 	%p92, %r113, %r238;
	@%p92 bra 	$L__BB21_121;
	ld.global.u32 	%r607, [%rd12+1280];
	mul.wide.s32 	%rd63, %r607, 4;
	add.s64 	%rd64, %rd13, %rd63;
	st.global.u32 	[%rd64], %r226;
$L__BB21_121:
	setp.ge.s32 	%p93, %r116, %r238;
	@%p93 bra 	$L__BB21_123;
	ld.global.u32 	%r608, [%rd12+1408];
	mul.wide.s32 	%rd65, %r608, 4;
	add.s64 	%rd66, %rd13, %rd65;
	st.global.u32 	[%rd66], %r227;
$L__BB21_123:
	setp.ge.s32 	%p94, %r119, %r238;
	@%p94 bra 	$L__BB21_125;
	ld.global.u32 	%r609, [%rd12+1536];
	mul.wide.s32 	%rd67, %r609, 4;
	add.s64 	%rd68, %rd13, %rd67;
	st.global.u32 	[%rd68], %r228;
$L__BB21_125:
	add.s32 	%r615, %r580, 416;
	setp.ge.s32 	%p95, %r615, %r238;
	@%p95 bra 	$L__BB21_127;
	ld.global.u32 	%r616, [%rd12+1664];
	mul.wide.s32 	%rd69, %r616, 4;
	add.s64 	%rd70, %rd13, %rd69;
	st.global.u32 	[%rd70], %r229;
$L__BB21_127:
	add.s32 	%r622, %r580, 448;
	setp.ge.s32 	%p96, %r622, %r238;
	@%p96 bra 	$L__BB21_129;
	ld.global.u32 	%r623, [%rd12+1792];
	mul.wide.s32 	%rd71, %r623, 4;
	add.s64 	%rd72, %rd13, %rd71;
	st.global.u32 	[%rd72], %r230;
$L__BB21_129:
	add.s32 	%r629, %r580, 480;
	setp.ge.s32 	%p97, %r629, %r238;
	@%p97 bra 	$L__BB21_131;
	ld.global.u32 	%r630, [%rd12+1920];
	mul.wide.s32 	%rd73, %r630, 4;
	add.s64 	%rd74, %rd13, %rd73;
	st.global.u32 	[%rd74], %r231;
$L__BB21_131:
	setp.ge.s32 	%p98, %r128, %r238;
	@%p98 bra 	$L__BB21_133;
	ld.global.u32 	%r631, [%rd12+2048];
	mul.wide.s32 	%rd75, %r631, 4;
	add.s64 	%rd76, %rd13, %rd75;
	st.global.u32 	[%rd76], %r232;
$L__BB21_133:
	setp.ge.s32 	%p99, %r131, %r238;
	@%p99 bra 	$L__BB21_135;
	ld.global.u32 	%r632, [%rd12+2176];
	mul.wide.s32 	%rd77, %r632, 4;
	add.s64 	%rd78, %rd13, %rd77;
	st.global.u32 	[%rd78], %r233;
$L__BB21_135:
	add.s32 	%r638, %r580, 576;
	setp.ge.s32 	%p100, %r638, %r238;
	@%p100 bra 	$L__BB21_137;
	ld.global.u32 	%r639, [%rd12+2304];
	mul.wide.s32 	%rd79, %r639, 4;
	add.s64 	%rd80, %rd13, %rd79;
	st.global.u32 	[%rd80], %r234;
$L__BB21_137:
	add.s32 	%r645, %r580, 608;
	setp.ge.s32 	%p101, %r645, %r238;
	@%p101 bra 	$L__BB21_139;
	ld.global.u32 	%r646, [%rd12+2432];
	mul.wide.s32 	%rd81, %r646, 4;
	add.s64 	%rd82, %rd13, %rd81;
	st.global.u32 	[%rd82], %r235;
$L__BB21_139:
	setp.ge.s32 	%p102, %r138, %r238;
	@%p102 bra 	$L__BB21_141;
	ld.global.u32 	%r647, [%rd12+2560];
	mul.wide.s32 	%rd83, %r647, 4;
	add.s64 	%rd84, %rd13, %rd83;
	st.global.u32 	[%rd84], %r236;
$L__BB21_141:
	setp.ge.s32 	%p103, %r141, %r238;
	@%p103 bra 	$L__BB21_143;
	ld.global.u32 	%r648, [%rd12+2688];
	mul.wide.s32 	%rd85, %r648, 4;
	add.s64 	%rd86, %rd13, %rd85;
	st.global.u32 	[%rd86], %r237;
$L__BB21_143:
	ret;

}
	// .globl	_ZN3cub18CUB_300001_SM_10006detail4scan16DeviceScanKernelINS2_10policy_hubIiiimN4cuda3std3__44plusIvEEE10Policy1000EPiN6thrust24THRUST_300001_SM_1000_NS20permutation_iteratorINSE_10device_ptrIiEESH_EENS0_13ScanTileStateIiLb1EEES9_NS1_10InputValueIiSC_EEmiLb0EiEEvT0_T1_T2_iT3_T4_T5_
.visible .entry _ZN3cub18CUB_300001_SM_10006detail4scan16DeviceScanKernelINS2_10policy_hubIiiimN4cuda3std3__44plusIvEEE10Policy1000EPiN6thrust24THRUST_300001_SM_1000_NS20permutation_iteratorINSE_10device_ptrIiEESH_EENS0_13ScanTileStateIiLb1EEES9_NS1_10InputValueIiSC_EEmiLb0EiEEvT0_T1_T2_iT3_T4_T5_(
	.param .u64 .ptr .align 1 _ZN3cub18CUB_300001_SM_10006detail4scan16DeviceScanKernelINS2_10policy_hubIiiimN4cuda3std3__44plusIvEEE10Policy1000EPiN6thrust24THRUST_300001_SM_1000_NS20permutation_iteratorINSE_10device_ptrIiEESH_EENS0_13ScanTileStateIiLb1EEES9_NS1_10InputValueIiSC_EEmiLb0EiEEvT0_T1_T2_iT3_T4_T5__param_0,
	.param .align 8 .b8 _ZN3cub18CUB_300001_SM_10006detail4scan16DeviceScanKernelINS2_10policy_hubIiiimN4cuda3std3__44plusIvEEE10Policy1000EPiN6thrust24THRUST_300001_SM_1000_NS20permutation_iteratorINSE_10device_ptrIiEESH_EENS0_13ScanTileStateIiLb1EEES9_NS1_10InputValueIiSC_EEmiLb0EiEEvT0_T1_T2_iT3_T4_T5__param_1[16],
	.param .align 8 .b8 _ZN3cub18CUB_300001_SM_10006detail4scan16DeviceScanKernelINS2_10policy_hubIiiimN4cuda3std3__44plusIvEEE10Policy1000EPiN6thrust24THRUST_300001_SM_1000_NS20permutation_iteratorINSE_10device_ptrIiEESH_EENS0_13ScanTileStateIiLb1EEES9_NS1_10InputValueIiSC_EEmiLb0EiEEvT0_T1_T2_iT3_T4_T5__param_2[8],
	.param .u32 _ZN3cub18CUB_300001_SM_10006detail4scan16DeviceScanKernelINS2_10policy_hubIiiimN4cuda3std3__44plusIvEEE10Policy1000EPiN6thrust24THRUST_300001_SM_1000_NS20permutation_iteratorINSE_10device_ptrIiEESH_EENS0_13ScanTileStateIiLb1EEES9_NS1_10InputValueIiSC_EEmiLb0EiEEvT0_T1_T2_iT3_T4_T5__param_3,
	.param .align 1 .b8 _ZN3cub18CUB_300001_SM_10006detail4scan16DeviceScanKernelINS2_10policy_hubIiiimN4cuda3std3__44plusIvEEE10Policy1000EPiN6thrust24THRUST_300001_SM_1000_NS20permutation_iteratorINSE_10device_ptrIiEESH_EENS0_13ScanTileStateIiLb1EEES9_NS1_10InputValueIiSC_EEmiLb0EiEEvT0_T1_T2_iT3_T4_T5__param_4[1],
	.param .align 8 .b8 _ZN3cub18CUB_300001_SM_10006detail4scan16DeviceScanKernelINS2_10policy_hubIiiimN4cuda3std3__44plusIvEEE10Policy1000EPiN6thrust24THRUST_300001_SM_1000_NS20permutation_iteratorINSE_10device_ptrIiEESH_EENS0_13ScanTileStateIiLb1EEES9_NS1_10InputValueIiSC_EEmiLb0EiEEvT0_T1_T2_iT3_T4_T5__param_5[16],
	.param .u64 _ZN3cub18CUB_300001_SM_10006detail4scan16DeviceScanKernelINS2_10policy_hubIiiimN4cuda3std3__44plusIvEEE10Policy1000EPiN6thrust24THRUST_300001_SM_1000_NS20permutation_iteratorINSE_10device_ptrIiEESH_EENS0_13ScanTileStateIiLb1EEES9_NS1_10InputValueIiSC_EEmiLb0EiEEvT0_T1_T2_iT3_T4_T5__param_6
)
.maxntid 416
{
	.reg .pred 	%p<158>;
	.reg .b16 	%rs<3>;
	.reg .b32 	%r<1055>;
	.reg .b64 	%rd<175>;
	// demoted variable
	.shared .align 16 .b8 _ZZN3cub18CUB_300001_SM_10006detail4scan16DeviceScanKernelINS2_10policy_hubIiiimN4cuda3std3__44plusIvEEE10Policy1000EPiN6thrust24THRUST_300001_SM_1000_NS20permutation_iteratorINSE_10device_ptrIiEESH_EENS0_13ScanTileStateIiLb1EEES9_NS1_10InputValueIiSC_EEmiLb0EiEEvT0_T1_T2_iT3_T4_T5_E12temp_storage[31632];
	ld.param.u32 	%r207, [_ZN3cub18CUB_300001_SM_10006detail4scan16DeviceScanKernelINS2_10policy_hubIiiimN4cuda3std3__44plusIvEEE10Policy1000EPiN6thrust24THRUST_300001_SM_1000_NS20permutation_iteratorINSE_10device_ptrIiEESH_EENS0_13ScanTileStateIiLb1EEES9_NS1_10InputValueIiSC_EEmiLb0EiEEvT0_T1_T2_iT3_T4_T5__param_5];
	bfe.u32 	%r208, %r207, 0, 8;
	cvt.u16.u32 	%rs1, %r208;
	and.b16  	%rs2, %rs1, 255;
	ld.param.u64 	%rd19, [_ZN3cub18CUB_300001_SM_10006detail4scan16DeviceScanKernelINS2_10policy_hubIiiimN4cuda3std3__44plusIvEEE10Policy1000EPiN6thrust24THRUST_300001_SM_1000_NS20permutation_iteratorINSE_10device_ptrIiEESH_EENS0_13ScanTileStateIiLb1EEES9_NS1_10InputValueIiSC_EEmiLb0EiEEvT0_T1_T2_iT3_T4_T5__param_1+8];
	ld.param.u64 	%rd18, [_ZN3cub18CUB_300001_SM_10006detail4scan16DeviceScanKernelINS2_10policy_hubIiiimN4cuda3std3__44plusIvEEE10Policy1000EPiN6thrust24THRUST_300001_SM_1000_NS20permutation_iteratorINSE_10device_ptrIiEESH_EENS0_13ScanTileStateIiLb1EEES9_NS1_10InputValueIiSC_EEmiLb0EiEEvT0_T1_T2_iT3_T4_T5__param_1];
	ld.param.u64 	%rd20, [_ZN3cub18CUB_300001_SM_10006detail4scan16DeviceScanKernelINS2_10policy_hubIiiimN4cuda3std3__44plusIvEEE10Policy1000EPiN6thrust24THRUST_300001_SM_1000_NS20permutation_iteratorINSE_10device_ptrIiEESH_EENS0_13ScanTileStateIiLb1EEES9_NS1_10InputValueIiSC_EEmiLb0EiEEvT0_T1_T2_iT3_T4_T5__param_2];
	ld.param.u64 	%rd17, [_ZN3cub18CUB_300001_SM_10006detail4scan16DeviceScanKernelINS2_10policy_hubIiiimN4cuda3std3__44plusIvEEE10Policy1000EPiN6thrust24THRUST_300001_SM_1000_NS20permutation_iteratorINSE_10device_ptrIiEESH_EENS0_13ScanTileStateIiLb1EEES9_NS1_10InputValueIiSC_EEmiLb0EiEEvT0_T1_T2_iT3_T4_T5__param_0];
	ld.param.u64 	%rd1, [_ZN3cub18CUB_300001_SM_10006detail4scan16DeviceScanKernelINS2_10policy_hubIiiimN4cuda3std3__44plusIvEEE10Policy1000EPiN6thrust24THRUST_300001_SM_1000_NS20permutation_iteratorINSE_10device_ptrIiEESH_EENS0_13ScanTileStateIiLb1EEES9_NS1_10InputValueIiSC_EEmiLb0EiEEvT0_T1_T2_iT3_T4_T5__param_5+8];
	ld.param.u32 	%r206, [_ZN3cub18CUB_300001_SM_10006detail4scan16DeviceScanKernelINS2_10policy_hubIiiimN4cuda3std3__44plusIvEEE10Policy1000EPiN6thrust24THRUST_300001_SM_1000_NS20permutation_iteratorINSE_10device_ptrIiEESH_EENS0_13ScanTileStateIiLb1EEES9_NS1_10InputValueIiSC_EEmiLb0EiEEvT0_T1_T2_iT3_T4_T5__param_3];
	ld.param.u64 	%rd21, [_ZN3cub18CUB_300001_SM_10006detail4scan16DeviceScanKernelINS2_10policy_hubIiiimN4cuda3std3__44plusIvEEE10Policy1000EPiN6thrust24THRUST_300001_SM_1000_NS20permutation_iteratorINSE_10device_ptrIiEESH_EENS0_13ScanTileStateIiLb1EEES9_NS1_10InputValueIiSC_EEmiLb0EiEEvT0_T1_T2_iT3_T4_T5__param_6];
	setp.eq.s16 	%p1, %rs2, 0;
	@%p1 bra 	$L__BB22_2;
	cvta.to.global.u64 	%rd22, %rd1;
	ld.global.u32 	%r1011, [%rd22];
	bra.uni 	$L__BB22_3;
$L__BB22_2:
	cvt.u32.u64 	%r1011, %rd1;
$L__BB22_3:
	mov.u32 	%r209, %ctaid.x;
	add.s32 	%r4, %r206, %r209;
	mul.wide.s32 	%rd3, %r4, 7904;
	sub.s64 	%rd4, %rd21, %rd3;
	setp.lt.u64 	%p2, %rd4, 7905;
	@%p2 bra 	$L__BB22_29;
	mov.u32 	%r5, %tid.x;
	and.b32  	%r669, %r5, 31;
	and.b32  	%r670, %r5, 992;
	mul.lo.s32 	%r671, %r670, 19;
	or.b32  	%r672, %r671, %r669;
	cvt.u64.u32 	%rd119, %r672;
	add.s64 	%rd5, %rd3, %rd119;
	shl.b64 	%rd120, %rd5, 2;
	add.s64 	%rd100, %rd17, %rd120;
	// begin inline asm
	ld.ca.u32 %r649, [%rd100];
	// end inline asm
	add.s64 	%rd101, %rd100, 128;
	// begin inline asm
	ld.ca.u32 %r650, [%rd101];
	// end inline asm
	add.s64 	%rd102, %rd100, 256;
	// begin inline asm
	ld.ca.u32 %r651, [%rd102];
	// end inline asm
	add.s64 	%rd103, %rd100, 384;
	// begin inline asm
	ld.ca.u32 %r652, [%rd103];
	// end inline asm
	add.s64 	%rd104, %rd100, 512;
	// begin inline asm
	ld.ca.u32 %r653, [%rd104];
	// end inline asm
	add.s64 	%rd105, %rd100, 640;
	// begin inline asm
	ld.ca.u32 %r654, [%rd105];
	// end inline asm
	add.s64 	%rd106, %rd100, 768;
	// begin inline asm
	ld.ca.u32 %r655, [%rd106];
	// end inline asm
	add.s64 	%rd107, %rd100, 896;
	// begin inline asm
	ld.ca.u32 %r656, [%rd107];
	// end inline asm
	add.s64 	%rd108, %rd100, 1024;
	// begin inline asm
	ld.ca.u32 %r657, [%rd108];
	// end inline asm
	add.s64 	%rd109, %rd100, 1152;
	// begin inline asm
	ld.ca.u32 %r658, [%rd109];
	// end inline asm
	add.s64 	%rd110, %rd100, 1280;
	// begin inline asm
	ld.ca.u32 %r659, [%rd110];
	// end inline asm
	add.s64 	%rd111, %rd100, 1408;
	// begin inline asm
	ld.ca.u32 %r660, [%rd111];
	// end inline asm
	add.s64 	%rd112, %rd100, 1536;
	// begin inline asm
	ld.ca.u32 %r661, [%rd112];
	// end inline asm
	add.s64 	%rd113, %rd100, 1664;
	// begin inline asm
	ld.ca.u32 %r662, [%rd113];
	// end inline asm
	add.s64 	%rd114, %rd100, 1792;
	// begin inline asm
	ld.ca.u32 %r663, [%rd114];
	// end inline asm
	add.s64 	%rd115, %rd100, 1920;
	// begin inline asm
	ld.ca.u32 %r664, [%rd115];
	// end inline asm
	add.s64 	%rd116, %rd100, 2048;
	// begin inline asm
	ld.ca.u32 %r665, [%rd116];
	// end inline asm
	add.s64 	%rd117, %rd100, 2176;
	// begin inline asm
	ld.ca.u32 %r666, [%rd117];
	// end inline asm
	add.s64 	%rd118, %rd100, 2304;
	// begin inline asm
	ld.ca.u32 %r667, [%rd118];
	// end inline asm
	// begin inline asm
	mov.u32 %r668, %laneid;
	// end inline asm
	shr.u32 	%r7, %r5, 5;
	mad.lo.s32 	%r673, %r7, 608, %r668;
	shl.b32 	%r674, %r673, 2;
	mov.u32 	%r675, _ZZN3cub18CUB_300001_SM_10006detail4scan16DeviceScanKernelINS2_10policy_hubIiiimN4cuda3std3__44plusIvEEE10Policy1000EPiN6thrust24THRUST_300001_SM_1000_NS20permutation_iteratorINSE_10device_ptrIiEESH_EENS0_13ScanTileStateIiLb1EEES9_NS1_10InputValueIiSC_EEmiLb0EiEEvT0_T1_T2_iT3_T4_T5_E12temp_storage;
	add.s32 	%r8, %r675, %r674;
	st.shared.u32 	[%r8], %r649;
	st.shared.u32 	[%r8+128], %r650;
	st.shared.u32 	[%r8+256], %r651;
	st.shared.u32 	[%r8+384], %r652;
	st.shared.u32 	[%r8+512], %r653;
	st.shared.u32 	[%r8+640], %r654;
	st.shared.u32 	[%r8+768], %r655;
	st.shared.u32 	[%r8+896], %r656;
	st.shared.u32 	[%r8+1024], %r657;
	st.shared.u32 	[%r8+1152], %r658;
	st.shared.u32 	[%r8+1280], %r659;
	st.shared.u32 	[%r8+1408], %r660;
	st.shared.u32 	[%r8+1536], %r661;
	st.shared.u32 	[%r8+1664], %r662;
	st.shared.u32 	[%r8+1792], %r663;
	st.shared.u32 	[%r8+1920], %r664;
	st.shared.u32 	[%r8+2048], %r665;
	st.shared.u32 	[%r8+2176], %r666;
	st.shared.u32 	[%r8+2304], %r667;
	bar.warp.sync 	-1;
	mad.lo.s32 	%r9, %r668, 72, %r8;
	ld.shared.u32 	%r10, [%r9];
	ld.shared.u32 	%r11, [%r9+4];
	ld.shared.u32 	%r12, [%r9+8];
	ld.shared.u32 	%r13, [%r9+12];
	ld.shared.u32 	%r14, [%r9+16];
	ld.shared.u32 	%r15, [%r9+20];
	ld.shared.u32 	%r16, [%r9+24];
	ld.shared.u32 	%r17, [%r9+28];
	ld.shared.u32 	%r18, [%r9+32];
	ld.shared.u32 	%r19, [%r9+36];
	ld.shared.u32 	%r20, [%r9+40];
	ld.shared.u32 	%r21, [%r9+44];
	ld.shared.u32 	%r22, [%r9+48];
	ld.shared.u32 	%r23, [%r9+52];
	ld.shared.u32 	%r24, [%r9+56];
	ld.shared.u32 	%r25, [%r9+60];
	ld.shared.u32 	%r26, [%r9+64];
	ld.shared.u32 	%r27, [%r9+68];
	ld.shared.u32 	%r28, [%r9+72];
	bar.sync 	0;
	setp.ne.s32 	%p100, %r4, 0;
	@%p100 bra 	$L__BB22_9;
	add.s32 	%r893, %r11, %r10;
	add.s32 	%r894, %r12, %r893;
	add.s32 	%r895, %r13, %r894;
	add.s32 	%r896, %r14, %r895;
	add.s32 	%r897, %r15, %r896;
	add.s32 	%r898, %r16, %r897;
	add.s32 	%r899, %r17, %r898;
	add.s32 	%r900, %r18, %r899;
	add.s32 	%r901, %r19, %r900;
	add.s32 	%r902, %r20, %r901;
	add.s32 	%r903, %r21, %r902;
	add.s32 	%r904, %r22, %r903;
	add.s32 	%r905, %r23, %r904;
	add.s32 	%r906, %r24, %r905;
	add.s32 	%r907, %r25, %r906;
	add.s32 	%r908, %r26, %r907;
	add.s32 	%r909, %r27, %r908;
	add.s32 	%r867, %r28, %r909;
	mov.b32 	%r865, 1;
	mov.b32 	%r890, 0;
	mov.b32 	%r892, -1;
	// begin inline asm
	{  .reg .s32 r0;  .reg .pred p;  shfl.sync.up.b32 r0|p, %r867, %r865, %r890, %r892;  @p add.s32 r0, r0, %r867;  mov.s32 %r863, r0;}
	// end inline asm
	mov.b32 	%r871, 2;
	// begin inline asm
	{  .reg .s32 r0;  .reg .pred p;  shfl.sync.up.b32 r0|p, %r863, %r871, %r890, %r892;  @p add.s32 r0, r0, %r863;  mov.s32 %r869, r0;}
	// end inline asm
	mov.b32 	%r877, 4;
	// begin inline asm
	{  .reg .s32 r0;  .reg .pred p;  shfl.sync.up.b32 r0|p, %r869, %r877, %r890, %r892;  @p add.s32 r0, r0, %r869;  mov.s32 %r875, r0;}
	// end inline asm
	mov.b32 	%r883, 8;
	// begin inline asm
	{  .reg .s32 r0;  .reg .pred p;  shfl.sync.up.b32 r0|p, %r875, %r883, %r890, %r892;  @p add.s32 r0, r0, %r875;  mov.s32 %r881, r0;}
	// end inline asm
	mov.b32 	%r889, 16;
	// begin inline asm
	{  .reg .s32 r0;  .reg .pred p;  shfl.sync.up.b32 r0|p, %r881, %r889, %r890, %r892;  @p add.s32 r0, r0, %r881;  mov.s32 %r887, r0;}
	// end inline asm
	setp.ne.s32 	%p143, %r668, 31;
	@%p143 bra 	$L__BB22_7;
	shl.b32 	%r910, %r7, 2;
	add.s32 	%r912, %r675, %r910;
	st.shared.u32 	[%r912+16], %r887;
$L__BB22_7:
	bar.sync 	0;
	ld.shared.v4.u32 	{%r913, %r914, %r915, %r916}, [_ZZN3cub18CUB_300001_SM_10006detail4scan16DeviceScanKernelINS2_10policy_hubIiiimN4cuda3std3__44plusIvEEE10Policy1000EPiN6thrust24THRUST_300001_SM_1000_NS20permutation_iteratorINSE_10device_ptrIiEESH_EENS0_13ScanTileStateIiLb1EEES9_NS1_10InputValueIiSC_EEmiLb0EiEEvT0_T1_T2_iT3_T4_T5_E12temp_storage+16];
	add.s32 	%r917, %r914, %r913;
	setp.eq.s32 	%p144, %r7, 2;
	selp.b32 	%r918, %r917, %r913, %p144;
	add.s32 	%r919, %r917, %r915;
	setp.eq.s32 	%p145, %r7, 3;
	selp.b32 	%r920, %r919, %r918, %p145;
	add.s32 	%r921, %r919, %r916;
	setp.eq.s32 	%p146, %r7, 4;
	selp.b32 	%r922, %r921, %r920, %p146;
	ld.shared.v4.u32 	{%r923, %r924, %r925, %r926}, [_ZZN3cub18CUB_300001_SM_10006detail4scan16DeviceScanKernelINS2_10policy_hubIiiimN4cuda3std3__44plusIvEEE10Policy1000EPiN6thrust24THRUST_300001_SM_1000_NS20permutation_iteratorINSE_10device_ptrIiEESH_EENS0_13ScanTileStateIiLb1EEES9_NS1_10InputValueIiSC_EEmiLb0EiEEvT0_T1_T2_iT3_T4_T5_E12temp_storage+32];
	add.s32 	%r927, %r921, %r923;
	setp.eq.s32 	%p147, %r7, 5;
	selp.b32 	%r928, %r927, %r922, %p147;
	add.s32 	%r929, %r927, %r924;
	setp.eq.s32 	%p148, %r7, 6;
	selp.b32 	%r930, %r929, %r928, %p148;
	add.s32 	%r931, %r929, %r925;
	setp.eq.s32 	%p149, %r7, 7;
	selp.b32 	%r932, %r931, %r930, %p149;
	add.s32 	%r933, %r931, %r926;
	setp.eq.s32 	%p150, %r7, 8;
	selp.b32 	%r934, %r933, %r932, %p150;
	ld.shared.v4.u32 	{%r935, %r936, %r937, %r938}, [_ZZN3cub18CUB_300001_SM_10006detail4scan16DeviceScanKernelINS2_10policy_hubIiiimN4cuda3std3__44plusIvEEE10Policy1000EPiN6thrust24THRUST_300001_SM_1000_NS20permutation_iteratorINSE_10device_ptrIiEESH_EENS0_13ScanTileStateIiLb1EEES9_NS1_10InputValueIiSC_EEmiLb0EiEEvT0_T1_T2_iT3_T4_T5_E12temp_storage+48];
	add.s32 	%r939, %r933, %r935;
	setp.eq.s32 	%p151, %r7, 9;
	selp.b32 	%r940, %r939, %r934, %p151;
	add.s32 	%r941, %r939, %r936;
	setp.eq.s32 	%p152, %r7, 10;
	selp.b32 	%r942, %r941, %r940, %p152;
	add.s32 	%r943, %r941, %r937;
	setp.eq.s32 	%p153, %r7, 11;
	selp.b32 	%r944, %r943, %r942, %p153;
	add.s32 	%r945, %r943, %r938;
	setp.eq.s32 	%p154, %r7, 12;
	selp.b32 	%r946, %r945, %r944, %p154;
	ld.shared.u32 	%r947, [_ZZN3cub18CUB_300001_SM_10006detail4scan16DeviceScanKernelINS2_10policy_hubIiiimN4cuda3std3__44plusIvEEE10Policy1000EPiN6thrust24THRUST_300001_SM_1000_NS20permutation_iteratorINSE_10device_ptrIiEESH_EENS0_13ScanTileStateIiLb1EEES9_NS1_10InputValueIiSC_EEmiLb0EiEEvT0_T1_T2_iT3_T4_T5_E12temp_storage+64];
	setp.lt.u32 	%p155, %r5, 32;
	selp.b32 	%r948, 0, %r946, %p155;
	setp.eq.s32 	%p156, %r668, 0;
	sub.s32 	%r949, %r887, %r867;
	selp.b32 	%r950, 0, %r949, %p156;
	add.s32 	%r951, %r950, %r1011;
	add.s32 	%r1023, %r951, %r948;
	add.s32 	%r952, %r947, %r1011;
	add.s32 	%r32, %r952, %r945;
	setp.ne.s32 	%p157, %r5, 0;
	@%p157 bra 	$L__BB22_28;
	add.s64 	%rd132, %rd20, 256;
	mov.b32 	%r953, 101;
	// begin inline asm
	st.relaxed.gpu.v2.u32 [%rd132], {%r953, %r32};
	// end inline asm
	bra.uni 	$L__BB22_28;
$L__BB22_9:
	add.s32 	%r706, %r11, %r10;
	add.s32 	%r707, %r12, %r706;
	add.s32 	%r708, %r13, %r707;
	add.s32 	%r709, %r14, %r708;
	add.s32 	%r710, %r15, %r709;
	add.s32 	%r711, %r16, %r710;
	add.s32 	%r712, %r17, %r711;
	add.s32 	%r713, %r18, %r712;
	add.s32 	%r714, %r19, %r713;
	add.s32 	%r715, %r20, %r714;
	add.s32 	%r716, %r21, %r715;
	add.s32 	%r717, %r22, %r716;
	add.s32 	%r718, %r23, %r717;
	add.s32 	%r719, %r24, %r718;
	add.s32 	%r720, %r25, %r719;
	add.s32 	%r721, %r26, %r720;
	add.s32 	%r722, %r27, %r721;
	add.s32 	%r680, %r28, %r722;
	mov.b32 	%r678, 1;
	mov.b32 	%r703, 0;
	mov.b32 	%r705, -1;
	// begin inline asm
	{  .reg .s32 r0;  .reg .pred p;  shfl.sync.up.b32 r0|p, %r680, %r678, %r703, %r705;  @p add.s32 r0, r0, %r680;  mov.s32 %r676, r0;}
	// end inline asm
	mov.b32 	%r684, 2;
	// begin inline asm
	{  .reg .s32 r0;  .reg .pred p;  shfl.sync.up.b32 r0|p, %r676, %r684, %r703, %r705;  @p add.s32 r0, r0, %r676;  mov.s32 %r682, r0;}
	// end inline asm
	mov.b32 	%r690, 4;
	// begin inline asm
	{  .reg .s32 r0;  .reg .pred p;  shfl.sync.up.b32 r0|p, %r682, %r690, %r703, %r705;  @p add.s32 r0, r0, %r682;  mov.s32 %r688, r0;}
	// end inline asm
	mov.b32 	%r696, 8;
	// begin inline asm
	{  .reg .s32 r0;  .reg .pred p;  shfl.sync.up.b32 r0|p, %r688, %r696, %r703, %r705;  @p add.s32 r0, r0, %r688;  mov.s32 %r694, r0;}
	// end inline asm
	mov.b32 	%r702, 16;
	// begin inline asm
	{  .reg .s32 r0;  .reg .pred p;  shfl.sync.up.b32 r0|p, %r694, %r702, %r703, %r705;  @p add.s32 r0, r0, %r694;  mov.s32 %r700, r0;}
	// end inline asm
	setp.ne.s32 	%p101, %r668, 31;
	@%p101 bra 	$L__BB22_11;
	shl.b32 	%r723, %r7, 2;
	add.s32 	%r725, %r675, %r723;
	st.shared.u32 	[%r725+16], %r700;
$L__BB22_11:
	sub.s32 	%r726, %r700, %r680;
	bar.sync 	0;
	ld.shared.v4.u32 	{%r727, %r728, %r729, %r730}, [_ZZN3cub18CUB_300001_SM_10006detail4scan16DeviceScanKernelINS2_10policy_hubIiiimN4cuda3std3__44plusIvEEE10Policy1000EPiN6thrust24THRUST_300001_SM_1000_NS20permutation_iteratorINSE_10device_ptrIiEESH_EENS0_13ScanTileStateIiLb1EEES9_NS1_10InputValueIiSC_EEmiLb0EiEEvT0_T1_T2_iT3_T4_T5_E12temp_storage+16];
	add.s32 	%r731, %r728, %r727;
	setp.eq.s32 	%p102, %r7, 2;
	selp.b32 	%r732, %r731, %r727, %p102;
	add.s32 	%r733, %r731, %r729;
	setp.eq.s32 	%p103, %r7, 3;
	selp.b32 	%r734, %r733, %r732, %p103;
	add.s32 	%r735, %r733, %r730;
	setp.eq.s32 	%p104, %r7, 4;
	selp.b32 	%r736, %r735, %r734, %p104;
	ld.shared.v4.u32 	{%r737, %r738, %r739, %r740}, [_ZZN3cub18CUB_300001_SM_10006detail4scan16DeviceScanKernelINS2_10policy_hubIiiimN4cuda3std3__44plusIvEEE10Policy1000EPiN6thrust24THRUST_300001_SM_1000_NS20permutation_iteratorINSE_10device_ptrIiEESH_EENS0_13ScanTileStateIiLb1EEES9_NS1_10InputValueIiSC_EEmiLb0EiEEvT0_T1_T2_iT3_T4_T5_E12temp_storage+32];
	add.s32 	%r741, %r735, %r737;
	setp.eq.s32 	%p105, %r7, 5;
	selp.b32 	%r742, %r741, %r736, %p105;
	add.s32 	%r743, %r741, %r738;
	setp.eq.s32 	%p106, %r7, 6;
	selp.b32 	%r744, %r743, %r742, %p106;
	add.s32 	%r745, %r743, %r739;
	setp.eq.s32 	%p107, %r7, 7;
	selp.b32 	%r746, %r745, %r744, %p107;
	add.s32 	%r747, %r745, %r740;
	setp.eq.s32 	%p108, %r7, 8;
	selp.b32 	%r748, %r747, %r746, %p108;
	ld.shared.v4.u32 	{%r749, %r750, %r751, %r752}, [_ZZN3cub18CUB_300001_SM_10006detail4scan16DeviceScanKernelINS2_10policy_hubIiiimN4cuda3std3__44plusIvEEE10Policy1000EPiN6thrust24THRUST_300001_SM_1000_NS20permutation_iteratorINSE_10device_ptrIiEESH_EENS0_13ScanTileStateIiLb1EEES9_NS1_10InputValueIiSC_EEmiLb0EiEEvT0_T1_T2_iT3_T4_T5_E12temp_storage+48];
	add.s32 	%r753, %r747, %r749;
	setp.eq.s32 	%p109, %r7, 9;
	selp.b32 	%r754, %r753, %r748, %p109;
	add.s32 	%r755, %r753, %r750;
	setp.eq.s32 	%p110, %r7, 10;
	selp.b32 	%r756, %r755, %r754, %p110;
	add.s32 	%r757, %r755, %r751;
	setp.eq.s32 	%p111, %r7, 11;
	selp.b32 	%r758, %r757, %r756, %p111;
	add.s32 	%r759, %r757, %r752;
	setp.eq.s32 	%p112, %r7, 12;
	selp.b32 	%r760, %r759, %r758, %p112;
	ld.shared.u32 	%r761, [_ZZN3cub18CUB_300001_SM_10006detail4scan16DeviceScanKernelINS2_10policy_hubIiiimN4cuda3std3__44plusIvEEE10Policy1000EPiN6thrust24THRUST_300001_SM_1000_NS20permutation_iteratorINSE_10device_ptrIiEESH_EENS0_13ScanTileStateIiLb1EEES9_NS1_10InputValueIiSC_EEmiLb0EiEEvT0_T1_T2_iT3_T4_T5_E12temp_storage+64];
	add.s32 	%r35, %r759, %r761;
	setp.gt.u32 	%p113, %r5, 31;
	setp.lt.u32 	%p114, %r5, 32;
	setp.eq.s32 	%p115, %r668, 0;
	selp.b32 	%r762, 0, %r726, %p115;
	add.s32 	%r1022, %r760, %r762;
	selp.b32 	%r37, %r726, %r1022, %p114;
	@%p113 bra 	$L__BB22_27;
	setp.ne.s32 	%p116, %r5, 0;
	mul.wide.s32 	%rd121, %r4, 8;
	add.s64 	%rd6, %rd20, %rd121;
	@%p116 bra 	$L__BB22_14;
	st.shared.u32 	[_ZZN3cub18CUB_300001_SM_10006detail4scan16DeviceScanKernelINS2_10policy_hubIiiimN4cuda3std3__44plusIvEEE10Policy1000EPiN6thrust24THRUST_300001_SM_1000_NS20permutation_iteratorINSE_10device_ptrIiEESH_EENS0_13ScanTileStateIiLb1EEES9_NS1_10InputValueIiSC_EEmiLb0EiEEvT0_T1_T2_iT3_T4_T5_E12temp_storage+12], %r35;
	add.s64 	%rd122, %rd6, 256;
	mov.b32 	%r763, 100;
	// begin inline asm
	st.relaxed.gpu.v2.u32 [%rd122], {%r763, %r35};
	// end inline asm
$L__BB22_14:
	not.b32 	%r769, %r5;
	add.s32 	%r1018, %r4, %r769;
	mov.b32 	%r765, 550;
	// begin inline asm
	nanosleep.u32 %r765;
	// end inline asm
	mul.wide.s32 	%rd124, %r1018, 8;
	add.s64 	%rd125, %rd20, %rd124;
	add.s64 	%rd123, %rd125, 256;
	// begin inline asm
	ld.relaxed.gpu.v2.u32 {%r1019, %r1013}, [%rd123];
	// end inline asm
	mov.b32 	%r1014, 478;
$L__BB22_15:
	setp.eq.s32 	%p117, %r1019, 99;
	mov.b32 	%r770, -1;
	vote.sync.any.pred 	%p118, %p117, %r770;
	not.pred 	%p119, %p118;
	@%p119 bra 	$L__BB22_17;
	// begin inline asm
	nanosleep.u32 %r1014;
	// end inline asm
	shr.u32 	%r1014, %r1014, 1;
	// begin inline asm
	ld.relaxed.gpu.v2.u32 {%r1019, %r1013}, [%rd123];
	// end inline asm
	bra.uni 	$L__BB22_15;
$L__BB22_17:
	setp.eq.s32 	%p120, %r1019, 101;
	mov.b32 	%r797, -1;
	vote.sync.ballot.b32 	%r799, %p120, %r797;
	// begin inline asm
	mov.u32 %r772, %lanemask_ge;
	// end inline asm
	and.b32  	%r800, %r799, %r772;
	or.b32  	%r801, %r800, -2147483648;
	add.s32 	%r802, %r801, -1;
	not.b32 	%r803, %r801;
	and.b32  	%r804, %r803, %r802;
	popc.b32 	%r776, %r804;
	mov.b32 	%r775, 1;
	// begin inline asm
	shfl.sync.down.b32 %r773, %r1013, %r775, %r776, %r797;
	// end inline asm
	setp.lt.s32 	%p122, %r668, %r776;
	selp.b32 	%r805, %r773, 0, %p122;
	add.s32 	%r779, %r805, %r1013;
	mov.b32 	%r780, 2;
	// begin inline asm
	shfl.sync.down.b32 %r778, %r779, %r780, %r776, %r797;
	// end inline asm
	add.s32 	%r50, %r668, 2;
	setp.gt.s32 	%p123, %r50, %r776;
	selp.b32 	%r806, 0, %r778, %p123;
	add.s32 	%r784, %r779, %r806;
	mov.b32 	%r785, 4;
	// begin inline asm
	shfl.sync.down.b32 %r783, %r784, %r785, %r776, %r797;
	// end inline asm
	add.s32 	%r51, %r668, 4;
	setp.gt.s32 	%p124, %r51, %r776;
	selp.b32 	%r807, 0, %r783, %p124;
	add.s32 	%r789, %r784, %r807;
	mov.b32 	%r790, 8;
	// begin inline asm
	shfl.sync.down.b32 %r788, %r789, %r790, %r776, %r797;
	// end inline asm
	add.s32 	%r52, %r668, 8;
	setp.gt.s32 	%p125, %r52, %r776;
	selp.b32 	%r808, 0, %r788, %p125;
	add.s32 	%r794, %r789, %r808;
	mov.b32 	%r795, 16;
	// begin inline asm
	shfl.sync.down.b32 %r793, %r794, %r795, %r776, %r797;
	// end inline asm
	add.s32 	%r53, %r668, 16;
	setp.gt.s32 	%p126, %r53, %r776;
	selp.b32 	%r809, 0, %r793, %p126;
	add.s32 	%r1017, %r794, %r809;
	add.s64 	%rd8, %rd20, 256;
	mov.b32 	%r1015, 478;
$L__BB22_18:
	setp.ne.s32 	%p127, %r1019, 101;
	mov.b32 	%r810, -1;
	vote.sync.all.pred 	%p128, %p127, %r810;
	not.pred 	%p129, %p128;
	@%p129 bra 	$L__BB22_23;
	shr.u32 	%r1015, %r1015, 1;
	mul.wide.s32 	%rd128, %r1018, 8;
	add.s64 	%rd129, %rd8, %rd128;
	add.s64 	%rd127, %rd129, -256;
	// begin inline asm
	ld.relaxed.gpu.v2.u32 {%r1019, %r1020}, [%rd127];
	// end inline asm
	mov.u32 	%r1021, %r1015;
$L__BB22_20:
	setp.eq.s32 	%p133, %r1019, 99;
	mov.b32 	%r818, -1;
	vote.sync.any.pred 	%p134, %p133, %r818;
	not.pred 	%p135, %p134;
	@%p135 bra 	$L__BB22_22;
	// begin inline asm
	nanosleep.u32 %r1021;
	// end inline asm
	shr.u32 	%r1021, %r1021, 1;
	// begin inline asm
	ld.relaxed.gpu.v2.u32 {%r1019, %r1020}, [%rd127];
	// end inline asm
	bra.uni 	$L__BB22_20;
$L__BB22_22:
	setp.eq.s32 	%p136, %r1019, 101;
	mov.b32 	%r844, -1;
	vote.sync.ballot.b32 	%r845, %p136, %r844;
	and.b32  	%r846, %r845, %r772;
	or.b32  	%r847, %r846, -2147483648;
	add.s32 	%r848, %r847, -1;
	not.b32 	%r849, %r847;
	and.b32  	%r850, %r849, %r848;
	popc.b32 	%r823, %r850;
	mov.b32 	%r822, 1;
	// begin inline asm
	shfl.sync.down.b32 %r820, %r1020, %r822, %r823, %r844;
	// end inline asm
	setp.lt.s32 	%p138, %r668, %r823;
	selp.b32 	%r851, %r820, 0, %p138;
	add.s32 	%r826, %r851, %r1020;
	mov.b32 	%r827, 2;
	// begin inline asm
	shfl.sync.down.b32 %r825, %r826, %r827, %r823, %r844;
	// end inline asm
	setp.gt.s32 	%p139, %r50, %r823;
	selp.b32 	%r852, 0, %r825, %p139;
	add.s32 	%r831, %r826, %r852;
	mov.b32 	%r832, 4;
	// begin inline asm
	shfl.sync.down.b32 %r830, %r831, %r832, %r823, %r844;
	// end inline asm
	setp.gt.s32 	%p140, %r51, %r823;
	selp.b32 	%r853, 0, %r830, %p140;
	add.s32 	%r836, %r831, %r853;
	mov.b32 	%r837, 8;
	// begin inline asm
	shfl.sync.down.b32 %r835, %r836, %r837, %r823, %r844;
	// end inline asm
	setp.gt.s32 	%p141, %r52, %r823;
	selp.b32 	%r854, 0, %r835, %p141;
	add.s32 	%r841, %r836, %r854;
	mov.b32 	%r842, 16;
	// begin inline asm
	shfl.sync.down.b32 %r840, %r841, %r842, %r823, %r844;
	// end inline asm
	setp.gt.s32 	%p142, %r53, %r823;
	selp.b32 	%r855, 0, %r840, %p142;
	add.s32 	%r856, %r855, %r1017;
	add.s32 	%r1017, %r856, %r841;
	add.s32 	%r1018, %r1018, -32;
	bra.uni 	$L__BB22_18;
$L__BB22_23:
	setp.ne.s32 	%p130, %r5, 0;
	@%p130 bra 	$L__BB22_25;
	add.s32 	%r813, %r1017, %r35;
	add.s64 	%rd126, %rd6, 256;
	mov.b32 	%r812, 101;
	// begin inline asm
	st.relaxed.gpu.v2.u32 [%rd126], {%r812, %r813};
	// end inline asm
	st.shared.u32 	[_ZZN3cub18CUB_300001_SM_10006detail4scan16DeviceScanKernelINS2_10policy_hubIiiimN4cuda3std3__44plusIvEEE10Policy1000EPiN6thrust24THRUST_300001_SM_1000_NS20permutation_iteratorINSE_10device_ptrIiEESH_EENS0_13ScanTileStateIiLb1EEES9_NS1_10InputValueIiSC_EEmiLb0EiEEvT0_T1_T2_iT3_T4_T5_E12temp_storage+4], %r1017;
	st.shared.u32 	[_ZZN3cub18CUB_300001_SM_10006detail4scan16DeviceScanKernelINS2_10policy_hubIiiimN4cuda3std3__44plusIvEEE10Policy1000EPiN6thrust24THRUST_300001_SM_1000_NS20permutation_iteratorINSE_10device_ptrIiEESH_EENS0_13ScanTileStateIiLb1EEES9_NS1_10InputValueIiSC_EEmiLb0EiEEvT0_T1_T2_iT3_T4_T5_E12temp_storage+8], %r813;
$L__BB22_25:
	setp.ne.s32 	%p131, %r668, 0;
	mov.u32 	%r1022, %r37;
	@%p131 bra 	$L__BB22_27;
	st.shared.u32 	[_ZZN3cub18CUB_300001_SM_10006detail4scan16DeviceScanKernelINS2_10policy_hubIiiimN4cuda3std3__44plusIvEEE10Policy1000EPiN6thrust24THRUST_300001_SM_1000_NS20permutation_iteratorINSE_10device_ptrIiEESH_EENS0_13ScanTileStateIiLb1EEES9_NS1_10InputValueIiSC_EEmiLb0EiEEvT0_T1_T2_iT3_T4_T5_E12temp_storage+84], %r1017;
	mov.u32 	%r1022, %r1017;
$L__BB22_27:
	bar.sync 	0;
	setp.eq.s32 	%p132, %r5, 0;
	ld.shared.u32 	%r814, [_ZZN3cub18CUB_300001_SM_10006detail4scan16DeviceScanKernelINS2_10policy_hubIiiimN4cuda3std3__44plusIvEEE10Policy1000EPiN6thrust24THRUST_300001_SM_1000_NS20permutation_iteratorINSE_10device_ptrIiEESH_EENS0_13ScanTileStateIiLb1EEES9_NS1_10InputValueIiSC_EEmiLb0EiEEvT0_T1_T2_iT3_T4_T5_E12temp_storage+84];
	selp.b32 	%r815, 0, %r814, %p132;
	add.s32 	%r1023, %r815, %r1022;
$L__BB22_28:
	add.s32 	%r955, %r1023, %r10;
	add.s32 	%r956, %r11, %r955;
	add.s32 	%r957, %r12, %r956;
	add.s32 	%r958, %r13, %r957;
	add.s32 	%r959, %r14, %r958;
	add.s32 	%r960, %r15, %r959;
	add.s32 	%r961, %r16, %r960;
	add.s32 	%r962, %r17, %r961;
	add.s32 	%r963, %r18, %r962;
	add.s32 	%r964, %r19, %r963;
	add.s32 	%r965, %r20, %r964;
	add.s32 	%r966, %r21, %r965;
	add.s32 	%r967, %r22, %r966;
	add.s32 	%r968, %r23, %r967;
	add.s32 	%r969, %r24, %r968;
	add.s32 	%r970, %r25, %r969;
	add.s32 	%r971, %r26, %r970;
	add.s32 	%r972, %r27, %r971;
	bar.sync 	0;
	st.shared.u32 	[%r9], %r1023;
	st.shared.u32 	[%r9+4], %r955;
	st.shared.u32 	[%r9+8], %r956;
	st.shared.u32 	[%r9+12], %r957;
	st.shared.u32 	[%r9+16], %r958;
	st.shared.u32 	[%r9+20], %r959;
	st.shared.u32 	[%r9+24], %r960;
	st.shared.u32 	[%r9+28], %r961;
	st.shared.u32 	[%r9+32], %r962;
	st.shared.u32 	[%r9+36], %r963;
	st.shared.u32 	[%r9+40], %r964;
	st.shared.u32 	[%r9+44], %r965;
	st.shared.u32 	[%r9+48], %r966;
	st.shared.u32 	[%r9+52], %r967;
	st.shared.u32 	[%r9+56], %r968;
	st.shared.u32 	[%r9+60], %r969;
	st.shared.u32 	[%r9+64], %r970;
	st.shared.u32 	[%r9+68], %r971;
	st.shared.u32 	[%r9+72], %r972;
	bar.warp.sync 	-1;
	ld.shared.u32 	%r973, [%r8];
	ld.shared.u32 	%r974, [%r8+128];
	ld.shared.u32 	%r975, [%r8+256];
	ld.shared.u32 	%r976, [%r8+384];
	ld.shared.u32 	%r977, [%r8+512];
	ld.shared.u32 	%r978, [%r8+640];
	ld.shared.u32 	%r979, [%r8+768];
	ld.shared.u32 	%r980, [%r8+896];
	ld.shared.u32 	%r981, [%r8+1024];
	ld.shared.u32 	%r982, [%r8+1152];
	ld.shared.u32 	%r983, [%r8+1280];
	ld.shared.u32 	%r984, [%r8+1408];
	ld.shared.u32 	%r985, [%r8+1536];
	ld.shared.u32 	%r986, [%r8+1664];
	ld.shared.u32 	%r987, [%r8+1792];
	ld.shared.u32 	%r988, [%r8+1920];
	ld.shared.u32 	%r989, [%r8+2048];
	ld.shared.u32 	%r990, [%r8+2176];
	ld.shared.u32 	%r991, [%r8+2304];
	cvta.to.global.u64 	%rd133, %rd18;
	add.s64 	%rd135, %rd133, %rd120;
	ld.global.u32 	%r992, [%rd135];
	cvta.to.global.u64 	%rd136, %rd19;
	mul.wide.s32 	%rd137, %r992, 4;
	add.s64 	%rd138, %rd136, %rd137;
	st.global.u32 	[%rd138], %r973;
	ld.global.u32 	%r993, [%rd135+128];
	mul.wide.s32 	%rd139, %r993, 4;
	add.s64 	%rd140, %rd136, %rd139;
	st.global.u32 	[%rd140], %r974;
	ld.global.u32 	%r994, [%rd135+256];
	mul.wide.s32 	%rd141, %r994, 4;
	add.s64 	%rd142, %rd136, %rd141;
	st.global.u32 	[%rd142], %r975;
	ld.global.u32 	%r995, [%rd135+384];
	mul.wide.s32 	%rd143, %r995, 4;
	add.s64 	%rd144, %rd136, %rd143;
	st.global.u32 	[%rd144], %r976;
	ld.global.u32 	%r996, [%rd135+512];
	mul.wide.s32 	%rd145, %r996, 4;
	add.s64 	%rd146, %rd136, %rd145;
	st.global.u32 	[%rd146], %r977;
	ld.global.u32 	%r997, [%rd135+640];
	mul.wide.s32 	%rd147, %r997, 4;
	add.s64 	%rd148, %rd136, %rd147;
	st.global.u32 	[%rd148], %r978;
	ld.global.u32 	%r998, [%rd135+768];
	mul.wide.s32 	%rd149, %r998, 4;
	add.s64 	%rd150, %rd136, %rd149;
	st.global.u32 	[%rd150], %r979;
	ld.global.u32 	%r999, [%rd135+896];
	mul.wide.s32 	%rd151, %r999, 4;
	add.s64 	%rd152, %rd136, %rd151;
	st.global.u32 	[%rd152], %r980;
	ld.global.u32 	%r1000, [%rd135+1024];
	mul.wide.s32 	%rd153, %r1000, 4;
	add.s64 	%rd154, %rd136, %rd153;
	st.global.u32 	[%rd154], %r981;
	ld.global.u32 	%r1001, [%rd135+1152];
	mul.wide.s32 	%rd155, %r1001, 4;
	add.s64 	%rd156, %rd136, %rd155;
	st.global.u32 	[%rd156], %r982;
	ld.global.u32 	%r1002, [%rd135+1280];
	mul.wide.s32 	%rd157, %r1002, 4;
	add.s64 	%rd158, %rd136, %rd157;
	st.global.u32 	[%rd158], %r983;
	ld.global.u32 	%r1003, [%rd135+1408];
	mul.wide.s32 	%rd159, %r1003, 4;
	add.s64 	%rd160, %rd136, %rd159;
	st.global.u32 	[%rd160], %r984;
	ld.global.u32 	%r1004, [%rd135+1536];
	mul.wide.s32 	%rd161, %r1004, 4;
	add.s64 	%rd162, %rd136, %rd161;
	st.global.u32 	[%rd162], %r985;
	ld.global.u32 	%r1005, [%rd135+1664];
	mul.wide.s32 	%rd163, %r1005, 4;
	add.s64 	%rd164, %rd136, %rd163;
	st.global.u32 	[%rd164], %r986;
	ld.global.u32 	%r1006, [%rd135+1792];
	mul.wide.s32 	%rd165, %r1006, 4;
	add.s64 	%rd166, %rd136, %rd165;
	st.global.u32 	[%rd166], %r987;
	ld.global.u32 	%r1007, [%rd135+1920];
	mul.wide.s32 	%rd167, %r1007, 4;
	add.s64 	%rd168, %rd136, %rd167;
	st.global.u32 	[%rd168], %r988;
	ld.global.u32 	%r1008, [%rd135+2048];
	mul.wide.s32 	%rd169, %r1008, 4;
	add.s64 	%rd170, %rd136, %rd169;
	st.global.u32 	[%rd170], %r989;
	ld.global.u32 	%r1009, [%rd135+2176];
	mul.wide.s32 	%rd171, %r1009, 4;
	add.s64 	%rd172, %rd136, %rd171;
	st.global.u32 	[%rd172], %r990;
	ld.global.u32 	%r1010, [%rd135+2304];
	mul.wide.s32 	%rd173, %r1010, 4;
	add.s64 	%rd174, %rd136, %rd173;
	st.global.u32 	[%rd174], %r991;
	bra.uni 	$L__BB22_131;
$L__BB22_29:
	setp.eq.s64 	%p3, %rd4, 0;
	@%p3 bra 	$L__BB22_131;
	cvt.u32.u64 	%r75, %rd4;
	shl.b64 	%rd24, %rd3, 2;
	add.s64 	%rd23, %rd17, %rd24;
	// begin inline asm
	ld.ca.u32 %r1042, [%rd23];
	// end inline asm
	mov.u32 	%r77, %tid.x;
	and.b32  	%r211, %r77, 31;
	and.b32  	%r212, %r77, 992;
	mul.lo.s32 	%r213, %r212, 19;
	or.b32  	%r78, %r213, %r211;
	setp.ge.u32 	%p4, %r78, %r75;
	shl.b32 	%r214, %r78, 2;
	cvt.u64.u32 	%rd25, %r214;
	add.s64 	%rd10, %rd23, %rd25;
	mov.u32 	%r1024, %r1042;
	@%p4 bra 	$L__BB22_32;
	// begin inline asm
	ld.ca.u32 %r1024, [%rd10];
	// end inline asm
$L__BB22_32:
	add.s32 	%r216, %r78, 32;
	setp.ge.u32 	%p5, %r216, %r75;
	mov.u32 	%r1025, %r1042;
	@%p5 bra 	$L__BB22_34;
	add.s64 	%rd27, %rd10, 128;
	// begin inline asm
	ld.ca.u32 %r1025, [%rd27];
	// end inline asm
$L__BB22_34:
	add.s32 	%r218, %r78, 64;
	setp.ge.u32 	%p6, %r218, %r75;
	mov.u32 	%r1026, %r1042;
	@%p6 bra 	$L__BB22_36;
	add.s64 	%rd28, %rd10, 256;
	// begin inline asm
	ld.ca.u32 %r1026, [%rd28];
	// end inline asm
$L__BB22_36:
	add.s32 	%r220, %r78, 96;
	setp.ge.u32 	%p7, %r220, %r75;
	mov.u32 	%r1027, %r1042;
	@%p7 bra 	$L__BB22_38;
	add.s64 	%rd29, %rd10, 384;
	// begin inline asm
	ld.ca.u32 %r1027, [%rd29];
	// end inline asm
$L__BB22_38:
	add.s32 	%r222, %r78, 128;
	setp.ge.u32 	%p8, %r222, %r75;
	mov.u32 	%r1028, %r1042;
	@%p8 bra 	$L__BB22_40;
	add.s64 	%rd30, %rd10, 512;
	// begin inline asm
	ld.ca.u32 %r1028, [%rd30];
	// end inline asm
$L__BB22_40:
	add.s32 	%r224, %r78, 160;
	setp.ge.u32 	%p9, %r224, %r75;
	mov.u32 	%r1029, %r1042;
	@%p9 bra 	$L__BB22_42;
	add.s64 	%rd31, %rd10, 640;
	// begin inline asm
	ld.ca.u32 %r1029, [%rd31];
	// end inline asm
$L__BB22_42:
	add.s32 	%r226, %r78, 192;
	setp.ge.u32 	%p10, %r226, %r75;
	mov.u32 	%r1030, %r1042;
	@%p10 bra 	$L__BB22_44;
	add.s64 	%rd32, %rd10, 768;
	// begin inline asm
	ld.ca.u32 %r1030, [%rd32];
	// end inline asm
$L__BB22_44:
	add.s32 	%r228, %r78, 224;
	setp.ge.u32 	%p11, %r228, %r75;
	mov.u32 	%r1031, %r1042;
	@%p11 bra 	$L__BB22_46;
	add.s64 	%rd33, %rd10, 896;
	// begin inline asm
	ld.ca.u32 %r1031, [%rd33];
	// end inline asm
$L__BB22_46:
	add.s32 	%r230, %r78, 256;
	setp.ge.u32 	%p12, %r230, %r75;
	mov.u32 	%r1032, %r1042;
	@%p12 bra 	$L__BB22_48;
	add.s64 	%rd34, %rd10, 1024;
	// begin inline asm
	ld.ca.u32 %r1032, [%rd34];
	// end inline asm
$L__BB22_48:
	add.s32 	%r232, %r78, 288;
	setp.ge.u32 	%p13, %r232, %r75;
	mov.u32 	%r1033, %r1042;
	@%p13 bra 	$L__BB22_50;
	add.s64 	%rd35, %rd10, 1152;
	// begin inline asm
	ld.ca.u32 %r1033, [%rd35];
	// end inline asm
$L__BB22_50:
	add.s32 	%r99, %r78, 320;
	setp.ge.u32 	%p14, %r99, %r75;
	mov.u32 	%r1034, %r1042;
	@%p14 bra 	$L__BB22_52;
	add.s64 	%rd36, %rd10, 1280;
	// begin inline asm
	ld.ca.u32 %r1034, [%rd36];
	// end inline asm
$L__BB22_52:
	add.s32 	%r235, %r78, 352;
	setp.ge.u32 	%p15, %r235, %r75;
	mov.u32 	%r1035, %r1042;
	@%p15 bra 	$L__BB22_54;
	add.s64 	%rd37, %rd10, 1408;
	// begin inline asm
	ld.ca.u32 %r1035, [%rd37];
	// end inline asm
$L__BB22_54:
	add.s32 	%r104, %r78, 384;
	setp.ge.u32 	%p16, %r104, %r75;
	mov.u32 	%r1036, %r1042;
	@%p16 bra 	$L__BB22_56;
	add.s64 	%rd38, %rd10, 1536;
	// begin inline asm
	ld.ca.u32 %r1036, [%rd38];
	// end inline asm
$L__BB22_56:
	add.s32 	%r238, %r78, 416;
	setp.ge.u32 	%p17, %r238, %r75;
	mov.u32 	%r1037, %r1042;
	@%p17 bra 	$L__BB22_58;
	add.s64 	%rd39, %rd10, 1664;
	// begin inline asm
	ld.ca.u32 %r1037, [%rd39];
	// end inline asm
$L__BB22_58:
	add.s32 	%r240, %r78, 448;
	setp.ge.u32 	%p18, %r240, %r75;
	mov.u32 	%r1038, %r1042;
	@%p18 bra 	$L__BB22_60;
	add.s64 	%rd40, %rd10, 1792;
	// begin inline asm
	ld.ca.u32 %r1038, [%rd40];
	// end inline asm
$L__BB22_60:
	add.s32 	%r242, %r78, 480;
	setp.ge.u32 	%p19, %r242, %r75;
	mov.u32 	%r1039, %r1042;
	@%p19 bra 	$L__BB22_62;
	add.s64 	%rd41, %rd10, 1920;
	// begin inline asm
	ld.ca.u32 %r1039, [%rd41];
	// end inline asm
$L__BB22_62:
	add.s32 	%r113, %r78, 512;
	setp.ge.u32 	%p20, %r113, %r75;
	mov.u32 	%r1040, %r1042;
	@%p20 bra 	$L__BB22_64;
	add.s64 	%rd42, %rd10, 2048;
	// begin inline asm
	ld.ca.u32 %r1040, [%rd42];
	// end inline asm
$L__BB22_64:
	add.s32 	%r116, %r78, 544;
	setp.ge.u32 	%p21, %r116, %r75;
	mov.u32 	%r1041, %r1042;
	@%p21 bra 	$L__BB22_66;
	add.s64 	%rd43, %rd10, 2176;
	// begin inline asm
	ld.ca.u32 %r1041, [%rd43];
	// end inline asm
$L__BB22_66:
	add.s32 	%r119, %r78, 576;
	setp.ge.u32 	%p22, %r119, %r75;
	@%p22 bra 	$L__BB22_68;
	add.s64 	%rd44, %rd10, 2304;
	// begin inline asm
	ld.ca.u32 %r1042, [%rd44];
	// end inline asm
$L__BB22_68:
	// begin inline asm
	mov.u32 %r247, %laneid;
	// end inline asm
	shr.u32 	%r123, %r77, 5;
	mad.lo.s32 	%r248, %r123, 608, %r247;
	shl.b32 	%r249, %r248, 2;
	mov.u32 	%r250, _ZZN3cub18CUB_300001_SM_10006detail4scan16DeviceScanKernelINS2_10policy_hubIiiimN4cuda3std3__44plusIvEEE10Policy1000EPiN6thrust24THRUST_300001_SM_1000_NS20permutation_iteratorINSE_10device_ptrIiEESH_EENS0_13ScanTileStateIiLb1EEES9_NS1_10InputValueIiSC_EEmiLb0EiEEvT0_T1_T2_iT3_T4_T5_E12temp_storage;
	add.s32 	%r124, %r250, %r249;
	st.shared.u32 	[%r124], %r1024;
	st.shared.u32 	[%r124+128], %r1025;
	st.shared.u32 	[%r124+256], %r1026;
	st.shared.u32 	[%r124+384], %r1027;
	st.shared.u32 	[%r124+512], %r1028;
	st.shared.u32 	[%r124+640], %r1029;
	st.shared.u32 	[%r124+768], %r1030;
	st.shared.u32 	[%r124+896], %r1031;
	st.shared.u32 	[%r124+1024], %r1032;
	st.shared.u32 	[%r124+1152], %r1033;
	st.shared.u32 	[%r124+1280], %r1034;
	st.shared.u32 	[%r124+1408], %r1035;
	st.shared.u32 	[%r124+1536], %r1036;
	st.shared.u32 	[%r124+1664], %r1037;
	st.shared.u32 	[%r124+1792], %r1038;
	st.shared.u32 	[%r124+1920], %r1039;
	st.shared.u32 	[%r124+2048], %r1040;
	st.shared.u32 	[%r124+2176], %r1041;
	st.shared.u32 	[%r124+2304], %r1042;
	bar.warp.sync 	-1;
	mad.lo.s32 	%r125, %r247, 72, %r124;
	ld.shared.u32 	%r126, [%r125];
	ld.shared.u32 	%r127, [%r125+4];
	ld.shared.u32 	%r128, [%r125+8];
	ld.shared.u32 	%r129, [%r125+12];
	ld.shared.u32 	%r130, [%r125+16];
	ld.shared.u32 	%r131, [%r125+20];
	ld.shared.u32 	%r132, [%r125+24];
	ld.shared.u32 	%r133, [%r125+28];
	ld.shared.u32 	%r134, [%r125+32];
	ld.shared.u32 	%r135, [%r125+36];
	ld.shared.u32 	%r136, [%r125+40];
	ld.shared.u32 	%r137, [%r125+44];
	ld.shared.u32 	%r138, [%r125+48];
	ld.shared.u32 	%r139, [%r125+52];
	ld.shared.u32 	%r140, [%r125+56];
	ld.shared.u32 	%r141, [%r125+60];
	ld.shared.u32 	%r142, [%r125+64];
	ld.shared.u32 	%r143, [%r125+68];
	ld.shared.u32 	%r144, [%r125+72];
	bar.sync 	0;
	setp.ne.s32 	%p23, %r4, 0;
	@%p23 bra 	$L__BB22_72;
	add.s32 	%r476, %r127, %r126;
	add.s32 	%r477, %r128, %r476;
	add.s32 	%r478, %r129, %r477;
	add.s32 	%r479, %r130, %r478;
	add.s32 	%r480, %r131, %r479;
	add.s32 	%r481, %r132, %r480;
	add.s32 	%r482, %r133, %r481;
	add.s32 	%r483, %r134, %r482;
	add.s32 	%r484, %r135, %r483;
	add.s32 	%r485, %r136, %r484;
	add.s32 	%r486, %r137, %r485;
	add.s32 	%r487, %r138, %r486;
	add.s32 	%r488, %r139, %r487;
	add.s32 	%r489, %r140, %r488;
	add.s32 	%r490, %r141, %r489;
	add.s32 	%r491, %r142, %r490;
	add.s32 	%r492, %r143, %r491;
	add.s32 	%r450, %r144, %r492;
	mov.b32 	%r448, 1;
	mov.b32 	%r473, 0;
	mov.b32 	%r475, -1;
	// begin inline asm
	{  .reg .s32 r0;  .reg .pred p;  shfl.sync.up.b32 r0|p, %r450, %r448, %r473, %r475;  @p add.s32 r0, r0, %r450;  mov.s32 %r446, r0;}
	// end inline asm
	mov.b32 	%r454, 2;
	// begin inline asm
	{  .reg .s32 r0;  .reg .pred p;  shfl.sync.up.b32 r0|p, %r446, %r454, %r473, %r475;  @p add.s32 r0, r0, %r446;  mov.s32 %r452, r0;}
	// end inline asm
	mov.b32 	%r460, 4;
	// begin inline asm
	{  .reg .s32 r0;  .reg .pred p;  shfl.sync.up.b32 r0|p, %r452, %r460, %r473, %r475;  @p add.s32 r0, r0, %r452;  mov.s32 %r458, r0;}
	// end inline asm
	mov.b32 	%r466, 8;
	// begin inline asm
	{  .reg .s32 r0;  .reg .pred p;  shfl.sync.up.b32 r0|p, %r458, %r466, %r473, %r475;  @p add.s32 r0, r0, %r458;  mov.s32 %r464, r0;}
	// end inline asm
	mov.b32 	%r472, 16;
	// begin inline asm
	{  .reg .s32 r0;  .reg .pred p;  shfl.sync.up.b32 r0|p, %r464, %r472, %r473, %r475;  @p add.s32 r0, r0, %r464;  mov.s32 %r470, r0;}
	// end inline asm
	setp.ne.s32 	%p66, %r247, 31;
	@%p66 bra 	$L__BB22_71;
	shl.b32 	%r493, %r123, 2;
	add.s32 	%r495, %r250, %r493;
	st.shared.u32 	[%r495+16], %r470;
$L__BB22_71:
	bar.sync 	0;
	ld.shared.v4.u32 	{%r496, %r497, %r498, %r499}, [_ZZN3cub18CUB_300001_SM_10006detail4scan16DeviceScanKernelINS2_10policy_hubIiiimN4cuda3std3__44plusIvEEE10Policy1000EPiN6thrust24THRUST_300001_SM_1000_NS20permutation_iteratorINSE_10device_ptrIiEESH_EENS0_13ScanTileStateIiLb1EEES9_NS1_10InputValueIiSC_EEmiLb0EiEEvT0_T1_T2_iT3_T4_T5_E12temp_storage+16];
	add.s32 	%r500, %r497, %r496;
	setp.eq.s32 	%p67, %r123, 2;
	selp.b32 	%r501, %r500, %r496, %p67;
	add.s32 	%r502, %r500, %r498;
	setp.eq.s32 	%p68, %r123, 3;
	selp.b32 	%r503, %r502, %r501, %p68;
	add.s32 	%r504, %r502, %r499;
	setp.eq.s32 	%p69, %r123, 4;
	selp.b32 	%r505, %r504, %r503, %p69;
	ld.shared.v4.u32 	{%r506, %r507, %r508, %r509}, [_ZZN3cub18CUB_300001_SM_10006detail4scan16DeviceScanKernelINS2_10policy_hubIiiimN4cuda3std3__44plusIvEEE10Policy1000EPiN6thrust24THRUST_300001_SM_1000_NS20permutation_iteratorINSE_10device_ptrIiEESH_EENS0_13ScanTileStateIiLb1EEES9_NS1_10InputValueIiSC_EEmiLb0EiEEvT0_T1_T2_iT3_T4_T5_E12temp_storage+32];
	add.s32 	%r510, %r504, %r506;
	setp.eq.s32 	%p70, %r123, 5;
	selp.b32 	%r511, %r510, %r505, %p70;
	add.s32 	%r512, %r510, %r507;
	setp.eq.s32 	%p71, %r123, 6;
	selp.b32 	%r513, %r512, %r511, %p71;
	add.s32 	%r514, %r512, %r508;
	setp.eq.s32 	%p72, %r123, 7;
	selp.b32 	%r515, %r514, %r513, %p72;
	add.s32 	%r516, %r514, %r509;
	setp.eq.s32 	%p73, %r123, 8;
	selp.b32 	%r517, %r516, %r515, %p73;
	ld.shared.v4.u32 	{%r518, %r519, %r520, %r521}, [_ZZN3cub18CUB_300001_SM_10006detail4scan16DeviceScanKernelINS2_10policy_hubIiiimN4cuda3std3__44plusIvEEE10Policy1000EPiN6thrust24THRUST_300001_SM_1000_NS20permutation_iteratorINSE_10device_ptrIiEESH_EENS0_13ScanTileStateIiLb1EEES9_NS1_10InputValueIiSC_EEmiLb0EiEEvT0_T1_T2_iT3_T4_T5_E12temp_storage+48];
	add.s32 	%r522, %r516, %r518;
	setp.eq.s32 	%p74, %r123, 9;
	selp.b32 	%r523, %r522, %r517, %p74;
	add.s32 	%r524, %r522, %r519;
	setp.eq.s32 	%p75, %r123, 10;
	selp.b32 	%r525, %r524, %r523, %p75;
	add.s32 	%r526, %r524, %r520;
	setp.eq.s32 	%p76, %r123, 11;
	selp.b32 	%r527, %r526, %r525, %p76;
	add.s32 	%r528, %r526, %r521;
	setp.eq.s32 	%p77, %r123, 12;
	selp.b32 	%r529, %r528, %r527, %p77;
	setp.lt.u32 	%p78, %r77, 32;
	selp.b32 	%r530, 0, %r529, %p78;
	setp.eq.s32 	%p79, %r247, 0;
	sub.s32 	%r531, %r470, %r450;
	selp.b32 	%r532, 0, %r531, %p79;
	add.s32 	%r533, %r532, %r1011;
	add.s32 	%r1054, %r533, %r530;
	bra.uni 	$L__BB22_91;
$L__BB22_72:
	add.s32 	%r281, %r127, %r126;
	add.s32 	%r282, %r128, %r281;
	add.s32 	%r283, %r129, %r282;
	add.s32 	%r284, %r130, %r283;
	add.s32 	%r285, %r131, %r284;
	add.s32 	%r286, %r132, %r285;
	add.s32 	%r287, %r133, %r286;
	add.s32 	%r288, %r134, %r287;
	add.s32 	%r289, %r135, %r288;
	add.s32 	%r290, %r136, %r289;
	add.s32 	%r291, %r137, %r290;
	add.s32 	%r292, %r138, %r291;
	add.s32 	%r293, %r139, %r292;
	add.s32 	%r294, %r140, %r293;
	add.s32 	%r295, %r141, %r294;
	add.s32 	%r296, %r142, %r295;
	add.s32 	%r297, %r143, %r296;
	add.s32 	%r255, %r144, %r297;
	mov.b32 	%r253, 1;
	mov.b32 	%r278, 0;
	mov.b32 	%r280, -1;
	// begin inline asm
	{  .reg .s32 r0;  .reg .pred p;  shfl.sync.up.b32 r0|p, %r255, %r253, %r278, %r280;  @p add.s32 r0, r0, %r255;  mov.s32 %r251, r0;}
	// end inline asm
	mov.b32 	%r259, 2;
	// begin inline asm
	{  .reg .s32 r0;  .reg .pred p;  shfl.sync.up.b32 r0|p, %r251, %r259, %r278, %r280;  @p add.s32 r0, r0, %r251;  mov.s32 %r257, r0;}
	// end inline asm
	mov.b32 	%r265, 4;
	// begin inline asm
	{  .reg .s32 r0;  .reg .pred p;  shfl.sync.up.b32 r0|p, %r257, %r265, %r278, %r280;  @p add.s32 r0, r0, %r257;  mov.s32 %r263, r0;}
	// end inline asm
	mov.b32 	%r271, 8;
	// begin inline asm
	{  .reg .s32 r0;  .reg .pred p;  shfl.sync.up.b32 r0|p, %r263, %r271, %r278, %r280;  @p add.s32 r0, r0, %r263;  mov.s32 %r269, r0;}
	// end inline asm
	mov.b32 	%r277, 16;
	// begin inline asm
	{  .reg .s32 r0;  .reg .pred p;  shfl.sync.up.b32 r0|p, %r269, %r277, %r278, %r280;  @p add.s32 r0, r0, %r269;  mov.s32 %r275, r0;}
	// end inline asm
	setp.ne.s32 	%p24, %r247, 31;
	@%p24 bra 	$L__BB22_74;
	shl.b32 	%r298, %r123, 2;
	add.s32 	%r300, %r250, %r298;
	st.shared.u32 	[%r300+16], %r275;
$L__BB22_74:
	sub.s32 	%r301, %r275, %r255;
	bar.sync 	0;
	ld.shared.v4.u32 	{%r302, %r303, %r304, %r305}, [_ZZN3cub18CUB_300001_SM_10006detail4scan16DeviceScanKernelINS2_10policy_hubIiiimN4cuda3std3__44plusIvEEE10Policy1000EPiN6thrust24THRUST_300001_SM_1000_NS20permutation_iteratorINSE_10device_ptrIiEESH_EENS0_13ScanTileStateIiLb1EEES9_NS1_10InputValueIiSC_EEmiLb0EiEEvT0_T1_T2_iT3_T4_T5_E12temp_storage+16];
	add.s32 	%r306, %r303, %r302;
	setp.eq.s32 	%p25, %r123, 2;
	selp.b32 	%r307, %r306, %r302, %p25;
	add.s32 	%r308, %r306, %r304;
	setp.eq.s32 	%p26, %r123, 3;
	selp.b32 	%r309, %r308, %r307, %p26;
	add.s32 	%r310, %r308, %r305;
	setp.eq.s32 	%p27, %r123, 4;
	selp.b32 	%r311, %r310, %r309, %p27;
	ld.shared.v4.u32 	{%r312, %r313, %r314, %r315}, [_ZZN3cub18CUB_300001_SM_10006detail4scan16DeviceScanKernelINS2_10policy_hubIiiimN4cuda3std3__44plusIvEEE10Policy1000EPiN6thrust24THRUST_300001_SM_1000_NS20permutation_iteratorINSE_10device_ptrIiEESH_EENS0_13ScanTileStateIiLb1EEES9_NS1_10InputValueIiSC_EEmiLb0EiEEvT0_T1_T2_iT3_T4_T5_E12temp_storage+32];
	add.s32 	%r316, %r310, %r312;
	setp.eq.s32 	%p28, %r123, 5;
	selp.b32 	%r317, %r316, %r311, %p28;
	add.s32 	%r318, %r316, %r313;
	setp.eq.s32 	%p29, %r123, 6;
	selp.b32 	%r319, %r318, %r317, %p29;
	add.s32 	%r320, %r318, %r314;
	setp.eq.s32 	%p30, %r123, 7;
	selp.b32 	%r321, %r320, %r319, %p30;
	add.s32 	%r322, %r320, %r315;
	setp.eq.s32 	%p31, %r123, 8;
	selp.b32 	%r323, %r322, %r321, %p31;
	ld.shared.v4.u32 	{%r324, %r325, %r326, %r327}, [_ZZN3cub18CUB_300001_SM_10006detail4scan16DeviceScanKernelINS2_10policy_hubIiiimN4cuda3std3__44plusIvEEE10Policy1000EPiN6thrust24THRUST_300001_SM_1000_NS20permutation_iteratorINSE_10device_ptrIiEESH_EENS0_13ScanTileStateIiLb1EEES9_NS1_10InputValueIiSC_EEmiLb0EiEEvT0_T1_T2_iT3_T4_T5_E12temp_storage+48];
	add.s32 	%r328, %r322, %r324;
	setp.eq.s32 	%p32, %r123, 9;
	selp.b32 	%r329, %r328, %r323, %p32;
	add.s32 	%r330, %r328, %r325;
	setp.eq.s32 	%p33, %r123, 10;
	selp.b32 	%r331, %r330, %r329, %p33;
	add.s32 	%r332, %r330, %r326;
	setp.eq.s32 	%p34, %r123, 11;
	selp.b32 	%r333, %r332, %r331, %p34;
	add.s32 	%r334, %r332, %r327;
	setp.eq.s32 	%p35, %r123, 12;
	selp.b32 	%r335, %r334, %r333, %p35;
	ld.shared.u32 	%r336, [_ZZN3cub18CUB_300001_SM_10006detail4scan16DeviceScanKernelINS2_10policy_hubIiiimN4cuda3std3__44plusIvEEE10Policy1000EPiN6thrust24THRUST_300001_SM_1000_NS20permutation_iteratorINSE_10device_ptrIiEESH_EENS0_13ScanTileStateIiLb1EEES9_NS1_10InputValueIiSC_EEmiLb0EiEEvT0_T1_T2_iT3_T4_T5_E12temp_storage+64];
	add.s32 	%r150, %r334, %r336;
	setp.gt.u32 	%p36, %r77, 31;
	setp.lt.u32 	%p37, %r77, 32;
	setp.eq.s32 	%p38, %r247, 0;
	selp.b32 	%r337, 0, %r301, %p38;
	add.s32 	%r1053, %r335, %r337;
	selp.b32 	%r152, %r301, %r1053, %p37;
	@%p36 bra 	$L__BB22_90;
	setp.ne.s32 	%p39, %r77, 0;
	mul.wide.s32 	%rd45, %r4, 8;
	add.s64 	%rd11, %rd20, %rd45;
	@%p39 bra 	$L__BB22_77;
	st.shared.u32 	[_ZZN3cub18CUB_300001_SM_10006detail4scan16DeviceScanKernelINS2_10policy_hubIiiimN4cuda3std3__44plusIvEEE10Policy1000EPiN6thrust24THRUST_300001_SM_1000_NS20permutation_iteratorINSE_10device_ptrIiEESH_EENS0_13ScanTileStateIiLb1EEES9_NS1_10InputValueIiSC_EEmiLb0EiEEvT0_T1_T2_iT3_T4_T5_E12temp_storage+12], %r150;
	add.s64 	%rd46, %rd11, 256;
	mov.b32 	%r338, 100;
	// begin inline asm
	st.relaxed.gpu.v2.u32 [%rd46], {%r338, %r150};
	// end inline asm
$L__BB22_77:
	not.b32 	%r344, %r77;
	add.s32 	%r1049, %r4, %r344;
	mov.b32 	%r340, 550;
	// begin inline asm
	nanosleep.u32 %r340;
	// end inline asm
	mul.wide.s32 	%rd48, %r1049, 8;
	add.s64 	%rd49, %rd20, %rd48;
	add.s64 	%rd47, %rd49, 256;
	// begin inline asm
	ld.relaxed.gpu.v2.u32 {%r1050, %r1044}, [%rd47];
	// end inline asm
	mov.b32 	%r1045, 478;
$L__BB22_78:
	setp.eq.s32 	%p40, %r1050, 99;
	mov.b32 	%r345, -1;
	vote.sync.any.pred 	%p41, %p40, %r345;
	not.pred 	%p42, %p41;
	@%p42 bra 	$L__BB22_80;
	// begin inline asm
	nanosleep.u32 %r1045;
	// end inline asm
	shr.u32 	%r1045, %r1045, 1;
	// begin inline asm
	ld.relaxed.gpu.v2.u32 {%r1050, %r1044}, [%rd47];
	// end inline asm
	bra.uni 	$L__BB22_78;
$L__BB22_80:
	setp.eq.s32 	%p43, %r1050, 101;
	mov.b32 	%r372, -1;
	vote.sync.ballot.b32 	%r374, %p43, %r372;
	// begin inline asm
	mov.u32 %r347, %lanemask_ge;
	// end inline asm
	and.b32  	%r375, %r374, %r347;
	or.b32  	%r376, %r375, -2147483648;
	add.s32 	%r377, %r376, -1;
	not.b32 	%r378, %r376;
	and.b32  	%r379, %r378, %r377;
	popc.b32 	%r351, %r379;
	mov.b32 	%r350, 1;
	// begin inline asm
	shfl.sync.down.b32 %r348, %r1044, %r350, %r351, %r372;
	// end inline asm
	setp.lt.s32 	%p45, %r247, %r351;
	selp.b32 	%r380, %r348, 0, %p45;
	add.s32 	%r354, %r380, %r1044;
	mov.b32 	%r355, 2;
	// begin inline asm
	shfl.sync.down.b32 %r353, %r354, %r355, %r351, %r372;
	// end inline asm
	add.s32 	%r381, %r247, 2;
	setp.gt.s32 	%p46, %r381, %r351;
	selp.b32 	%r382, 0, %r353, %p46;
	add.s32 	%r359, %r354, %r382;
	mov.b32 	%r360, 4;
	// begin inline asm
	shfl.sync.down.b32 %r358, %r359, %r360, %r351, %r372;
	// end inline asm
	add.s32 	%r383, %r247, 4;
	setp.gt.s32 	%p47, %r383, %r351;
	selp.b32 	%r384, 0, %r358, %p47;
	add.s32 	%r364, %r359, %r384;
	mov.b32 	%r365, 8;
	// begin inline asm
	shfl.sync.down.b32 %r363, %r364, %r365, %r351, %r372;
	// end inline asm
	add.s32 	%r385, %r247, 8;
	setp.gt.s32 	%p48, %r385, %r351;
	selp.b32 	%r386, 0, %r363, %p48;
	add.s32 	%r369, %r364, %r386;
	mov.b32 	%r370, 16;
	// begin inline asm
	shfl.sync.down.b32 %r368, %r369, %r370, %r351, %r372;
	// end inline asm
	add.s32 	%r387, %r247, 16;
	setp.gt.s32 	%p49, %r387, %r351;
	selp.b32 	%r388, 0, %r368, %p49;
	add.s32 	%r1046, %r369, %r388;
	add.s64 	%rd13, %rd20, 256;
	mov.b32 	%r1047, 478;
$L__BB22_81:
	setp.ne.s32 	%p50, %r1050, 101;
	mov.b32 	%r389, -1;
	vote.sync.all.pred 	%p51, %p50, %r389;
	not.pred 	%p52, %p51;
	@%p52 bra 	$L__BB22_86;
	shr.u32 	%r1047, %r1047, 1;
	mul.wide.s32 	%rd52, %r1049, 8;
	add.s64 	%rd53, %rd13, %rd52;
	add.s64 	%rd51, %rd53, -256;
	// begin inline asm
	ld.relaxed.gpu.v2.u32 {%r1050, %r1051}, [%rd51];
	// end inline asm
	mov.u32 	%r1052, %r1047;
$L__BB22_83:
	setp.eq.s32 	%p56, %r1050, 99;
	mov.b32 	%r397, -1;
	vote.sync.any.pred 	%p57, %p56, %r397;
	not.pred 	%p58, %p57;
	@%p58 bra 	$L__BB22_85;
	// begin inline asm
	nanosleep.u32 %r1052;
	// end inline asm
	shr.u32 	%r1052, %r1052, 1;
	// begin inline asm
	ld.relaxed.gpu.v2.u32 {%r1050, %r1051}, [%rd51];
	// end inline asm
	bra.uni 	$L__BB22_83;
$L__BB22_85:
	setp.eq.s32 	%p59, %r1050, 101;
	mov.b32 	%r423, -1;
	vote.sync.ballot.b32 	%r424, %p59, %r423;
	and.b32  	%r425, %r424, %r347;
	or.b32  	%r426, %r425, -2147483648;
	add.s32 	%r427, %r426, -1;
	not.b32 	%r428, %r426;
	and.b32  	%r429, %r428, %r427;
	popc.b32 	%r402, %r429;
	mov.b32 	%r401, 1;
	// begin inline asm
	shfl.sync.down.b32 %r399, %r1051, %r401, %r402, %r423;
	// end inline asm
	setp.lt.s32 	%p61, %r247, %r402;
	selp.b32 	%r430, %r399, 0, %p61;
	add.s32 	%r405, %r430, %r1051;
	mov.b32 	%r406, 2;
	// begin inline asm
	shfl.sync.down.b32 %r404, %r405, %r406, %r402, %r423;
	// end inline asm
	add.s32 	%r431, %r247, 2;
	setp.gt.s32 	%p62, %r431, %r402;
	selp.b32 	%r432, 0, %r404, %p62;
	add.s32 	%r410, %r405, %r432;
	mov.b32 	%r411, 4;
	// begin inline asm
	shfl.sync.down.b32 %r409, %r410, %r411, %r402, %r423;
	// end inline asm
	add.s32 	%r433, %r247, 4;
	setp.gt.s32 	%p63, %r433, %r402;
	selp.b32 	%r434, 0, %r409, %p63;
	add.s32 	%r415, %r410, %r434;
	mov.b32 	%r416, 8;
	// begin inline asm
	shfl.sync.down.b32 %r414, %r415, %r416, %r402, %r423;
	// end inline asm
	add.s32 	%r435, %r247, 8;
	setp.gt.s32 	%p64, %r435, %r402;
	selp.b32 	%r436, 0, %r414, %p64;
	add.s32 	%r420, %r415, %r436;
	mov.b32 	%r421, 16;
	// begin inline asm
	shfl.sync.down.b32 %r419, %r420, %r421, %r402, %r423;
	// end inline asm
	add.s32 	%r437, %r247, 16;
	setp.gt.s32 	%p65, %r437, %r402;
	selp.b32 	%r438, 0, %r419, %p65;
	add.s32 	%r439, %r438, %r1046;
	add.s32 	%r1046, %r439, %r420;
	add.s32 	%r1049, %r1049, -32;
	bra.uni 	$L__BB22_81;
$L__BB22_86:
	@%p39 bra 	$L__BB22_88;
	add.s32 	%r392, %r1046, %r150;
	add.s64 	%rd50, %rd11, 256;
	mov.b32 	%r391, 101;
	// begin inline asm
	st.relaxed.gpu.v2.u32 [%rd50], {%r391, %r392};
	// end inline asm
	st.shared.u32 	[_ZZN3cub18CUB_300001_SM_10006detail4scan16DeviceScanKernelINS2_10policy_hubIiiimN4cuda3std3__44plusIvEEE10Policy1000EPiN6thrust24THRUST_300001_SM_1000_NS20permutation_iteratorINSE_10device_ptrIiEESH_EENS0_13ScanTileStateIiLb1EEES9_NS1_10InputValueIiSC_EEmiLb0EiEEvT0_T1_T2_iT3_T4_T5_E12temp_storage+4], %r1046;
	st.shared.u32 	[_ZZN3cub18CUB_300001_SM_10006detail4scan16DeviceScanKernelINS2_10policy_hubIiiimN4cuda3std3__44plusIvEEE10Policy1000EPiN6thrust24THRUST_300001_SM_1000_NS20permutation_iteratorINSE_10device_ptrIiEESH_EENS0_13ScanTileStateIiLb1EEES9_NS1_10InputValueIiSC_EEmiLb0EiEEvT0_T1_T2_iT3_T4_T5_E12temp_storage+8], %r392;
$L__BB22_88:
	setp.ne.s32 	%p54, %r247, 0;
	mov.u32 	%r1053, %r152;
	@%p54 bra 	$L__BB22_90;
	st.shared.u32 	[_ZZN3cub18CUB_300001_SM_10006detail4scan16DeviceScanKernelINS2_10policy_hubIiiimN4cuda3std3__44plusIvEEE10Policy1000EPiN6thrust24THRUST_300001_SM_1000_NS20permutation_iteratorINSE_10device_ptrIiEESH_EENS0_13ScanTileStateIiLb1EEES9_NS1_10InputValueIiSC_EEmiLb0EiEEvT0_T1_T2_iT3_T4_T5_E12temp_storage+84], %r1046;
	mov.u32 	%r1053, %r1046;
$L__BB22_90:
	bar.sync 	0;
	setp.eq.s32 	%p55, %r77, 0;
	ld.shared.u32 	%r393, [_ZZN3cub18CUB_300001_SM_10006detail4scan16DeviceScanKernelINS2_10policy_hubIiiimN4cuda3std3__44plusIvEEE10Policy1000EPiN6thrust24THRUST_300001_SM_1000_NS20permutation_iteratorINSE_10device_ptrIiEESH_EENS0_13ScanTileStateIiLb1EEES9_NS1_10InputValueIiSC_EEmiLb0EiEEvT0_T1_T2_iT3_T4_T5_E12temp_storage+84];
	selp.b32 	%r394, 0, %r393, %p55;
	add.s32 	%r1054, %r394, %r1053;
$L__BB22_91:
	add.s32 	%r534, %r1054, %r126;
	add.s32 	%r535, %r127, %r534;
	add.s32 	%r536, %r128, %r535;
	add.s32 	%r537, %r129, %r536;
	add.s32 	%r538, %r130, %r537;
	add.s32 	%r539, %r131, %r538;
	add.s32 	%r540, %r132, %r539;
	add.s32 	%r541, %r133, %r540;
	add.s32 	%r542, %r134, %r541;
	add.s32 	%r543, %r135, %r542;
	add.s32 	%r544, %r136, %r543;
	add.s32 	%r545, %r137, %r544;
	add.s32 	%r546, %r138, %r545;
	add.s32 	%r547, %r139, %r546;
	add.s32 	%r548, %r140, %r547;
	add.s32 	%r549, %r141, %r548;
	add.s32 	%r550, %r142, %r549;
	add.s32 	%r551, %r143, %r550;
	bar.sync 	0;
	st.shared.u32 	[%r125], %r1054;
	st.shared.u32 	[%r125+4], %r534;
	st.shared.u32 	[%r125+8], %r535;
	st.shared.u32 	[%r125+12], %r536;
	st.shared.u32 	[%r125+16], %r537;
	st.shared.u32 	[%r125+20], %r538;
	st.shared.u32 	[%r125+24], %r539;
	st.shared.u32 	[%r125+28], %r540;
	st.shared.u32 	[%r125+32], %r541;
	st.shared.u32 	[%r125+36], %r542;
	st.shared.u32 	[%r125+40], %r543;
	st.shared.u32 	[%r125+44], %r544;
	st.shared.u32 	[%r125+48], %r545;
	st.shared.u32 	[%r125+52], %r546;
	st.shared.u32 	[%r125+56], %r547;
	st.shared.u32 	[%r125+60], %r548;
	st.shared.u32 	[%r125+64], %r549;
	st.shared.u32 	[%r125+68], %r550;
	st.shared.u32 	[%r125+72], %r551;
	bar.warp.sync 	-1;
	ld.shared.u32 	%r186, [%r124];
	ld.shared.u32 	%r187, [%r124+128];
	ld.shared.u32 	%r188, [%r124+256];
	ld.shared.u32 	%r189, [%r124+384];
	ld.shared.u32 	%r190, [%r124+512];
	ld.shared.u32 	%r191, [%r124+640];
	ld.shared.u32 	%r192, [%r124+768];
	ld.shared.u32 	%r193, [%r124+896];
	ld.shared.u32 	%r194, [%r124+1024];
	ld.shared.u32 	%r195, [%r124+1152];
	ld.shared.u32 	%r196, [%r124+1280];
	ld.shared.u32 	%r197, [%r124+1408];
	ld.shared.u32 	%r198, [%r124+1536];
	ld.shared.u32 	%r199, [%r124+1664];
	ld.shared.u32 	%r200, [%r124+1792];
	ld.shared.u32 	%r201, [%r124+1920];
	ld.shared.u32 	%r202, [%r124+2048];
	ld.shared.u32 	%r203, [%r124+2176];
	ld.shared.u32 	%r204, [%r124+2304];
	setp.ne.s32 	%p80, %r77, 0;
	@%p80 bra 	$L__BB22_93;
	st.volatile.shared.u32 	[_ZZN3cub18CUB_300001_SM_10006detail4scan16DeviceScanKernelINS2_10policy_hubIiiimN4cuda3std3__44plusIvEEE10Policy1000EPiN6thrust24THRUST_300001_SM_1000_NS20permutation_iteratorINSE_10device_ptrIiEESH_EENS0_13ScanTileStateIiLb1EEES9_NS1_10InputValueIiSC_EEmiLb0EiEEvT0_T1_T2_iT3_T4_T5_E12temp_storage+31616], %r75;
$L__BB22_93:
	bar.sync 	0;
	ld.volatile.shared.u32 	%r205, [_ZZN3cub18CUB_300001_SM_10006detail4scan16DeviceScanKernelINS2_10policy_hubIiiimN4cuda3std3__44plusIvEEE10Policy1000EPiN6thrust24THRUST_300001_SM_1000_NS20permutation_iteratorINSE_10device_ptrIiEESH_EENS0_13ScanTileStateIiLb1EEES9_NS1_10InputValueIiSC_EEmiLb0EiEEvT0_T1_T2_iT3_T4_T5_E12temp_storage+31616];
	cvt.u64.u32 	%rd56, %r78;
	add.s64 	%rd57, %rd3, %rd56;
	setp.ge.s32 	%p81, %r78, %r205;
	cvta.to.global.u64 	%rd58, %rd18;
	shl.b64 	%rd59, %rd57, 2;
	add.s64 	%rd15, %rd58, %rd59;
	@%p81 bra 	$L__BB22_95;
	ld.global.u32 	%r552, [%rd15];
	cvta.to.global.u64 	%rd60, %rd19;
	mul.wide.s32 	%rd61, %r552, 4;
	add.s64 	%rd62, %rd60, %rd61;
	st.global.u32 	[%rd62], %r186;
$L__BB22_95:
	mov.u32 	%r553, %tid.x;
	and.b32  	%r554, %r553, 992;
	mul.lo.s32 	%r555, %r554, 19;
	and.b32  	%r556, %r553, 31;
	or.b32  	%r557, %r555, %r556;
	add.s32 	%r558, %r557, 32;
	setp.ge.s32 	%p82, %r558, %r205;
	@%p82 bra 	$L__BB22_97;
	ld.global.u32 	%r559, [%rd15+128];
	cvta.to.global.u64 	%rd63, %rd19;
	mul.wide.s32 	%rd64, %r559, 4;
	add.s64 	%rd65, %rd63, %rd64;
	st.global.u32 	[%rd65], %r187;
$L__BB22_97:
	cvta.to.global.u64 	%rd16, %rd19;
	add.s32 	%r565, %r557, 64;
	setp.ge.s32 	%p83, %r565, %r205;
	@%p83 bra 	$L__BB22_99;
	ld.global.u32 	%r566, [%rd15+256];
	mul.wide.s32 	%rd66, %r566, 4;
	add.s64 	%rd67, %rd16, %rd66;
	st.global.u32 	[%rd67], %r188;
$L__BB22_99:
	add.s32 	%r572, %r557, 96;
	setp.ge.s32 	%p84, %r572, %r205;
	@%p84 bra 	$L__BB22_101;
	ld.global.u32 	%r573, [%rd15+384];
	mul.wide.s32 	%rd68, %r573, 4;
	add.s64 	%rd69, %rd16, %rd68;
	st.global.u32 	[%rd69], %r189;
$L__BB22_101:
	add.s32 	%r579, %r557, 128;
	setp.ge.s32 	%p85, %r579, %r205;
	@%p85 bra 	$L__BB22_103;
	ld.global.u32 	%r580, [%rd15+512];
	mul.wide.s32 	%rd70, %r580, 4;
	add.s64 	%rd71, %rd16, %rd70;
	st.global.u32 	[%rd71], %r190;
$L__BB22_103:
	add.s32 	%r586, %r557, 160;
	setp.ge.s32 	%p86, %r586, %r205;
	@%p86 bra 	$L__BB22_105;
	ld.global.u32 	%r587, [%rd15+640];
	mul.wide.s32 	%rd72, %r587, 4;
	add.s64 	%rd73, %rd16, %rd72;
	st.global.u32 	[%rd73], %r191;
$L__BB22_105:
	add.s32 	%r593, %r557, 192;
	setp.ge.s32 	%p87, %r593, %r205;
	@%p87 bra 	$L__BB22_107;
	ld.global.u32 	%r594, [%rd15+768];
	mul.wide.s32 	%rd74, %r594, 4;
	add.s64 	%rd75, %rd16, %rd74;
	st.global.u32 	[%rd75], %r192;
$L__BB22_107:
	add.s32 	%r600, %r557, 224;
	setp.ge.s32 	%p88, %r600, %r205;
	@%p88 bra 	$L__BB22_109;
	ld.global.u32 	%r601, [%rd15+896];
	mul.wide.s32 	%rd76, %r601, 4;
	add.s64 	%rd77, %rd16, %rd76;
	st.global.u32 	[%rd77], %r193;
$L__BB22_109:
	add.s32 	%r607, %r557, 256;
	setp.ge.s32 	%p89, %r607, %r205;
	@%p89 bra 	$L__BB22_111;
	ld.global.u32 	%r608, [%rd15+1024];
	mul.wide.s32 	%rd78, %r608, 4;
	add.s64 	%rd79, %rd16, %rd78;
	st.global.u32 	[%rd79], %r194;
$L__BB22_111:
	add.s32 	%r614, %r557, 288;
	setp.ge.s32 	%p90, %r614, %r205;
	@%p90 bra 	$L__BB22_113;
	ld.global.u32 	%r615, [%rd15+1152];
	mul.wide.s32 	%rd80, %r615, 4;
	add.s64 	%rd81, %rd16, %rd80;
	st.global.u32 	[%rd81], %r195;
$L__BB22_113:
	setp.ge.s32 	%p91, %r99, %r205;
	@%p91 bra 	$L__BB22_115;
	ld.global.u32 	%r616, [%rd15+1280];
	mul.wide.s32 	%rd82, %r616, 4;
	add.s64 	%rd83, %rd16, %rd82;
	st.global.u32 	[%rd83], %r196;
$L__BB22_115:
	add.s32 	%r622, %r557, 352;
	setp.ge.s32 	%p92, %r622, %r205;
	@%p92 bra 	$L__BB22_117;
	ld.global.u32 	%r623, [%rd15+1408];
	mul.wide.s32 	%rd84, %r623, 4;
	add.s64 	%rd85, %rd16, %rd84;
	st.global.u32 	[%rd85], %r197;
$L__BB22_117:
	setp.ge.s32 	%p93, %r104, %r205;
	@%p93 bra 	$L__BB22_119;
	ld.global.u32 	%r624, [%rd15+1536];
	mul.wide.s32 	%rd86, %r624, 4;
	add.s64 	%rd87, %rd16, %rd86;
	st.global.u32 	[%rd87], %r198;
$L__BB22_119:
	add.s32 	%r630, %r557, 416;
	setp.ge.s32 	%p94, %r630, %r205;
	@%p94 bra 	$L__BB22_121;
	ld.global.u32 	%r631, [%rd15+1664];
	mul.wide.s32 	%rd88, %r631, 4;
	add.s64 	%rd89, %rd16, %rd88;
	st.global.u32 	[%rd89], %r199;
$L__BB22_121:
	add.s32 	%r637, %r557, 448;
	setp.ge.s32 	%p95, %r637, %r205;
	@%p95 bra 	$L__BB22_123;
	ld.global.u32 	%r638, [%rd15+1792];
	mul.wide.s32 	%rd90, %r638, 4;
	add.s64 	%rd91, %rd16, %rd90;
	st.global.u32 	[%rd91], %r200;
$L__BB22_123:
	add.s32 	%r644, %r557, 480;
	setp.ge.s32 	%p96, %r644, %r205;
	@%p96 bra 	$L__BB22_125;
	ld.global.u32 	%r645, [%rd15+1920];
	mul.wide.s32 	%rd92, %r645, 4;
	add.s64 	%rd93, %rd16, %rd92;
	st.global.u32 	[%rd93], %r201;
$L__BB22_125:
	setp.ge.s32 	%p97, %r113, %r205;
	@%p97 bra 	$L__BB22_127;
	ld.global.u32 	%r646, [%rd15+2048];
	mul.wide.s32 	%rd94, %r646, 4;
	add.s64 	%rd95, %rd16, %rd94;
	st.global.u32 	[%rd95], %r202;
$L__BB22_127:
	setp.ge.s32 	%p98, %r116, %r205;
	@%p98 bra 	$L__BB22_129;
	ld.global.u32 	%r647, [%rd15+2176];
	mul.wide.s32 	%rd96, %r647, 4;
	add.s64 	%rd97, %rd16, %rd96;
	st.global.u32 	[%rd97], %r203;
$L__BB22_129:
	setp.ge.s32 	%p99, %r119, %r205;
	@%p99 bra 	$L__BB22_131;
	ld.global.u32 	%r648, [%rd15+2304];
	mul.wide.s32 	%rd98, %r648, 4;
	add.s64 	%rd99, %rd16, %rd98;
	st.global.u32 	[%rd99], %r204;
$L__BB22_131:
	ret;

}
	// .globl	_ZN3cub18CUB_300001_SM_10006detail6select23DeviceSelectSweepKernelINS2_10policy_hubIN4cuda3std3__45tupleIJiiifiiEEENS0_8NullTypeEiLb0ELNS0_10SelectImplE2EE10Policy1000EPS9_PSA_N6thrust24THRUST_300001_SM_1000_NS12zip_iteratorINS8_IJNSH_10device_ptrIiEESK_SK_NSJ_IfEESK_SK_EEEEEPiNS0_13ScanTileStateIiLb1EEE6IsLiveSA_iNS2_19streaming_context_tIiLb0EEELSB_2EEEvT0_T1_T2_T3_T4_T5_T6_T7_iT8_NS1_7vsmem_tE
.visible .entry _ZN3cub18CUB_300001_SM_10006detail6select23DeviceSelectSweepKernelINS2_10policy_hubIN4cuda3std3__45tupleIJiiifiiEEENS0_8NullTypeEiLb0ELNS0_10SelectImplE2EE10Policy1000EPS9_PSA_N6thrust24THRUST_300001_SM_1000_NS12zip_iteratorINS8_IJNSH_10device_ptrIiEESK_SK_NSJ_IfEESK_SK_EEEEEPiNS0_13ScanTileStateIiLb1EEE6IsLiveSA_iNS2_19streaming_context_tIiLb0EEELSB_2EEEvT0_T1_T2_T3_T4_T5_T6_T7_iT8_NS1_7vsmem_tE(
	.param .u64 .ptr .align 1 _ZN3cub18CUB_300001_SM_10006detail6select23DeviceSelectSweepKernelINS2_10policy_hubIN4cuda3std3__45tupleIJiiifiiEEENS0_8NullTypeEiLb0ELNS0_10SelectImplE2EE10Policy1000EPS9_PSA_N6thrust24THRUST_300001_SM_1000_NS12zip_iteratorINS8_IJNSH_10device_ptrIiEESK_SK_NSJ_IfEESK_SK_EEEEEPiNS0_13ScanTileStateIiLb1EEE6IsLiveSA_iNS2_19streaming_context_tIiLb0EEELSB_2EEEvT0_T1_T2_T3_T4_T5_T6_T7_iT8_NS1_7vsmem_tE_param_0,
	.param .u64 .ptr .align 1 _ZN3cub18CUB_300001_SM_10006detail6select23DeviceSelectSweepKernelINS2_10policy_hubIN4cuda3std3__45tupleIJiiifiiEEENS0_8NullTypeEiLb0ELNS0_10SelectImplE2EE10Policy1000EPS9_PSA_N6thrust24THRUST_300001_SM_1000_NS12zip_iteratorINS8_IJNSH_10device_ptrIiEESK_SK_NSJ_IfEESK_SK_EEEEEPiNS0_13ScanTileStateIiLb1EEE6IsLiveSA_iNS2_19streaming_context_tIiLb0EEELSB_2EEEvT0_T1_T2_T3_T4_T5_T6_T7_iT8_NS1_7vsmem_tE_param_1,
	.param .align 8 .b8 _ZN3cub18CUB_300001_SM_10006detail6select23DeviceSelectSweepKernelINS2_10policy_hubIN4cuda3std3__45tupleIJiiifiiEEENS0_8NullTypeEiLb0ELNS0_10SelectImplE2EE10Policy1000EPS9_PSA_N6thrust24THRUST_300001_SM_1000_NS12zip_iteratorINS8_IJNSH_10device_ptrIiEESK_SK_NSJ_IfEESK_SK_EEEEEPiNS0_13ScanTileStateIiLb1EEE6IsLiveSA_iNS2_19streaming_context_tIiLb0EEELSB_2EEEvT0_T1_T2_T3_T4_T5_T6_T7_iT8_NS1_7vsmem_tE_param_2[48],
	.param .u64 .ptr .align 1 _ZN3cub18CUB_300001_SM_10006detail6select23DeviceSelectSweepKernelINS2_10policy_hubIN4cuda3std3__45tupleIJiiifiiEEENS0_8NullTypeEiLb0ELNS0_10SelectImplE2EE10Policy1000EPS9_PSA_N6thrust24THRUST_300001_SM_1000_NS12zip_iteratorINS8_IJNSH_10device_ptrIiEESK_SK_NSJ_IfEESK_SK_EEEEEPiNS0_13ScanTileStateIiLb1EEE6IsLiveSA_iNS2_19streaming_context_tIiLb0EEELSB_2EEEvT0_T1_T2_T3_T4_T5_T6_T7_iT8_NS1_7vsmem_tE_param_3,
	.param .align 8 .b8 _ZN3cub18CUB_300001_SM_10006detail6select23DeviceSelectSweepKernelINS2_10policy_hubIN4cuda3std3__45tupleIJiiifiiEEENS0_8NullTypeEiLb0ELNS0_10SelectImplE2EE10Policy1000EPS9_PSA_N6thrust24THRUST_300001_SM_1000_NS12zip_iteratorINS8_IJNSH_10device_ptrIiEESK_SK_NSJ_IfEESK_SK_EEEEEPiNS0_13ScanTileStateIiLb1EEE6IsLiveSA_iNS2_19streaming_context_tIiLb0EEELSB_2EEEvT0_T1_T2_T3_T4_T5_T6_T7_iT8_NS1_7vsmem_tE_param_4[8],
	.param .align 1 .b8 _ZN3cub18CUB_300001_SM_10006detail6select23DeviceSelectSweepKernelINS2_10policy_hubIN4cuda3std3__45tupleIJiiifiiEEENS0_8NullTypeEiLb0ELNS0_10SelectImplE2EE10Policy1000EPS9_PSA_N6thrust24THRUST_300001_SM_1000_NS12zip_iteratorINS8_IJNSH_10device_ptrIiEESK_SK_NSJ_IfEESK_SK_EEEEEPiNS0_13ScanTileStateIiLb1EEE6IsLiveSA_iNS2_19streaming_context_tIiLb0EEELSB_2EEEvT0_T1_T2_T3_T4_T5_T6_T7_iT8_NS1_7vsmem_tE_param_5[1],
	.param .align 1 .b8 _ZN3cub18CUB_300001_SM_10006detail6select23DeviceSelectSweepKernelINS2_10policy_hubIN4cuda3std3__45tupleIJiiifiiEEENS0_8NullTypeEiLb0ELNS0_10SelectImplE2EE10Policy1000EPS9_PSA_N6thrust24THRUST_300001_SM_1000_NS12zip_iteratorINS8_IJNSH_10device_ptrIiEESK_SK_NSJ_IfEESK_SK_EEEEEPiNS0_13ScanTileStateIiLb1EEE6IsLiveSA_iNS2_19streaming_context_tIiLb0EEELSB_2EEEvT0_T1_T2_T3_T4_T5_T6_T7_iT8_NS1_7vsmem_tE_param_6[1],
	.param .u32 _ZN3cub18CUB_300001_SM_10006detail6select23DeviceSelectSweepKernelINS2_10policy_hubIN4cuda3std3__45tupleIJiiifiiEEENS0_8NullTypeEiLb0ELNS0_10SelectImplE2EE10Policy1000EPS9_PSA_N6thrust24THRUST_300001_SM_1000_NS12zip_iteratorINS8_IJNSH_10device_ptrIiEESK_SK_NSJ_IfEESK_SK_EEEEEPiNS0_13ScanTileStateIiLb1EEE6IsLiveSA_iNS2_19streaming_context_tIiLb0EEELSB_2EEEvT0_T1_T2_T3_T4_T5_T6_T7_iT8_NS1_7vsmem_tE_param_7,
	.param .u32 _ZN3cub18CUB_300001_SM_10006detail6select23DeviceSelectSweepKernelINS2_10policy_hubIN4cuda3std3__45tupleIJiiifiiEEENS0_8NullTypeEiLb0ELNS0_10SelectImplE2EE10Policy1000EPS9_PSA_N6thrust24THRUST_300001_SM_1000_NS12zip_iteratorINS8_IJNSH_10device_ptrIiEESK_SK_NSJ_IfEESK_SK_EEEEEPiNS0_13ScanTileStateIiLb1EEE6IsLiveSA_iNS2_19streaming_context_tIiLb0EEELSB_2EEEvT0_T1_T2_T3_T4_T5_T6_T7_iT8_NS1_7vsmem_tE_param_8,
	.param .align 1 .b8 _ZN3cub18CUB_300001_SM_10006detail6select23DeviceSelectSweepKernelINS2_10policy_hubIN4cuda3std3__45tupleIJiiifiiEEENS0_8NullTypeEiLb0ELNS0_10SelectImplE2EE10Policy1000EPS9_PSA_N6thrust24THRUST_300001_SM_1000_NS12zip_iteratorINS8_IJNSH_10device_ptrIiEESK_SK_NSJ_IfEESK_SK_EEEEEPiNS0_13ScanTileStateIiLb1EEE6IsLiveSA_iNS2_19streaming_context_tIiLb0EEELSB_2EEEvT0_T1_T2_T3_T4_T5_T6_T7_iT8_NS1_7vsmem_tE_param_9[1],
	.param .align 8 .b8 _ZN3cub18CUB_300001_SM_10006detail6select23DeviceSelectSweepKernelINS2_10policy_hubIN4cuda3std3__45tupleIJiiifiiEEENS0_8NullTypeEiLb0ELNS0_10SelectImplE2EE10Policy1000EPS9_PSA_N6thrust24THRUST_300001_SM_1000_NS12zip_iteratorINS8_IJNSH_10device_ptrIiEESK_SK_NSJ_IfEESK_SK_EEEEEPiNS0_13ScanTileStateIiLb1EEE6IsLiveSA_iNS2_19streaming_context_tIiLb0EEELSB_2EEEvT0_T1_T2_T3_T4_T5_T6_T7_iT8_NS1_7vsmem_tE_param_10[8]
)
.maxntid 128
{
	.reg .pred 	%p<100>;
	.reg .b32 	%r<648>;
	.reg .b64 	%rd<94>;
	// demoted variable
	.shared .align 16 .b8 _ZZN3cub18CUB_300001_SM_10006detail6select23DeviceSelectSweepKernelINS2_10policy_hubIN4cuda3std3__45tupleIJiiifiiEEENS0_8NullTypeEiLb0ELNS0_10SelectImplE2EE10Policy1000EPS9_PSA_N6thrust24THRUST_300001_SM_1000_NS12zip_iteratorINS8_IJNSH_10device_ptrIiEESK_SK_NSJ_IfEESK_SK_EEEEEPiNS0_13ScanTileStateIiLb1EEE6IsLiveSA_iNS2_19streaming_context_tIiLb0EEELSB_2EEEvT0_T1_T2_T3_T4_T5_T6_T7_iT8_NS1_7vsmem_tEE19static_temp_storage[6192];
	ld.param.u64 	%rd2, [_ZN3cub18CUB_300001_SM_10006detail6select23DeviceSelectSweepKernelINS2_10policy_hubIN4cuda3std3__45tupleIJiiifiiEEENS0_8NullTypeEiLb0ELNS0_10SelectImplE2EE10Policy1000EPS9_PSA_N6thrust24THRUST_300001_SM_1000_NS12zip_iteratorINS8_IJNSH_10device_ptrIiEESK_SK_NSJ_IfEESK_SK_EEEEEPiNS0_13ScanTileStateIiLb1EEE6IsLiveSA_iNS2_19streaming_context_tIiLb0EEELSB_2EEEvT0_T1_T2_T3_T4_T5_T6_T7_iT8_NS1_7vsmem_tE_param_4];
	ld.param.u64 	%rd22, [_ZN3cub18CUB_300001_SM_10006detail6select23DeviceSelectSweepKernelINS2_10policy_hubIN4cuda3std3__45tupleIJiiifiiEEENS0_8NullTypeEiLb0ELNS0_10SelectImplE2EE10Policy1000EPS9_PSA_N6thrust24THRUST_300001_SM_1000_NS12zip_iteratorINS8_IJNSH_10device_ptrIiEESK_SK_NSJ_IfEESK_SK_EEEEEPiNS0_13ScanTileStateIiLb1EEE6IsLiveSA_iNS2_19streaming_context_tIiLb0EEELSB_2EEEvT0_T1_T2_T3_T4_T5_T6_T7_iT8_NS1_7vsmem_tE_param_2+40];
	ld.param.u64 	%rd21, [_ZN3cub18CUB_300001_SM_10006detail6select23DeviceSelectSweepKernelINS2_10policy_hubIN4cuda3std3__45tupleIJiiifiiEEENS0_8NullTypeEiLb0ELNS0_10SelectImplE2EE10Policy1000EPS9_PSA_N6thrust24THRUST_300001_SM_1000_NS12zip_iteratorINS8_IJNSH_10device_ptrIiEESK_SK_NSJ_IfEESK_SK_EEEEEPiNS0_13ScanTileStateIiLb1EEE6IsLiveSA_iNS2_19streaming_context_tIiLb0EEELSB_2EEEvT0_T1_T2_T3_T4_T5_T6_T7_iT8_NS1_7vsmem_tE_param_2+32];
	ld.param.u64 	%rd20, [_ZN3cub18CUB_300001_SM_10006detail6select23DeviceSelectSweepKernelINS2_10policy_hubIN4cuda3std3__45tupleIJiiifiiEEENS0_8NullTypeEiLb0ELNS0_10SelectImplE2EE10Policy1000EPS9_PSA_N6thrust24THRUST_300001_SM_1000_NS12zip_iteratorINS8_IJNSH_10device_ptrIiEESK_SK_NSJ_IfEESK_SK_EEEEEPiNS0_13ScanTileStateIiLb1EEE6IsLiveSA_iNS2_19streaming_context_tIiLb0EEELSB_2EEEvT0_T1_T2_T3_T4_T5_T6_T7_iT8_NS1_7vsmem_tE_param_2+24];
	ld.param.u64 	%rd19, [_ZN3cub18CUB_300001_SM_10006detail6select23DeviceSelectSweepKernelINS2_10policy_hubIN4cuda3std3__45tupleIJiiifiiEEENS0_8NullTypeEiLb0ELNS0_10SelectImplE2EE10Policy1000EPS9_PSA_N6thrust24THRUST_300001_SM_1000_NS12zip_iteratorINS8_IJNSH_10device_ptrIiEESK_SK_NSJ_IfEESK_SK_EEEEEPiNS0_13ScanTileStateIiLb1EEE6IsLiveSA_iNS2_19streaming_context_tIiLb0EEELSB_2EEEvT0_T1_T2_T3_T4_T5_T6_T7_iT8_NS1_7vsmem_tE_param_2+16];
	ld.param.u64 	%rd18, [_ZN3cub18CUB_300001_SM_10006detail6select23DeviceSelectSweepKernelINS2_10policy_hubIN4cuda3std3__45tupleIJiiifiiEEENS0_8NullTypeEiLb0ELNS0_10SelectImplE2EE10Policy1000EPS9_PSA_N6thrust24THRUST_300001_SM_1000_NS12zip_iteratorINS8_IJNSH_10device_ptrIiEESK_SK_NSJ_IfEESK_SK_EEEEEPiNS0_13ScanTileStateIiLb1EEE6IsLiveSA_iNS2_19streaming_context_tIiLb0EEELSB_2EEEvT0_T1_T2_T3_T4_T5_T6_T7_iT8_NS1_7vsmem_tE_param_2+8];
	ld.param.u64 	%rd17, [_ZN3cub18CUB_300001_SM_10006detail6select23DeviceSelectSweepKernelINS2_10policy_hubIN4cuda3std3__45tupleIJiiifiiEEENS0_8NullTypeEiLb0ELNS0_10SelectImplE2EE10Policy1000EPS9_PSA_N6thrust24THRUST_300001_SM_1000_NS12zip_iteratorINS8_IJNSH_10device_ptrIiEESK_SK_NSJ_IfEESK_SK_EEEEEPiNS0_13ScanTileStateIiLb1EEE6IsLiveSA_iNS2_19streaming_context_tIiLb0EEELSB_2EEEvT0_T1_T2_T3_T4_T5_T6_T7_iT8_NS1_7vsmem_tE_param_2];
	ld.param.u64 	%rd24, [_ZN3cub18CUB_300001_SM_10006detail6select23DeviceSelectSweepKernelINS2_10policy_hubIN4cuda3std3__45tupleIJiiifiiEEENS0_8NullTypeEiLb0ELNS0_10SelectImplE2EE10Policy1000EPS9_PSA_N6thrust24THRUST_300001_SM_1000_NS12zip_iteratorINS8_IJNSH_10device_ptrIiEESK_SK_NSJ_IfEESK_SK_EEEEEPiNS0_13ScanTileStateIiLb1EEE6IsLiveSA_iNS2_19streaming_context_tIiLb0EEELSB_2EEEvT0_T1_T2_T3_T4_T5_T6_T7_iT8_NS1_7vsmem_tE_param_0];
	ld.param.u32 	%r135, [_ZN3cub18CUB_300001_SM_10006detail6select23DeviceSelectSweepKernelINS2_10policy_hubIN4cuda3std3__45tupleIJiiifiiEEENS0_8NullTypeEiLb0ELNS0_10SelectImplE2EE10Policy1000EPS9_PSA_N6thrust24THRUST_300001_SM_1000_NS12zip_iteratorINS8_IJNSH_10device_ptrIiEESK_SK_NSJ_IfEESK_SK_EEEEEPiNS0_13ScanTileStateIiLb1EEE6IsLiveSA_iNS2_19streaming_context_tIiLb0EEELSB_2EEEvT0_T1_T2_T3_T4_T5_T6_T7_iT8_NS1_7vsmem_tE_param_7];
	ld.param.u32 	%r136, [_ZN3cub18CUB_300001_SM_10006detail6select23DeviceSelectSweepKernelINS2_10policy_hubIN4cuda3std3__45tupleIJiiifiiEEENS0_8NullTypeEiLb0ELNS0_10SelectImplE2EE10Policy1000EPS9_PSA_N6thrust24THRUST_300001_SM_1000_NS12zip_iteratorINS8_IJNSH_10device_ptrIiEESK_SK_NSJ_IfEESK_SK_EEEEEPiNS0_13ScanTileStateIiLb1EEE6IsLiveSA_iNS2_19streaming_context_tIiLb0EEELSB_2EEEvT0_T1_T2_T3_T4_T5_T6_T7_iT8_NS1_7vsmem_tE_param_8];
	cvta.to.global.u64 	%rd1, %rd24;
	cvta.to.global.u64 	%rd3, %rd17;
	cvta.to.global.u64 	%rd4, %rd18;
	cvta.to.global.u64 	%rd5, %rd19;
	cvta.to.global.u64 	%rd6, %rd20;
	cvta.to.global.u64 	%rd7, %rd21;
	cvta.to.global.u64 	%rd8, %rd22;
	mov.u32 	%r137, %ctaid.x;
	mov.u32 	%r138, %nctaid.y;
	mov.u32 	%r139, %ctaid.y;
	mad.lo.s32 	%r1, %r137, %r138, %r139;
	shl.b32 	%r2, %r1, 7;
	add.s32 	%r140, %r136, -1;
	setp.ge.s32 	%p1, %r1, %r140;
	@%p1 bra 	$L__BB23_35;
	setp.ne.s32 	%p53, %r1, 0;
	@%p53 bra 	$L__BB23_7;
	mov.u32 	%r3, %tid.x;
	add.s32 	%r582, %r2, %r3;
	mul.wide.u32 	%rd83, %r582, 24;
	add.s64 	%rd84, %rd1, %rd83;
	ld.global.u32 	%r4, [%rd84];
	ld.global.u32 	%r5, [%rd84+4];
	ld.global.u32 	%r6, [%rd84+8];
	ld.global.u32 	%r7, [%rd84+12];
	ld.global.u32 	%r8, [%rd84+16];
	ld.global.u32 	%r9, [%rd84+20];
	bar.sync 	0;
	shr.u32 	%r10, %r3, 5;
	// begin inline asm
	mov.u32 %r551, %laneid;
	// end inline asm
	not.b32 	%r583, %r4;
	shr.u32 	%r12, %r583, 31;
	mov.b32 	%r554, 1;
	mov.b32 	%r579, 0;
	mov.b32 	%r581, -1;
	// begin inline asm
	{  .reg .s32 r0;  .reg .pred p;  shfl.sync.up.b32 r0|p, %r12, %r554, %r579, %r581;  @p add.s32 r0, r0, %r12;  mov.s32 %r552, r0;}
	// end inline asm
	mov.b32 	%r560, 2;
	// begin inline asm
	{  .reg .s32 r0;  .reg .pred p;  shfl.sync.up.b32 r0|p, %r552, %r560, %r579, %r581;  @p add.s32 r0, r0, %r552;  mov.s32 %r558, r0;}
	// end inline asm
	mov.b32 	%r566, 4;
	// begin inline asm
	{  .reg .s32 r0;  .reg .pred p;  shfl.sync.up.b32 r0|p, %r558, %r566, %r579, %r581;  @p add.s32 r0, r0, %r558;  mov.s32 %r564, r0;}
	// end inline asm
	mov.b32 	%r572, 8;
	// begin inline asm
	{  .reg .s32 r0;  .reg .pred p;  shfl.sync.up.b32 r0|p, %r564, %r572, %r579, %r581;  @p add.s32 r0, r0, %r564;  mov.s32 %r570, r0;}
	// end inline asm
	mov.b32 	%r578, 16;
	// begin inline asm
	{  .reg .s32 r0;  .reg .pred p;  shfl.sync.up.b32 r0|p, %r570, %r578, %r579, %r581;  @p add.s32 r0, r0, %r570;  mov.s32 %r576, r0;}
	// end inline asm
	setp.ne.s32 	%p92, %r551, 31;
	@%p92 bra 	$L__BB23_4;
	shl.b32 	%r584, %r10, 2;
	mov.u32 	%r585, _ZZN3cub18CUB_300001_SM_10006detail6select23DeviceSelectSweepKernelINS2_10policy_hubIN4cuda3std3__45tupleIJiiifiiEEENS0_8NullTypeEiLb0ELNS0_10SelectImplE2EE10Policy1000EPS9_PSA_N6thrust24THRUST_300001_SM_1000_NS12zip_iteratorINS8_IJNSH_10device_ptrIiEESK_SK_NSJ_IfEESK_SK_EEEEEPiNS0_13ScanTileStateIiLb1EEE6IsLiveSA_iNS2_19streaming_context_tIiLb0EEELSB_2EEEvT0_T1_T2_T3_T4_T5_T6_T7_iT8_NS1_7vsmem_tEE19static_temp_storage;
	add.s32 	%r586, %r585, %r584;
	st.shared.u32 	[%r586], %r576;
$L__BB23_4:
	bar.sync 	0;
	ld.shared.v4.u32 	{%r587, %r588, %r589, %r590}, [_ZZN3cub18CUB_300001_SM_10006detail6select23DeviceSelectSweepKernelINS2_10policy_hubIN4cuda3std3__45tupleIJiiifiiEEENS0_8NullTypeEiLb0ELNS0_10SelectImplE2EE10Policy1000EPS9_PSA_N6thrust24THRUST_300001_SM_1000_NS12zip_iteratorINS8_IJNSH_10device_ptrIiEESK_SK_NSJ_IfEESK_SK_EEEEEPiNS0_13ScanTileStateIiLb1EEE6IsLiveSA_iNS2_19streaming_context_tIiLb0EEELSB_2EEEvT0_T1_T2_T3_T4_T5_T6_T7_iT8_NS1_7vsmem_tEE19static_temp_storage];
	add.s32 	%r591, %r588, %r587;
	setp.eq.s32 	%p93, %r10, 2;
	selp.b32 	%r592, %r591, %r587, %p93;
	add.s32 	%r593, %r591, %r589;
	setp.eq.s32 	%p94, %r10, 3;
	selp.b32 	%r594, %r593, %r592, %p94;
	add.s32 	%r14, %r593, %r590;
	setp.lt.u32 	%p95, %r3, 32;
	selp.b32 	%r595, 0, %r594, %p95;
	setp.eq.s32 	%p96, %r551, 0;
	sub.s32 	%r596, %r576, %r12;
	selp.b32 	%r597, 0, %r596, %p96;
	add.s32 	%r15, %r595, %r597;
	setp.ne.s32 	%p97, %r3, 0;
	@%p97 bra 	$L__BB23_6;
	add.s64 	%rd85, %rd2, 256;
	mov.b32 	%r598, 101;
	// begin inline asm
	st.relaxed.gpu.v2.u32 [%rd85], {%r598, %r14};
	// end inline asm
$L__BB23_6:
	setp.gt.s32 	%p98, %r4, -1;
	bar.sync 	0;
	sub.s32 	%r600, 128, %r14;
	sub.s32 	%r601, %r3, %r15;
	add.s32 	%r602, %r15, %r600;
	selp.b32 	%r603, %r602, %r601, %p98;
	mov.u32 	%r604, _ZZN3cub18CUB_300001_SM_10006detail6select23DeviceSelectSweepKernelINS2_10policy_hubIN4cuda3std3__45tupleIJiiifiiEEENS0_8NullTypeEiLb0ELNS0_10SelectImplE2EE10Policy1000EPS9_PSA_N6thrust24THRUST_300001_SM_1000_NS12zip_iteratorINS8_IJNSH_10device_ptrIiEESK_SK_NSJ_IfEESK_SK_EEEEEPiNS0_13ScanTileStateIiLb1EEE6IsLiveSA_iNS2_19streaming_context_tIiLb0EEELSB_2EEEvT0_T1_T2_T3_T4_T5_T6_T7_iT8_NS1_7vsmem_tEE19static_temp_storage;
	mad.lo.s32 	%r605, %r603, 24, %r604;
	st.shared.v2.u32 	[%r605], {%r4, %r5};
	st.shared.v2.u32 	[%r605+8], {%r6, %r7};
	st.shared.v2.u32 	[%r605+16], {%r8, %r9};
	bar.sync 	0;
	sub.s32 	%r606, %r3, %r600;
	setp.lt.s32 	%p99, %r3, %r600;
	not.b32 	%r607, %r3;
	add.s32 	%r608, %r135, %r607;
	selp.b32 	%r609, %r608, %r606, %p99;
	mad.lo.s32 	%r610, %r3, 24, %r604;
	ld.shared.v2.u32 	{%r611, %r612}, [%r610];
	ld.shared.v2.u32 	{%r613, %r614}, [%r610+8];
	ld.shared.v2.u32 	{%r615, %r616}, [%r610+16];
	mul.wide.s32 	%rd86, %r609, 4;
	add.s64 	%rd87, %rd3, %rd86;
	add.s64 	%rd88, %rd4, %rd86;
	add.s64 	%rd89, %rd5, %rd86;
	add.s64 	%rd90, %rd6, %rd86;
	add.s64 	%rd91, %rd7, %rd86;
	add.s64 	%rd92, %rd8, %rd86;
	st.global.u32 	[%rd87], %r611;
	st.global.u32 	[%rd88], %r612;
	st.global.u32 	[%rd89], %r613;
	st.global.u32 	[%rd90], %r614;
	st.global.u32 	[%rd91], %r615;
	st.global.u32 	[%rd92], %r616;
	bra.uni 	$L__BB23_75;
$L__BB23_7:
	cvt.s64.s32 	%rd59, %r2;
	mov.u32 	%r16, %tid.x;
	cvt.u64.u32 	%rd60, %r16;
	add.s64 	%rd61, %rd59, %rd60;
	mad.lo.s64 	%rd62, %rd61, 24, %rd1;
	ld.global.u32 	%r17, [%rd62];
	ld.global.u32 	%r18, [%rd62+4];
	ld.global.u32 	%r19, [%rd62+8];
	ld.global.u32 	%r20, [%rd62+12];
	ld.global.u32 	%r21, [%rd62+16];
	ld.global.u32 	%r22, [%rd62+20];
	bar.sync 	0;
	shr.u32 	%r23, %r16, 5;
	// begin inline asm
	mov.u32 %r383, %laneid;
	// end inline asm
	not.b32 	%r414, %r17;
	shr.u32 	%r25, %r414, 31;
	mov.b32 	%r386, 1;
	mov.b32 	%r411, 0;
	mov.b32 	%r413, -1;
	// begin inline asm
	{  .reg .s32 r0;  .reg .pred p;  shfl.sync.up.b32 r0|p, %r25, %r386, %r411, %r413;  @p add.s32 r0, r0, %r25;  mov.s32 %r384, r0;}
	// end inline asm
	mov.b32 	%r392, 2;
	// begin inline asm
	{  .reg .s32 r0;  .reg .pred p;  shfl.sync.up.b32 r0|p, %r384, %r392, %r411, %r413;  @p add.s32 r0, r0, %r384;  mov.s32 %r390, r0;}
	// end inline asm
	mov.b32 	%r398, 4;
	// begin inline asm
	{  .reg .s32 r0;  .reg .pred p;  shfl.sync.up.b32 r0|p, %r390, %r398, %r411, %r413;  @p add.s32 r0, r0, %r390;  mov.s32 %r396, r0;}
	// end inline asm
	mov.b32 	%r404, 8;
	// begin inline asm
	{  .reg .s32 r0;  .reg .pred p;  shfl.sync.up.b32 r0|p, %r396, %r404, %r411, %r413;  @p add.s32 r0, r0, %r396;  mov.s32 %r402, r0;}
	// end inline asm
	mov.b32 	%r410, 16;
	// begin inline asm
	{  .reg .s32 r0;  .reg .pred p;  shfl.sync.up.b32 r0|p, %r402, %r410, %r411, %r413;  @p add.s32 r0, r0, %r402;  mov.s32 %r408, r0;}
	// end inline asm
	setp.ne.s32 	%p54, %r383, 31;
	@%p54 bra 	$L__BB23_9;
	shl.b32 	%r415, %r23, 2;
	mov.u32 	%r416, _ZZN3cub18CUB_300001_SM_10006detail6select23DeviceSelectSweepKernelINS2_10policy_hubIN4cuda3std3__45tupleIJiiifiiEEENS0_8NullTypeEiLb0ELNS0_10SelectImplE2EE10Policy1000EPS9_PSA_N6thrust24THRUST_300001_SM_1000_NS12zip_iteratorINS8_IJNSH_10device_ptrIiEESK_SK_NSJ_IfEESK_SK_EEEEEPiNS0_13ScanTileStateIiLb1EEE6IsLiveSA_iNS2_19streaming_context_tIiLb0EEELSB_2EEEvT0_T1_T2_T3_T4_T5_T6_T7_iT8_NS1_7vsmem_tEE19static_temp_storage;
	add.s32 	%r417, %r416, %r415;
	st.shared.u32 	[%r417], %r408;
$L__BB23_9:
	sub.s32 	%r418, %r408, %r25;
	bar.sync 	0;
	ld.shared.v4.u32 	{%r419, %r420, %r421, %r422}, [_ZZN3cub18CUB_300001_SM_10006detail6select23DeviceSelectSweepKernelINS2_10policy_hubIN4cuda3std3__45tupleIJiiifiiEEENS0_8NullTypeEiLb0ELNS0_10SelectImplE2EE10Policy1000EPS9_PSA_N6thrust24THRUST_300001_SM_1000_NS12zip_iteratorINS8_IJNSH_10device_ptrIiEESK_SK_NSJ_IfEESK_SK_EEEEEPiNS0_13ScanTileStateIiLb1EEE6IsLiveSA_iNS2_19streaming_context_tIiLb0EEELSB_2EEEvT0_T1_T2_T3_T4_T5_T6_T7_iT8_NS1_7vsmem_tEE19static_temp_storage];
	add.s32 	%r423, %r420, %r419;
	setp.eq.s32 	%p55, %r23, 2;
	selp.b32 	%r424, %r423, %r419, %p55;
	add.s32 	%r425, %r423, %r421;
	setp.eq.s32 	%p56, %r23, 3;
	selp.b32 	%r426, %r425, %r424, %p56;
	add.s32 	%r27, %r425, %r422;
	setp.gt.u32 	%p57, %r16, 31;
	setp.lt.u32 	%p58, %r16, 32;
	setp.eq.s32 	%p59, %r383, 0;
	selp.b32 	%r427, 0, %r418, %p59;
	add.s32 	%r624, %r426, %r427;
	selp.b32 	%r29, %r418, %r624, %p58;
	@%p57 bra 	$L__BB23_34;
	setp.ne.s32 	%p60, %r16, 0;
	mul.wide.s32 	%rd63, %r1, 8;
	add.s64 	%rd9, %rd2, %rd63;
	@%p60 bra 	$L__BB23_12;
	st.shared.u32 	[_ZZN3cub18CUB_300001_SM_10006detail6select23DeviceSelectSweepKernelINS2_10policy_hubIN4cuda3std3__45tupleIJiiifiiEEENS0_8NullTypeEiLb0ELNS0_10SelectImplE2EE10Policy1000EPS9_PSA_N6thrust24THRUST_300001_SM_1000_NS12zip_iteratorINS8_IJNSH_10device_ptrIiEESK_SK_NSJ_IfEESK_SK_EEEEEPiNS0_13ScanTileStateIiLb1EEE6IsLiveSA_iNS2_19streaming_context_tIiLb0EEELSB_2EEEvT0_T1_T2_T3_T4_T5_T6_T7_iT8_NS1_7vsmem_tEE19static_temp_storage+44], %r27;
	add.s64 	%rd64, %rd9, 256;
	mov.b32 	%r428, 100;
	// begin inline asm
	st.relaxed.gpu.v2.u32 [%rd64], {%r428, %r27};
	// end inline asm
$L__BB23_12:
	not.b32 	%r430, %r16;
	add.s32 	%r621, %r1, %r430;
	mov.u32 	%r31, %nctaid.x;
	setp.gt.u32 	%p61, %r31, 499;
	@%p61 bra 	$L__BB23_14;
	membar.cta;
	bra.uni 	$L__BB23_15;
$L__BB23_14:
	mov.b32 	%r431, 450;
	// begin inline asm
	nanosleep.u32 %r431;
	// end inline asm
$L__BB23_15:
	mul.wide.s32 	%rd66, %r621, 8;
	add.s64 	%rd67, %rd2, %rd66;
	add.s64 	%rd65, %rd67, 256;
	// begin inline asm
	ld.relaxed.gpu.v2.u32 {%r622, %r618}, [%rd65];
	// end inline asm
$L__BB23_16:
	setp.eq.s32 	%p62, %r622, 99;
	mov.b32 	%r434, -1;
	vote.sync.any.pred 	%p63, %p62, %r434;
	not.pred 	%p64, %p63;
	@%p64 bra 	$L__BB23_21;
	setp.gt.u32 	%p91, %r31, 499;
	@%p91 bra 	$L__BB23_19;
	membar.cta;
	bra.uni 	$L__BB23_20;
$L__BB23_19:
	mov.b32 	%r548, 350;
	// begin inline asm
	nanosleep.u32 %r548;
	// end inline asm
$L__BB23_20:
	// begin inline asm
	ld.relaxed.gpu.v2.u32 {%r622, %r618}, [%rd65];
	// end inline asm
	bra.uni 	$L__BB23_16;
$L__BB23_21:
	setp.eq.s32 	%p65, %r622, 101;
	mov.b32 	%r461, -1;
	vote.sync.ballot.b32 	%r462, %p65, %r461;
	// begin inline asm
	mov.u32 %r436, %lanemask_ge;
	// end inline asm
	and.b32  	%r463, %r462, %r436;
	or.b32  	%r464, %r463, -2147483648;
	add.s32 	%r465, %r464, -1;
	not.b32 	%r466, %r464;
	and.b32  	%r467, %r466, %r465;
	popc.b32 	%r440, %r467;
	mov.b32 	%r439, 1;
	// begin inline asm
	shfl.sync.down.b32 %r437, %r618, %r439, %r440, %r461;
	// end inline asm
	setp.lt.s32 	%p67, %r383, %r440;
	selp.b32 	%r468, %r437, 0, %p67;
	add.s32 	%r443, %r468, %r618;
	mov.b32 	%r444, 2;
	// begin inline asm
	shfl.sync.down.b32 %r442, %r443, %r444, %r440, %r461;
	// end inline asm
	add.s32 	%r41, %r383, 2;
	setp.gt.s32 	%p68, %r41, %r440;
	selp.b32 	%r469, 0, %r442, %p68;
	add.s32 	%r448, %r443, %r469;
	mov.b32 	%r449, 4;
	// begin inline asm
	shfl.sync.down.b32 %r447, %r448, %r449, %r440, %r461;
	// end inline asm
	add.s32 	%r42, %r383, 4;
	setp.gt.s32 	%p69, %r42, %r440;
	selp.b32 	%r470, 0, %r447, %p69;
	add.s32 	%r453, %r448, %r470;
	mov.b32 	%r454, 8;
	// begin inline asm
	shfl.sync.down.b32 %r452, %r453, %r454, %r440, %r461;
	// end inline asm
	add.s32 	%r43, %r383, 8;
	setp.gt.s32 	%p70, %r43, %r440;
	selp.b32 	%r471, 0, %r452, %p70;
	add.s32 	%r458, %r453, %r471;
	mov.b32 	%r459, 16;
	// begin inline asm
	shfl.sync.down.b32 %r457, %r458, %r459, %r440, %r461;
	// end inline asm
	add.s32 	%r44, %r383, 16;
	setp.gt.s32 	%p71, %r44, %r440;
	selp.b32 	%r472, 0, %r457, %p71;
	add.s32 	%r619, %r458, %r472;
	add.s64 	%rd11, %rd2, 256;
$L__BB23_22:
	setp.ne.s32 	%p72, %r622, 101;
	mov.b32 	%r473, -1;
	vote.sync.all.pred 	%p73, %p72, %r473;
	not.pred 	%p74, %p73;
	@%p74 bra 	$L__BB23_30;
	mul.wide.s32 	%rd79, %r621, 8;
	add.s64 	%rd80, %rd11, %rd79;
	add.s64 	%rd78, %rd80, -256;
	// begin inline asm
	ld.relaxed.gpu.v2.u32 {%r622, %r623}, [%rd78];
	// end inline asm
$L__BB23_24:
	setp.eq.s32 	%p80, %r622, 99;
	mov.b32 	%r506, -1;
	vote.sync.any.pred 	%p81, %p80, %r506;
	not.pred 	%p82, %p81;
	@%p82 bra 	$L__BB23_29;
	setp.gt.u32 	%p90, %r31, 499;
	@%p90 bra 	$L__BB23_27;
	membar.cta;
	bra.uni 	$L__BB23_28;
$L__BB23_27:
	mov.b32 	%r545, 350;
	// begin inline asm
	nanosleep.u32 %r545;
	// end inline asm
$L__BB23_28:
	// begin inline asm
	ld.relaxed.gpu.v2.u32 {%r622, %r623}, [%rd78];
	// end inline asm
	bra.uni 	$L__BB23_24;
$L__BB23_29:
	setp.eq.s32 	%p83, %r622, 101;
	mov.b32 	%r532, -1;
	vote.sync.ballot.b32 	%r533, %p83, %r532;
	and.b32  	%r534, %r533, %r436;
	or.b32  	%r535, %r534, -2147483648;
	add.s32 	%r536, %r535, -1;
	not.b32 	%r537, %r535;
	and.b32  	%r538, %r537, %r536;
	popc.b32 	%r511, %r538;
	mov.b32 	%r510, 1;
	// begin inline asm
	shfl.sync.down.b32 %r508, %r623, %r510, %r511, %r532;
	// end inline asm
	setp.lt.s32 	%p85, %r383, %r511;
	selp.b32 	%r539, %r508, 0, %p85;
	add.s32 	%r514, %r539, %r623;
	mov.b32 	%r515, 2;
	// begin inline asm
	shfl.sync.down.b32 %r513, %r514, %r515, %r511, %r532;
	// end inline asm
	setp.gt.s32 	%p86, %r41, %r511;
	selp.b32 	%r540, 0, %r513, %p86;
	add.s32 	%r519, %r514, %r540;
	mov.b32 	%r520, 4;
	// begin inline asm
	shfl.sync.down.b32 %r518, %r519, %r520, %r511, %r532;
	// end inline asm
	setp.gt.s32 	%p87, %r42, %r511;
	selp.b32 	%r541, 0, %r518, %p87;
	add.s32 	%r524, %r519, %r541;
	mov.b32 	%r525, 8;
	// begin inline asm
	shfl.sync.down.b32 %r523, %r524, %r525, %r511, %r532;
	// end inline asm
	setp.gt.s32 	%p88, %r43, %r511;
	selp.b32 	%r542, 0, %r523, %p88;
	add.s32 	%r529, %r524, %r542;
	mov.b32 	%r530, 16;
	// begin inline asm
	shfl.sync.down.b32 %r528, %r529, %r530, %r511, %r532;
	// end inline asm
	setp.gt.s32 	%p89, %r44, %r511;
	selp.b32 	%r543, 0, %r528, %p89;
	add.s32 	%r544, %r543, %r619;
	add.s32 	%r619, %r544, %r529;
	add.s32 	%r621, %r621, -32;
	bra.uni 	$L__BB23_22;
$L__BB23_30:
	setp.ne.s32 	%p75, %r16, 0;
	@%p75 bra 	$L__BB23_32;
	add.s32 	%r476, %r619, %r27;
	add.s64 	%rd68, %rd9, 256;
	mov.b32 	%r475, 101;
	// begin inline asm
	st.relaxed.gpu.v2.u32 [%rd68], {%r475, %r476};
	// end inline asm
	st.shared.u32 	[_ZZN3cub18CUB_300001_SM_10006detail6select23DeviceSelectSweepKernelINS2_10policy_hubIN4cuda3std3__45tupleIJiiifiiEEENS0_8NullTypeEiLb0ELNS0_10SelectImplE2EE10Policy1000EPS9_PSA_N6thrust24THRUST_300001_SM_1000_NS12zip_iteratorINS8_IJNSH_10device_ptrIiEESK_SK_NSJ_IfEESK_SK_EEEEEPiNS0_13ScanTileStateIiLb1EEE6IsLiveSA_iNS2_19streaming_context_tIiLb0EEELSB_2EEEvT0_T1_T2_T3_T4_T5_T6_T7_iT8_NS1_7vsmem_tEE19static_temp_storage+36], %r619;
	st.shared.u32 	[_ZZN3cub18CUB_300001_SM_10006detail6select23DeviceSelectSweepKernelINS2_10policy_hubIN4cuda3std3__45tupleIJiiifiiEEENS0_8NullTypeEiLb0ELNS0_10SelectImplE2EE10Policy1000EPS9_PSA_N6thrust24THRUST_300001_SM_1000_NS12zip_iteratorINS8_IJNSH_10device_ptrIiEESK_SK_NSJ_IfEESK_SK_EEEEEPiNS0_13ScanTileStateIiLb1EEE6IsLiveSA_iNS2_19streaming_context_tIiLb0EEELSB_2EEEvT0_T1_T2_T3_T4_T5_T6_T7_iT8_NS1_7vsmem_tEE19static_temp_storage+40], %r476;
$L__BB23_32:
	setp.ne.s32 	%p76, %r383, 0;
	mov.u32 	%r624, %r29;
	@%p76 bra 	$L__BB23_34;
	st.shared.u32 	[_ZZN3cub18CUB_300001_SM_10006detail6select23DeviceSelectSweepKernelINS2_10policy_hubIN4cuda3std3__45tupleIJiiifiiEEENS0_8NullTypeEiLb0ELNS0_10SelectImplE2EE10Policy1000EPS9_PSA_N6thrust24THRUST_300001_SM_1000_NS12zip_iteratorINS8_IJNSH_10device_ptrIiEESK_SK_NSJ_IfEESK_SK_EEEEEPiNS0_13ScanTileStateIiLb1EEE6IsLiveSA_iNS2_19streaming_context_tIiLb0EEELSB_2EEEvT0_T1_T2_T3_T4_T5_T6_T7_iT8_NS1_7vsmem_tEE19static_temp_storage+20], %r619;
	mov.u32 	%r624, %r619;
$L__BB23_34:
	setp.gt.s32 	%p77, %r17, -1;
	bar.sync 	0;
	setp.eq.s32 	%p78, %r16, 0;
	mov.u32 	%r477, _ZZN3cub18CUB_300001_SM_10006detail6select23DeviceSelectSweepKernelINS2_10policy_hubIN4cuda3std3__45tupleIJiiifiiEEENS0_8NullTypeEiLb0ELNS0_10SelectImplE2EE10Policy1000EPS9_PSA_N6thrust24THRUST_300001_SM_1000_NS12zip_iteratorINS8_IJNSH_10device_ptrIiEESK_SK_NSJ_IfEESK_SK_EEEEEPiNS0_13ScanTileStateIiLb1EEE6IsLiveSA_iNS2_19streaming_context_tIiLb0EEELSB_2EEEvT0_T1_T2_T3_T4_T5_T6_T7_iT8_NS1_7vsmem_tEE19static_temp_storage;
	ld.shared.u32 	%r478, [_ZZN3cub18CUB_300001_SM_10006detail6select23DeviceSelectSweepKernelINS2_10policy_hubIN4cuda3std3__45tupleIJiiifiiEEENS0_8NullTypeEiLb0ELNS0_10SelectImplE2EE10Policy1000EPS9_PSA_N6thrust24THRUST_300001_SM_1000_NS12zip_iteratorINS8_IJNSH_10device_ptrIiEESK_SK_NSJ_IfEESK_SK_EEEEEPiNS0_13ScanTileStateIiLb1EEE6IsLiveSA_iNS2_19streaming_context_tIiLb0EEELSB_2EEEvT0_T1_T2_T3_T4_T5_T6_T7_iT8_NS1_7vsmem_tEE19static_temp_storage+20];
	selp.b32 	%r479, 0, %r478, %p78;
	add.s32 	%r480, %r479, %r624;
	ld.shared.u32 	%r481, [_ZZN3cub18CUB_300001_SM_10006detail6select23DeviceSelectSweepKernelINS2_10policy_hubIN4cuda3std3__45tupleIJiiifiiEEENS0_8NullTypeEiLb0ELNS0_10SelectImplE2EE10Policy1000EPS9_PSA_N6thrust24THRUST_300001_SM_1000_NS12zip_iteratorINS8_IJNSH_10device_ptrIiEESK_SK_NSJ_IfEESK_SK_EEEEEPiNS0_13ScanTileStateIiLb1EEE6IsLiveSA_iNS2_19streaming_context_tIiLb0EEELSB_2EEEvT0_T1_T2_T3_T4_T5_T6_T7_iT8_NS1_7vsmem_tEE19static_temp_storage+44];
	ld.shared.u32 	%r482, [_ZZN3cub18CUB_300001_SM_10006detail6select23DeviceSelectSweepKernelINS2_10policy_hubIN4cuda3std3__45tupleIJiiifiiEEENS0_8NullTypeEiLb0ELNS0_10SelectImplE2EE10Policy1000EPS9_PSA_N6thrust24THRUST_300001_SM_1000_NS12zip_iteratorINS8_IJNSH_10device_ptrIiEESK_SK_NSJ_IfEESK_SK_EEEEEPiNS0_13ScanTileStateIiLb1EEE6IsLiveSA_iNS2_19streaming_context_tIiLb0EEELSB_2EEEvT0_T1_T2_T3_T4_T5_T6_T7_iT8_NS1_7vsmem_tEE19static_temp_storage+36];
	bar.sync 	0;
	add.s32 	%r483, %r481, %r16;
	sub.s32 	%r484, 128, %r481;
	sub.s32 	%r485, %r480, %r482;
	sub.s32 	%r486, %r16, %r485;
	add.s32 	%r487, %r485, %r484;
	selp.b32 	%r488, %r487, %r486, %p77;
	mad.lo.s32 	%r489, %r488, 24, %r477;
	st.shared.v2.u32 	[%r489], {%r17, %r18};
	st.shared.v2.u32 	[%r489+8], {%r19, %r20};
	st.shared.v2.u32 	[%r489+16], {%r21, %r22};
	bar.sync 	0;
	add.s32 	%r490, %r483, %r482;
	setp.lt.s32 	%p79, %r16, %r484;
	add.s32 	%r491, %r2, %r16;
	not.b32 	%r492, %r491;
	add.s32 	%r493, %r482, %r492;
	add.s32 	%r494, %r493, %r135;
	add.s32 	%r495, %r490, -128;
	selp.b32 	%r496, %r494, %r495, %p79;
	mad.lo.s32 	%r497, %r16, 24, %r477;
	ld.shared.v2.u32 	{%r498, %r499}, [%r497];
	ld.shared.v2.u32 	{%r500, %r501}, [%r497+8];
	ld.shared.v2.u32 	{%r502, %r503}, [%r497+16];
	cvta.to.global.u64 	%rd69, %rd17;
	mul.wide.s32 	%rd70, %r496, 4;
	add.s64 	%rd71, %rd69, %rd70;
	add.s64 	%rd72, %rd4, %rd70;
	add.s64 	%rd73, %rd5, %rd70;
	add.s64 	%rd74, %rd6, %rd70;
	cvta.to.global.u64 	%rd75, %rd21;
	add.s64 	%rd76, %rd75, %rd70;
	add.s64 	%rd77, %rd8, %rd70;
	st.global.u32 	[%rd71], %r498;
	st.global.u32 	[%rd72], %r499;
	st.global.u32 	[%rd73], %r500;
	st.global.u32 	[%rd74], %r501;
	st.global.u32 	[%rd76], %r502;
	st.global.u32 	[%rd77], %r503;
	bra.uni 	$L__BB23_75;
$L__BB23_35:
	sub.s32 	%r60, %r135, %r2;
	setp.ne.s32 	%p2, %r1, 0;
	@%p2 bra 	$L__BB23_42;
	mov.u32 	%r61, %tid.x;
	setp.ge.s32 	%p43, %r61, %r60;
	mov.b32 	%r631, 1;
	mov.b32 	%r625, 0;
	mov.u32 	%r626, %r625;
	mov.u32 	%r627, %r625;
	mov.u32 	%r628, %r625;
	mov.u32 	%r629, %r625;
	mov.u32 	%r630, %r625;
	@%p43 bra 	$L__BB23_38;
	add.s32 	%r315, %r2, %r61;
	mul.wide.u32 	%rd49, %r315, 24;
	add.s64 	%rd50, %rd1, %rd49;
	ld.global.u32 	%r625, [%rd50];
	ld.global.u32 	%r626, [%rd50+4];
	ld.global.u32 	%r627, [%rd50+8];
	ld.global.u32 	%r628, [%rd50+12];
	ld.global.u32 	%r629, [%rd50+16];
	ld.global.u32 	%r630, [%rd50+20];
	not.b32 	%r316, %r625;
	shr.u32 	%r631, %r316, 31;
$L__BB23_38:
	bar.sync 	0;
	shr.u32 	%r76, %r61, 5;
	// begin inline asm
	mov.u32 %r317, %laneid;
	// end inline asm
	mov.b32 	%r320, 1;
	mov.b32 	%r345, 0;
	mov.b32 	%r347, -1;
	// begin inline asm
	{  .reg .s32 r0;  .reg .pred p;  shfl.sync.up.b32 r0|p, %r631, %r320, %r345, %r347;  @p add.s32 r0, r0, %r631;  mov.s32 %r318, r0;}
	// end inline asm
	mov.b32 	%r326, 2;
	// begin inline asm
	{  .reg .s32 r0;  .reg .pred p;  shfl.sync.up.b32 r0|p, %r318, %r326, %r345, %r347;  @p add.s32 r0, r0, %r318;  mov.s32 %r324, r0;}
	// end inline asm
	mov.b32 	%r332, 4;
	// begin inline asm
	{  .reg .s32 r0;  .reg .pred p;  shfl.sync.up.b32 r0|p, %r324, %r332, %r345, %r347;  @p add.s32 r0, r0, %r324;  mov.s32 %r330, r0;}
	// end inline asm
	mov.b32 	%r338, 8;
	// begin inline asm
	{  .reg .s32 r0;  .reg .pred p;  shfl.sync.up.b32 r0|p, %r330, %r338, %r345, %r347;  @p add.s32 r0, r0, %r330;  mov.s32 %r336, r0;}
	// end inline asm
	mov.b32 	%r344, 16;
	// begin inline asm
	{  .reg .s32 r0;  .reg .pred p;  shfl.sync.up.b32 r0|p, %r336, %r344, %r345, %r347;  @p add.s32 r0, r0, %r336;  mov.s32 %r342, r0;}
	// end inline asm
	setp.ne.s32 	%p44, %r317, 31;
	@%p44 bra 	$L__BB23_40;
	shl.b32 	%r348, %r76, 2;
	mov.u32 	%r349, _ZZN3cub18CUB_300001_SM_10006detail6select23DeviceSelectSweepKernelINS2_10policy_hubIN4cuda3std3__45tupleIJiiifiiEEENS0_8NullTypeEiLb0ELNS0_10SelectImplE2EE10Policy1000EPS9_PSA_N6thrust24THRUST_300001_SM_1000_NS12zip_iteratorINS8_IJNSH_10device_ptrIiEESK_SK_NSJ_IfEESK_SK_EEEEEPiNS0_13ScanTileStateIiLb1EEE6IsLiveSA_iNS2_19streaming_context_tIiLb0EEELSB_2EEEvT0_T1_T2_T3_T4_T5_T6_T7_iT8_NS1_7vsmem_tEE19static_temp_storage;
	add.s32 	%r350, %r349, %r348;
	st.shared.u32 	[%r350], %r342;
$L__BB23_40:
	setp.ge.s32 	%p45, %r61, %r60;
	bar.sync 	0;
	mov.u32 	%r351, _ZZN3cub18CUB_300001_SM_10006detail6select23DeviceSelectSweepKernelINS2_10policy_hubIN4cuda3std3__45tupleIJiiifiiEEENS0_8NullTypeEiLb0ELNS0_10SelectImplE2EE10Policy1000EPS9_PSA_N6thrust24THRUST_300001_SM_1000_NS12zip_iteratorINS8_IJNSH_10device_ptrIiEESK_SK_NSJ_IfEESK_SK_EEEEEPiNS0_13ScanTileStateIiLb1EEE6IsLiveSA_iNS2_19streaming_context_tIiLb0EEELSB_2EEEvT0_T1_T2_T3_T4_T5_T6_T7_iT8_NS1_7vsmem_tEE19static_temp_storage;
	ld.shared.v4.u32 	{%r352, %r353, %r354, %r355}, [_ZZN3cub18CUB_300001_SM_10006detail6select23DeviceSelectSweepKernelINS2_10policy_hubIN4cuda3std3__45tupleIJiiifiiEEENS0_8NullTypeEiLb0ELNS0_10SelectImplE2EE10Policy1000EPS9_PSA_N6thrust24THRUST_300001_SM_1000_NS12zip_iteratorINS8_IJNSH_10device_ptrIiEESK_SK_NSJ_IfEESK_SK_EEEEEPiNS0_13ScanTileStateIiLb1EEE6IsLiveSA_iNS2_19streaming_context_tIiLb0EEELSB_2EEEvT0_T1_T2_T3_T4_T5_T6_T7_iT8_NS1_7vsmem_tEE19static_temp_storage];
	add.s32 	%r356, %r353, %r352;
	setp.eq.s32 	%p46, %r76, 2;
	selp.b32 	%r357, %r356, %r352, %p46;
	add.s32 	%r358, %r356, %r354;
	setp.eq.s32 	%p47, %r76, 3;
	selp.b32 	%r359, %r358, %r357, %p47;
	setp.lt.u32 	%p48, %r61, 32;
	selp.b32 	%r360, 0, %r359, %p48;
	setp.eq.s32 	%p49, %r317, 0;
	sub.s32 	%r361, %r342, %r631;
	selp.b32 	%r362, 0, %r361, %p49;
	add.s32 	%r363, %r360, %r362;
	add.s32 	%r364, %r60, %r355;
	add.s32 	%r365, %r364, %r358;
	add.s32 	%r647, %r365, -128;
	bar.sync 	0;
	sub.s32 	%r366, %r60, %r647;
	sub.s32 	%r367, %r61, %r363;
	setp.eq.s32 	%p50, %r631, 0;
	add.s32 	%r368, %r363, %r366;
	selp.b32 	%r369, %r367, %r368, %p50;
	mad.lo.s32 	%r370, %r369, 24, %r351;
	st.shared.v2.u32 	[%r370], {%r625, %r626};
	st.shared.v2.u32 	[%r370+8], {%r627, %r628};
	st.shared.v2.u32 	[%r370+16], {%r629, %r630};
	bar.sync 	0;
	sub.s32 	%r371, %r61, %r366;
	setp.lt.s32 	%p51, %r61, %r366;
	not.b32 	%r372, %r61;
	add.s32 	%r373, %r135, %r372;
	selp.b32 	%r80, %r373, %r371, %p51;
	@%p45 bra 	$L__BB23_73;
	mad.lo.s32 	%r375, %r61, 24, %r351;
	ld.shared.v2.u32 	{%r376, %r377}, [%r375+16];
	ld.shared.v2.u32 	{%r378, %r379}, [%r375+8];
	ld.shared.v2.u32 	{%r380, %r381}, [%r375];
	mul.wide.s32 	%rd51, %r80, 4;
	add.s64 	%rd52, %rd3, %rd51;
	add.s64 	%rd53, %rd4, %rd51;
	add.s64 	%rd54, %rd5, %rd51;
	add.s64 	%rd55, %rd6, %rd51;
	add.s64 	%rd56, %rd7, %rd51;
	add.s64 	%rd57, %rd8, %rd51;
	st.global.u32 	[%rd52], %r380;
	st.global.u32 	[%rd53], %r381;
	st.global.u32 	[%rd54], %r378;
	st.global.u32 	[%rd55], %r379;
	st.global.u32 	[%rd56], %r376;
	st.global.u32 	[%rd57], %r377;
	bra.uni 	$L__BB23_73;
$L__BB23_42:
	mov.u32 	%r81, %tid.x;
	setp.ge.s32 	%p3, %r81, %r60;
	mov.b32 	%r638, 1;
	mov.b32 	%r632, 0;
	mov.u32 	%r633, %r632;
	mov.u32 	%r634, %r632;
	mov.u32 	%r635, %r632;
	mov.u32 	%r636, %r632;
	mov.u32 	%r637, %r632;
	@%p3 bra 	$L__BB23_44;
	cvt.s64.s32 	%rd25, %r2;
	cvt.u64.u32 	%rd26, %r81;
	add.s64 	%rd27, %rd25, %rd26;
	mad.lo.s64 	%rd28, %rd27, 24, %rd1;
	ld.global.u32 	%r632, [%rd28];
	ld.global.u32 	%r633, [%rd28+4];
	ld.global.u32 	%r634, [%rd28+8];
	ld.global.u32 	%r635, [%rd28+12];
	ld.global.u32 	%r636, [%rd28+16];
	ld.global.u32 	%r637, [%rd28+20];
	not.b32 	%r143, %r632;
	shr.u32 	%r638, %r143, 31;
$L__BB23_44:
	bar.sync 	0;
	shr.u32 	%r96, %r81, 5;
	// begin inline asm
	mov.u32 %r144, %laneid;
	// end inline asm
	mov.b32 	%r147, 1;
	mov.b32 	%r172, 0;
	mov.b32 	%r174, -1;
	// begin inline asm
	{  .reg .s32 r0;  .reg .pred p;  shfl.sync.up.b32 r0|p, %r638, %r147, %r172, %r174;  @p add.s32 r0, r0, %r638;  mov.s32 %r145, r0;}
	// end inline asm
	mov.b32 	%r153, 2;
	// begin inline asm
	{  .reg .s32 r0;  .reg .pred p;  shfl.sync.up.b32 r0|p, %r145, %r153, %r172, %r174;  @p add.s32 r0, r0, %r145;  mov.s32 %r151, r0;}
	// end inline asm
	mov.b32 	%r159, 4;
	// begin inline asm
	{  .reg .s32 r0;  .reg .pred p;  shfl.sync.up.b32 r0|p, %r151, %r159, %r172, %r174;  @p add.s32 r0, r0, %r151;  mov.s32 %r157, r0;}
	// end inline asm
	mov.b32 	%r165, 8;
	// begin inline asm
	{  .reg .s32 r0;  .reg .pred p;  shfl.sync.up.b32 r0|p, %r157, %r165, %r172, %r174;  @p add.s32 r0, r0, %r157;  mov.s32 %r163, r0;}
	// end inline asm
	mov.b32 	%r171, 16;
	// begin inline asm
	{  .reg .s32 r0;  .reg .pred p;  shfl.sync.up.b32 r0|p, %r163, %r171, %r172, %r174;  @p add.s32 r0, r0, %r163;  mov.s32 %r169, r0;}
	// end inline asm
	setp.ne.s32 	%p4, %r144, 31;
	@%p4 bra 	$L__BB23_46;
	shl.b32 	%r175, %r96, 2;
	mov.u32 	%r176, _ZZN3cub18CUB_300001_SM_10006detail6select23DeviceSelectSweepKernelINS2_10policy_hubIN4cuda3std3__45tupleIJiiifiiEEENS0_8NullTypeEiLb0ELNS0_10SelectImplE2EE10Policy1000EPS9_PSA_N6thrust24THRUST_300001_SM_1000_NS12zip_iteratorINS8_IJNSH_10device_ptrIiEESK_SK_NSJ_IfEESK_SK_EEEEEPiNS0_13ScanTileStateIiLb1EEE6IsLiveSA_iNS2_19streaming_context_tIiLb0EEELSB_2EEEvT0_T1_T2_T3_T4_T5_T6_T7_iT8_NS1_7vsmem_tEE19static_temp_storage;
	add.s32 	%r177, %r176, %r175;
	st.shared.u32 	[%r177], %r169;
$L__BB23_46:
	sub.s32 	%r178, %r169, %r638;
	bar.sync 	0;
	ld.shared.v4.u32 	{%r179, %r180, %r181, %r182}, [_ZZN3cub18CUB_300001_SM_10006detail6select23DeviceSelectSweepKernelINS2_10policy_hubIN4cuda3std3__45tupleIJiiifiiEEENS0_8NullTypeEiLb0ELNS0_10SelectImplE2EE10Policy1000EPS9_PSA_N6thrust24THRUST_300001_SM_1000_NS12zip_iteratorINS8_IJNSH_10device_ptrIiEESK_SK_NSJ_IfEESK_SK_EEEEEPiNS0_13ScanTileStateIiLb1EEE6IsLiveSA_iNS2_19streaming_context_tIiLb0EEELSB_2EEEvT0_T1_T2_T3_T4_T5_T6_T7_iT8_NS1_7vsmem_tEE19static_temp_storage];
	add.s32 	%r183, %r180, %r179;
	setp.eq.s32 	%p5, %r96, 2;
	selp.b32 	%r184, %r183, %r179, %p5;
	add.s32 	%r185, %r183, %r181;
	setp.eq.s32 	%p6, %r96, 3;
	selp.b32 	%r186, %r185, %r184, %p6;
	add.s32 	%r99, %r185, %r182;
	setp.gt.u32 	%p7, %r81, 31;
	setp.lt.u32 	%p8, %r81, 32;
	setp.eq.s32 	%p9, %r144, 0;
	selp.b32 	%r187, 0, %r178, %p9;
	add.s32 	%r646, %r186, %r187;
	selp.b32 	%r101, %r178, %r646, %p8;
	@%p7 bra 	$L__BB23_71;
	setp.ne.s32 	%p10, %r81, 0;
	mul.wide.s32 	%rd29, %r1, 8;
	add.s64 	%rd13, %rd2, %rd29;
	@%p10 bra 	$L__BB23_49;
	st.shared.u32 	[_ZZN3cub18CUB_300001_SM_10006detail6select23DeviceSelectSweepKernelINS2_10policy_hubIN4cuda3std3__45tupleIJiiifiiEEENS0_8NullTypeEiLb0ELNS0_10SelectImplE2EE10Policy1000EPS9_PSA_N6thrust24THRUST_300001_SM_1000_NS12zip_iteratorINS8_IJNSH_10device_ptrIiEESK_SK_NSJ_IfEESK_SK_EEEEEPiNS0_13ScanTileStateIiLb1EEE6IsLiveSA_iNS2_19streaming_context_tIiLb0EEELSB_2EEEvT0_T1_T2_T3_T4_T5_T6_T7_iT8_NS1_7vsmem_tEE19static_temp_storage+44], %r99;
	add.s64 	%rd30, %rd13, 256;
	mov.b32 	%r188, 100;
	// begin inline asm
	st.relaxed.gpu.v2.u32 [%rd30], {%r188, %r99};
	// end inline asm
$L__BB23_49:
	not.b32 	%r190, %r81;
	add.s32 	%r643, %r1, %r190;
	mov.u32 	%r103, %nctaid.x;
	setp.gt.u32 	%p11, %r103, 499;
	@%p11 bra 	$L__BB23_51;
	membar.cta;
	bra.uni 	$L__BB23_52;
$L__BB23_51:
	mov.b32 	%r191, 450;
	// begin inline asm
	nanosleep.u32 %r191;
	// end inline asm
$L__BB23_52:
	mul.wide.s32 	%rd32, %r643, 8;
	add.s64 	%rd33, %rd2, %rd32;
	add.s64 	%rd31, %rd33, 256;
	// begin inline asm
	ld.relaxed.gpu.v2.u32 {%r644, %r640}, [%rd31];
	// end inline asm
$L__BB23_53:
	setp.eq.s32 	%p12, %r644, 99;
	mov.b32 	%r194, -1;
	vote.sync.any.pred 	%p13, %p12, %r194;
	not.pred 	%p14, %p13;
	@%p14 bra 	$L__BB23_58;
	@%p11 bra 	$L__BB23_56;
	membar.cta;
	bra.uni 	$L__BB23_57;
$L__BB23_56:
	mov.b32 	%r310, 350;
	// begin inline asm
	nanosleep.u32 %r310;
	// end inline asm
$L__BB23_57:
	// begin inline asm
	ld.relaxed.gpu.v2.u32 {%r644, %r640}, [%rd31];
	// end inline asm
	bra.uni 	$L__BB23_53;
$L__BB23_58:
	setp.eq.s32 	%p15, %r644, 101;
	mov.b32 	%r221, -1;
	vote.sync.ballot.b32 	%r222, %p15, %r221;
	// begin inline asm
	mov.u32 %r196, %lanemask_ge;
	// end inline asm
	and.b32  	%r223, %r222, %r196;
	or.b32  	%r224, %r223, -2147483648;
	add.s32 	%r225, %r224, -1;
	not.b32 	%r226, %r224;
	and.b32  	%r227, %r226, %r225;
	popc.b32 	%r200, %r227;
	mov.b32 	%r199, 1;
	// begin inline asm
	shfl.sync.down.b32 %r197, %r640, %r199, %r200, %r221;
	// end inline asm
	setp.lt.s32 	%p17, %r144, %r200;
	selp.b32 	%r228, %r197, 0, %p17;
	add.s32 	%r203, %r228, %r640;
	mov.b32 	%r204, 2;
	// begin inline asm
	shfl.sync.down.b32 %r202, %r203, %r204, %r200, %r221;
	// end inline asm
	add.s32 	%r113, %r144, 2;
	setp.gt.s32 	%p18, %r113, %r200;
	selp.b32 	%r229, 0, %r202, %p18;
	add.s32 	%r208, %r203, %r229;
	mov.b32 	%r209, 4;
	// begin inline asm
	shfl.sync.down.b32 %r207, %r208, %r209, %r200, %r221;
	// end inline asm
	add.s32 	%r114, %r144, 4;
	setp.gt.s32 	%p19, %r114, %r200;
	selp.b32 	%r230, 0, %r207, %p19;
	add.s32 	%r213, %r208, %r230;
	mov.b32 	%r214, 8;
	// begin inline asm
	shfl.sync.down.b32 %r212, %r213, %r214, %r200, %r221;
	// end inline asm
	add.s32 	%r115, %r144, 8;
	setp.gt.s32 	%p20, %r115, %r200;
	selp.b32 	%r231, 0, %r212, %p20;
	add.s32 	%r218, %r213, %r231;
	mov.b32 	%r219, 16;
	// begin inline asm
	shfl.sync.down.b32 %r217, %r218, %r219, %r200, %r221;
	// end inline asm
	add.s32 	%r116, %r144, 16;
	setp.gt.s32 	%p21, %r116, %r200;
	selp.b32 	%r232, 0, %r217, %p21;
	add.s32 	%r641, %r218, %r232;
	add.s64 	%rd15, %rd2, 256;
$L__BB23_59:
	setp.ne.s32 	%p22, %r644, 101;
	mov.b32 	%r233, -1;
	vote.sync.all.pred 	%p23, %p22, %r233;
	not.pred 	%p24, %p23;
	@%p24 bra 	$L__BB23_67;
	mul.wide.s32 	%rd45, %r643, 8;
	add.s64 	%rd46, %rd15, %rd45;
	add.s64 	%rd44, %rd46, -256;
	// begin inline asm
	ld.relaxed.gpu.v2.u32 {%r644, %r645}, [%rd44];
	// end inline asm
$L__BB23_61:
	setp.eq.s32 	%p31, %r644, 99;
	mov.b32 	%r268, -1;
	vote.sync.any.pred 	%p32, %p31, %r268;
	not.pred 	%p33, %p32;
	@%p33 bra 	$L__BB23_66;
	@%p11 bra 	$L__BB23_64;
	membar.cta;
	bra.uni 	$L__BB23_65;
$L__BB23_64:
	mov.b32 	%r307, 350;
	// begin inline asm
	nanosleep.u32 %r307;
	// end inline asm
$L__BB23_65:
	// begin inline asm
	ld.relaxed.gpu.v2.u32 {%r644, %r645}, [%rd44];
	// end inline asm
	bra.uni 	$L__BB23_61;
$L__BB23_66:
	setp.eq.s32 	%p34, %r644, 101;
	mov.b32 	%r294, -1;
	vote.sync.ballot.b32 	%r295, %p34, %r294;
	and.b32  	%r296, %r295, %r196;
	or.b32  	%r297, %r296, -2147483648;
	add.s32 	%r298, %r297, -1;
	not.b32 	%r299, %r297;
	and.b32  	%r300, %r299, %r298;
	popc.b32 	%r273, %r300;
	mov.b32 	%r272, 1;
	// begin inline asm
	shfl.sync.down.b32 %r270, %r645, %r272, %r273, %r294;
	// end inline asm
	setp.lt.s32 	%p36, %r144, %r273;
	selp.b32 	%r301, %r270, 0, %p36;
	add.s32 	%r276, %r301, %r645;
	mov.b32 	%r277, 2;
	// begin inline asm
	shfl.sync.down.b32 %r275, %r276, %r277, %r273, %r294;
	// end inline asm
	setp.gt.s32 	%p37, %r113, %r273;
	selp.b32 	%r302, 0, %r275, %p37;
	add.s32 	%r281, %r276, %r302;
	mov.b32 	%r282, 4;
	// begin inline asm
	shfl.sync.down.b32 %r280, %r281, %r282, %r273, %r294;
	// end inline asm
	setp.gt.s32 	%p38, %r114, %r273;
	selp.b32 	%r303, 0, %r280, %p38;
	add.s32 	%r286, %r281, %r303;
	mov.b32 	%r287, 8;
	// begin inline asm
	shfl.sync.down.b32 %r285, %r286, %r287, %r273, %r294;
	// end inline asm
	setp.gt.s32 	%p39, %r115, %r273;
	selp.b32 	%r304, 0, %r285, %p39;
	add.s32 	%r291, %r286, %r304;
	mov.b32 	%r292, 16;
	// begin inline asm
	shfl.sync.down.b32 %r290, %r291, %r292, %r273, %r294;
	// end inline asm
	setp.gt.s32 	%p40, %r116, %r273;
	selp.b32 	%r305, 0, %r290, %p40;
	add.s32 	%r306, %r305, %r641;
	add.s32 	%r641, %r306, %r291;
	add.s32 	%r643, %r643, -32;
	bra.uni 	$L__BB23_59;
$L__BB23_67:
	setp.ne.s32 	%p25, %r81, 0;
	@%p25 bra 	$L__BB23_69;
	add.s32 	%r236, %r641, %r99;
	add.s64 	%rd34, %rd13, 256;
	mov.b32 	%r235, 101;
	// begin inline asm
	st.relaxed.gpu.v2.u32 [%rd34], {%r235, %r236};
	// end inline asm
	st.shared.u32 	[_ZZN3cub18CUB_300001_SM_10006detail6select23DeviceSelectSweepKernelINS2_10policy_hubIN4cuda3std3__45tupleIJiiifiiEEENS0_8NullTypeEiLb0ELNS0_10SelectImplE2EE10Policy1000EPS9_PSA_N6thrust24THRUST_300001_SM_1000_NS12zip_iteratorINS8_IJNSH_10device_ptrIiEESK_SK_NSJ_IfEESK_SK_EEEEEPiNS0_13ScanTileStateIiLb1EEE6IsLiveSA_iNS2_19streaming_context_tIiLb0EEELSB_2EEEvT0_T1_T2_T3_T4_T5_T6_T7_iT8_NS1_7vsmem_tEE19static_temp_storage+36], %r641;
	st.shared.u32 	[_ZZN3cub18CUB_300001_SM_10006detail6select23DeviceSelectSweepKernelINS2_10policy_hubIN4cuda3std3__45tupleIJiiifiiEEENS0_8NullTypeEiLb0ELNS0_10SelectImplE2EE10Policy1000EPS9_PSA_N6thrust24THRUST_300001_SM_1000_NS12zip_iteratorINS8_IJNSH_10device_ptrIiEESK_SK_NSJ_IfEESK_SK_EEEEEPiNS0_13ScanTileStateIiLb1EEE6IsLiveSA_iNS2_19streaming_context_tIiLb0EEELSB_2EEEvT0_T1_T2_T3_T4_T5_T6_T7_iT8_NS1_7vsmem_tEE19static_temp_storage+40], %r236;
$L__BB23_69:
	setp.ne.s32 	%p26, %r144, 0;
	mov.u32 	%r646, %r101;
	@%p26 bra 	$L__BB23_71;
	st.shared.u32 	[_ZZN3cub18CUB_300001_SM_10006detail6select23DeviceSelectSweepKernelINS2_10policy_hubIN4cuda3std3__45tupleIJiiifiiEEENS0_8NullTypeEiLb0ELNS0_10SelectImplE2EE10Policy1000EPS9_PSA_N6thrust24THRUST_300001_SM_1000_NS12zip_iteratorINS8_IJNSH_10device_ptrIiEESK_SK_NSJ_IfEESK_SK_EEEEEPiNS0_13ScanTileStateIiLb1EEE6IsLiveSA_iNS2_19streaming_context_tIiLb0EEELSB_2EEEvT0_T1_T2_T3_T4_T5_T6_T7_iT8_NS1_7vsmem_tEE19static_temp_storage+20], %r641;
	mov.u32 	%r646, %r641;
$L__BB23_71:
	setp.ge.s32 	%p27, %r81, %r60;
	bar.sync 	0;
	setp.eq.s32 	%p28, %r81, 0;
	mov.u32 	%r237, _ZZN3cub18CUB_300001_SM_10006detail6select23DeviceSelectSweepKernelINS2_10policy_hubIN4cuda3std3__45tupleIJiiifiiEEENS0_8NullTypeEiLb0ELNS0_10SelectImplE2EE10Policy1000EPS9_PSA_N6thrust24THRUST_300001_SM_1000_NS12zip_iteratorINS8_IJNSH_10device_ptrIiEESK_SK_NSJ_IfEESK_SK_EEEEEPiNS0_13ScanTileStateIiLb1EEE6IsLiveSA_iNS2_19streaming_context_tIiLb0EEELSB_2EEEvT0_T1_T2_T3_T4_T5_T6_T7_iT8_NS1_7vsmem_tEE19static_temp_storage;
	ld.shared.u32 	%r238, [_ZZN3cub18CUB_300001_SM_10006detail6select23DeviceSelectSweepKernelINS2_10policy_hubIN4cuda3std3__45tupleIJiiifiiEEENS0_8NullTypeEiLb0ELNS0_10SelectImplE2EE10Policy1000EPS9_PSA_N6thrust24THRUST_300001_SM_1000_NS12zip_iteratorINS8_IJNSH_10device_ptrIiEESK_SK_NSJ_IfEESK_SK_EEEEEPiNS0_13ScanTileStateIiLb1EEE6IsLiveSA_iNS2_19streaming_context_tIiLb0EEELSB_2EEEvT0_T1_T2_T3_T4_T5_T6_T7_iT8_NS1_7vsmem_tEE19static_temp_storage+20];
	selp.b32 	%r239, 0, %r238, %p28;
	add.s32 	%r240, %r239, %r646;
	ld.shared.v2.u32 	{%r241, %r242}, [_ZZN3cub18CUB_300001_SM_10006detail6select23DeviceSelectSweepKernelINS2_10policy_hubIN4cuda3std3__45tupleIJiiifiiEEENS0_8NullTypeEiLb0ELNS0_10SelectImplE2EE10Policy1000EPS9_PSA_N6thrust24THRUST_300001_SM_1000_NS12zip_iteratorINS8_IJNSH_10device_ptrIiEESK_SK_NSJ_IfEESK_SK_EEEEEPiNS0_13ScanTileStateIiLb1EEE6IsLiveSA_iNS2_19streaming_context_tIiLb0EEELSB_2EEEvT0_T1_T2_T3_T4_T5_T6_T7_iT8_NS1_7vsmem_tEE19static_temp_storage+40];
	ld.shared.u32 	%r243, [_ZZN3cub18CUB_300001_SM_10006detail6select23DeviceSelectSweepKernelINS2_10policy_hubIN4cuda3std3__45tupleIJiiifiiEEENS0_8NullTypeEiLb0ELNS0_10SelectImplE2EE10Policy1000EPS9_PSA_N6thrust24THRUST_300001_SM_1000_NS12zip_iteratorINS8_IJNSH_10device_ptrIiEESK_SK_NSJ_IfEESK_SK_EEEEEPiNS0_13ScanTileStateIiLb1EEE6IsLiveSA_iNS2_19streaming_context_tIiLb0EEELSB_2EEEvT0_T1_T2_T3_T4_T5_T6_T7_iT8_NS1_7vsmem_tEE19static_temp_storage+36];
	sub.s32 	%r244, 128, %r60;
	sub.s32 	%r647, %r241, %r244;
	sub.s32 	%r245, %r244, %r242;
	bar.sync 	0;
	add.s32 	%r246, %r245, %r60;
	sub.s32 	%r247, %r240, %r243;
	sub.s32 	%r248, %r81, %r247;
	setp.eq.s32 	%p29, %r638, 0;
	add.s32 	%r249, %r247, %r246;
	selp.b32 	%r250, %r248, %r249, %p29;
	mad.lo.s32 	%r251, %r250, 24, %r237;
	st.shared.v2.u32 	[%r251], {%r632, %r633};
	st.shared.v2.u32 	[%r251+8], {%r634, %r635};
	st.shared.v2.u32 	[%r251+16], {%r636, %r637};
	bar.sync 	0;
	sub.s32 	%r252, %r81, %r246;
	setp.lt.s32 	%p30, %r81, %r246;
	add.s32 	%r253, %r2, %r81;
	not.b32 	%r254, %r253;
	add.s32 	%r255, %r243, %r254;
	add.s32 	%r256, %r255, %r135;
	add.s32 	%r257, %r252, %r243;
	selp.b32 	%r133, %r256, %r257, %p30;
	@%p27 bra 	$L__BB23_73;
	mad.lo.s32 	%r259, %r81, 24, %r237;
	ld.shared.v2.u32 	{%r260, %r261}, [%r259+16];
	ld.shared.v2.u32 	{%r262, %r263}, [%r259+8];
	ld.shared.v2.u32 	{%r264, %r265}, [%r259];
	cvta.to.global.u64 	%rd35, %rd17;
	mul.wide.s32 	%rd36, %r133, 4;
	add.s64 	%rd37, %rd35, %rd36;
	add.s64 	%rd38, %rd4, %rd36;
	add.s64 	%rd39, %rd5, %rd36;
	add.s64 	%rd40, %rd6, %rd36;
	cvta.to.global.u64 	%rd41, %rd21;
	add.s64 	%rd42, %rd41, %rd36;
	add.s64 	%rd43, %rd8, %rd36;
	st.global.u32 	[%rd37], %r264;
	st.global.u32 	[%rd38], %r265;
	st.global.u32 	[%rd39], %r262;
	st.global.u32 	[%rd40], %r263;
	st.global.u32 	[%rd42], %r260;
	st.global.u32 	[%rd43], %r261;
$L__BB23_73:
	mov.u32 	%r382, %tid.x;
	setp.ne.s32 	%p52, %r382, 0;
	@%p52 bra 	$L__BB23_75;
	ld.param.u64 	%rd93, [_ZN3cub18CUB_300001_SM_10006detail6select23DeviceSelectSweepKernelINS2_10policy_hubIN4cuda3std3__45tupleIJiiifiiEEENS0_8NullTypeEiLb0ELNS0_10SelectImplE2EE10Policy1000EPS9_PSA_N6thrust24THRUST_300001_SM_1000_NS12zip_iteratorINS8_IJNSH_10device_ptrIiEESK_SK_NSJ_IfEESK_SK_EEEEEPiNS0_13ScanTileStateIiLb1EEE6IsLiveSA_iNS2_19streaming_context_tIiLb0EEELSB_2EEEvT0_T1_T2_T3_T4_T5_T6_T7_iT8_NS1_7vsmem_tE_param_3];
	cvta.to.global.u64 	%rd58, %rd93;
	st.global.u32 	[%rd58], %r647;
$L__BB23_75:
	ret;

}
	// .globl	_ZN3cub18CUB_300001_SM_10006detail6select23DeviceSelectSweepKernelINS2_10policy_hubIN4cuda3std3__45tupleIJiiifiiEEENS0_8NullTypeElLb0ELNS0_10SelectImplE2EE10Policy1000EPS9_PSA_N6thrust24THRUST_300001_SM_1000_NS12zip_iteratorINS8_IJNSH_10device_ptrIiEESK_SK_NSJ_IfEESK_SK_EEEEEPlNS0_13ScanTileStateIiLb1EEE6IsLiveSA_iNS2_19streaming_context_tIlLb1EEELSB_2EEEvT0_T1_T2_T3_T4_T5_T6_T7_iT8_NS1_7vsmem_tE
.visible .entry _ZN3cub18CUB_300001_SM_10006detail6select23DeviceSelectSweepKernelINS2_10policy_hubIN4cuda3std3__45tupleIJiiifiiEEENS0_8NullTypeElLb0ELNS0_10SelectImplE2EE10Policy1000EPS9_PSA_N6thrust24THRUST_300001_SM_1000_NS12zip_iteratorINS8_IJNSH_10device_ptrIiEESK_SK_NSJ_IfEESK_SK_EEEEEPlNS0_13ScanTileStateIiLb1EEE6IsLiveSA_iNS2_19streaming_context_tIlLb1EEELSB_2EEEvT0_T1_T2_T3_T4_T5_T6_T7_iT8_NS1_7vsmem_tE(
	.param .u64 .ptr .align 1 _ZN3cub18CUB_300001_SM_10006detail6select23DeviceSelectSweepKernelINS2_10policy_hubIN4cuda3std3__45tupleIJiiifiiEEENS0_8NullTypeElLb0ELNS0_10SelectImplE2EE10Policy1000EPS9_PSA_N6thrust24THRUST_300001_SM_1000_NS12zip_iteratorINS8_IJNSH_10device_ptrIiEESK_SK_NSJ_IfEESK_SK_EEEEEPlNS0_13ScanTileStateIiLb1EEE6IsLiveSA_iNS2_19streaming_context_tIlLb1EEELSB_2EEEvT0_T1_T2_T3_T4_T5_T6_T7_iT8_NS1_7vsmem_tE_param_0,
	.param .u64 .ptr .align 1 _ZN3cub18CUB_300001_SM_10006detail6select23DeviceSelectSweepKernelINS2_10policy_hubIN4cuda3std3__45tupleIJiiifiiEEENS0_8NullTypeElLb0ELNS0_10SelectImplE2EE10Policy1000EPS9_PSA_N6thrust24THRUST_300001_SM_1000_NS12zip_iteratorINS8_IJNSH_10device_ptrIiEESK_SK_NSJ_IfEESK_SK_EEEEEPlNS0_13ScanTileStateIiLb1EEE6IsLiveSA_iNS2_19streaming_context_tIlLb1EEELSB_2EEEvT0_T1_T2_T3_T4_T5_T6_T7_iT8_NS1_7vsmem_tE_param_1,
	.param .align 8 .b8 _ZN3cub18CUB_300001_SM_10006detail6select23DeviceSelectSweepKernelINS2_10policy_hubIN4cuda3std3__45tupleIJiiifiiEEENS0_8NullTypeElLb0ELNS0_10SelectImplE2EE10Policy1000EPS9_PSA_N6thrust24THRUST_300001_SM_1000_NS12zip_iteratorINS8_IJNSH_10device_ptrIiEESK_SK_NSJ_IfEESK_SK_EEEEEPlNS0_13ScanTileStateIiLb1EEE6IsLiveSA_iNS2_19streaming_context_tIlLb1EEELSB_2EEEvT0_T1_T2_T3_T4_T5_T6_T7_iT8_NS1_7vsmem_tE_param_2[48],
	.param .u64 .ptr .align 1 _ZN3cub18CUB_300001_SM_10006detail6select23DeviceSelectSweepKernelINS2_10policy_hubIN4cuda3std3__45tupleIJiiifiiEEENS0_8NullTypeElLb0ELNS0_10SelectImplE2EE10Policy1000EPS9_PSA_N6thrust24THRUST_300001_SM_1000_NS12zip_iteratorINS8_IJNSH_10device_ptrIiEESK_SK_NSJ_IfEESK_SK_EEEEEPlNS0_13ScanTileStateIiLb1EEE6IsLiveSA_iNS2_19streaming_context_tIlLb1EEELSB_2EEEvT0_T1_T2_T3_T4_T5_T6_T7_iT8_NS1_7vsmem_tE_param_3,
	.param .align 8 .b8 _ZN3cub18CUB_300001_SM_10006detail6select23DeviceSelectSweepKernelINS2_10policy_hubIN4cuda3std3__45tupleIJiiifiiEEENS0_8NullTypeElLb0ELNS0_10SelectImplE2EE10Policy1000EPS9_PSA_N6thrust24THRUST_300001_SM_1000_NS12zip_iteratorINS8_IJNSH_10device_ptrIiEESK_SK_NSJ_IfEESK_SK_EEEEEPlNS0_13ScanTileStateIiLb1EEE6IsLiveSA_iNS2_19streaming_context_tIlLb1EEELSB_2EEEvT0_T1_T2_T3_T4_T5_T6_T7_iT8_NS1_7vsmem_tE_param_4[8],
	.param .align 1 .b8 _ZN3cub18CUB_300001_SM_10006detail6select23DeviceSelectSweepKernelINS2_10policy_hubIN4cuda3std3__45tupleIJiiifiiEEENS0_8NullTypeElLb0ELNS0_10SelectImplE2EE10Policy1000EPS9_PSA_N6thrust24THRUST_300001_SM_1000_NS12zip_iteratorINS8_IJNSH_10device_ptrIiEESK_SK_NSJ_IfEESK_SK_EEEEEPlNS0_13ScanTileStateIiLb1EEE6IsLiveSA_iNS2_19streaming_context_tIlLb1EEELSB_2EEEvT0_T1_T2_T3_T4_T5_T6_T7_iT8_NS1_7vsmem_tE_param_5[1],
	.param .align 1 .b8 _ZN3cub18CUB_300001_SM_10006detail6select23DeviceSelectSweepKernelINS2_10policy_hubIN4cuda3std3__45tupleIJiiifiiEEENS0_8NullTypeElLb0ELNS0_10SelectImplE2EE10Policy1000EPS9_PSA_N6thrust24THRUST_300001_SM_1000_NS12zip_iteratorINS8_IJNSH_10device_ptrIiEESK_SK_NSJ_IfEESK_SK_EEEEEPlNS0_13ScanTileStateIiLb1EEE6IsLiveSA_iNS2_19streaming_context_tIlLb1EEELSB_2EEEvT0_T1_T2_T3_T4_T5_T6_T7_iT8_NS1_7vsmem_tE_param_6[1],
	.param .u32 _ZN3cub18CUB_300001_SM_10006detail6select23DeviceSelectSweepKernelINS2_10policy_hubIN4cuda3std3__45tupleIJiiifiiEEENS0_8NullTypeElLb0ELNS0_10SelectImplE2EE10Policy1000EPS9_PSA_N6thrust24THRUST_300001_SM_1000_NS12zip_iteratorINS8_IJNSH_10device_ptrIiEESK_SK_NSJ_IfEESK_SK_EEEEEPlNS0_13ScanTileStateIiLb1EEE6IsLiveSA_iNS2_19streaming_context_tIlLb1EEELSB_2EEEvT0_T1_T2_T3_T4_T5_T6_T7_iT8_NS1_7vsmem_tE_param_7,
	.param .u32 _ZN3cub18CUB_300001_SM_10006detail6select23DeviceSelectSweepKernelINS2_10policy_hubIN4cuda3std3__45tupleIJiiifiiEEENS0_8NullTypeElLb0ELNS0_10SelectImplE2EE10Policy1000EPS9_PSA_N6thrust24THRUST_300001_SM_1000_NS12zip_iteratorINS8_IJNSH_10device_ptrIiEESK_SK_NSJ_IfEESK_SK_EEEEEPlNS0_13ScanTileStateIiLb1EEE6IsLiveSA_iNS2_19streaming_context_tIlLb1EEELSB_2EEEvT0_T1_T2_T3_T4_T5_T6_T7_iT8_NS1_7vsmem_tE_param_8,
	.param .align 8 .b8 _ZN3cub18CUB_300001_SM_10006detail6select23DeviceSelectSweepKernelINS2_10policy_hubIN4cuda3std3__45tupleIJiiifiiEEENS0_8NullTypeElLb0ELNS0_10SelectImplE2EE10Policy1000EPS9_PSA_N6thrust24THRUST_300001_SM_1000_NS12zip_iteratorINS8_IJNSH_10device_ptrIiEESK_SK_NSJ_IfEESK_SK_EEEEEPlNS0_13ScanTileStateIiLb1EEE6IsLiveSA_iNS2_19streaming_context_tIlLb1EEELSB_2EEEvT0_T1_T2_T3_T4_T5_T6_T7_iT8_NS1_7vsmem_tE_param_9[40],
	.param .align 8 .b8 _ZN3cub18CUB_300001_SM_10006detail6select23DeviceSelectSweepKernelINS2_10policy_hubIN4cuda3std3__45tupleIJiiifiiEEENS0_8NullTypeElLb0ELNS0_10SelectImplE2EE10Policy1000EPS9_PSA_N6thrust24THRUST_300001_SM_1000_NS12zip_iteratorINS8_IJNSH_10device_ptrIiEESK_SK_NSJ_IfEESK_SK_EEEEEPlNS0_13ScanTileStateIiLb1EEE6IsLiveSA_iNS2_19streaming_context_tIlLb1EEELSB_2EEEvT0_T1_T2_T3_T4_T5_T6_T7_iT8_NS1_7vsmem_tE_param_10[8]
)
.maxntid 128
{
	.reg .pred 	%p<115>;
	.reg .b16 	%rs<16>;
	.reg .b32 	%r<644>;
	.reg .b64 	%rd<227>;
	// demoted variable
	.shared .align 16 .b8 _ZZN3cub18CUB_300001_SM_10006detail6select23DeviceSelectSweepKernelINS2_10policy_hubIN4cuda3std3__45tupleIJiiifiiEEENS0_8NullTypeElLb0ELNS0_10SelectImplE2EE10Policy1000EPS9_PSA_N6thrust24THRUST_300001_SM_1000_NS12zip_iteratorINS8_IJNSH_10device_ptrIiEESK_SK_NSJ_IfEESK_SK_EEEEEPlNS0_13ScanTileStateIiLb1EEE6IsLiveSA_iNS2_19streaming_context_tIlLb1EEELSB_2EEEvT0_T1_T2_T3_T4_T5_T6_T7_iT8_NS1_7vsmem_tEE19static_temp_storage[6192];
	ld.param.u64 	%rd3, [_ZN3cub18CUB_300001_SM_10006detail6select23DeviceSelectSweepKernelINS2_10policy_hubIN4cuda3std3__45tupleIJiiifiiEEENS0_8NullTypeElLb0ELNS0_10SelectImplE2EE10Policy1000EPS9_PSA_N6thrust24THRUST_300001_SM_1000_NS12zip_iteratorINS8_IJNSH_10device_ptrIiEESK_SK_NSJ_IfEESK_SK_EEEEEPlNS0_13ScanTileStateIiLb1EEE6IsLiveSA_iNS2_19streaming_context_tIlLb1EEELSB_2EEEvT0_T1_T2_T3_T4_T5_T6_T7_iT8_NS1_7vsmem_tE_param_4];
	ld.param.u64 	%rd61, [_ZN3cub18CUB_300001_SM_10006detail6select23DeviceSelectSweepKernelINS2_10policy_hubIN4cuda3std3__45tupleIJiiifiiEEENS0_8NullTypeElLb0ELNS0_10SelectImplE2EE10Policy1000EPS9_PSA_N6thrust24THRUST_300001_SM_1000_NS12zip_iteratorINS8_IJNSH_10device_ptrIiEESK_SK_NSJ_IfEESK_SK_EEEEEPlNS0_13ScanTileStateIiLb1EEE6IsLiveSA_iNS2_19streaming_context_tIlLb1EEELSB_2EEEvT0_T1_T2_T3_T4_T5_T6_T7_iT8_NS1_7vsmem_tE_param_2+40];
	ld.param.u64 	%rd60, [_ZN3cub18CUB_300001_SM_10006detail6select23DeviceSelectSweepKernelINS2_10policy_hubIN4cuda3std3__45tupleIJiiifiiEEENS0_8NullTypeElLb0ELNS0_10SelectImplE2EE10Policy1000EPS9_PSA_N6thrust24THRUST_300001_SM_1000_NS12zip_iteratorINS8_IJNSH_10device_ptrIiEESK_SK_NSJ_IfEESK_SK_EEEEEPlNS0_13ScanTileStateIiLb1EEE6IsLiveSA_iNS2_19streaming_context_tIlLb1EEELSB_2EEEvT0_T1_T2_T3_T4_T5_T6_T7_iT8_NS1_7vsmem_tE_param_2+32];
	ld.param.u64 	%rd59, [_ZN3cub18CUB_300001_SM_10006detail6select23DeviceSelectSweepKernelINS2_10policy_hubIN4cuda3std3__45tupleIJiiifiiEEENS0_8NullTypeElLb0ELNS0_10SelectImplE2EE10Policy1000EPS9_PSA_N6thrust24THRUST_300001_SM_1000_NS12zip_iteratorINS8_IJNSH_10device_ptrIiEESK_SK_NSJ_IfEESK_SK_EEEEEPlNS0_13ScanTileStateIiLb1EEE6IsLiveSA_iNS2_19streaming_context_tIlLb1EEELSB_2EEEvT0_T1_T2_T3_T4_T5_T6_T7_iT8_NS1_7vsmem_tE_param_2+24];
	ld.param.u64 	%rd58, [_ZN3cub18CUB_300001_SM_10006detail6select23DeviceSelectSweepKernelINS2_10policy_hubIN4cuda3std3__45tupleIJiiifiiEEENS0_8NullTypeElLb0ELNS0_10SelectImplE2EE10Policy1000EPS9_PSA_N6thrust24THRUST_300001_SM_1000_NS12zip_iteratorINS8_IJNSH_10device_ptrIiEESK_SK_NSJ_IfEESK_SK_EEEEEPlNS0_13ScanTileStateIiLb1EEE6IsLiveSA_iNS2_19streaming_context_tIlLb1EEELSB_2EEEvT0_T1_T2_T3_T4_T5_T6_T7_iT8_NS1_7vsmem_tE_param_2+16];
	ld.param.u64 	%rd57, [_ZN3cub18CUB_300001_SM_10006detail6select23DeviceSelectSweepKernelINS2_10policy_hubIN4cuda3std3__45tupleIJiiifiiEEENS0_8NullTypeElLb0ELNS0_10SelectImplE2EE10Policy1000EPS9_PSA_N6thrust24THRUST_300001_SM_1000_NS12zip_iteratorINS8_IJNSH_10device_ptrIiEESK_SK_NSJ_IfEESK_SK_EEEEEPlNS0_13ScanTileStateIiLb1EEE6IsLiveSA_iNS2_19streaming_context_tIlLb1EEELSB_2EEEvT0_T1_T2_T3_T4_T5_T6_T7_iT8_NS1_7vsmem_tE_param_2+8];
	ld.param.u64 	%rd56, [_ZN3cub18CUB_300001_SM_10006detail6select23DeviceSelectSweepKernelINS2_10policy_hubIN4cuda3std3__45tupleIJiiifiiEEENS0_8NullTypeElLb0ELNS0_10SelectImplE2EE10Policy1000EPS9_PSA_N6thrust24THRUST_300001_SM_1000_NS12zip_iteratorINS8_IJNSH_10device_ptrIiEESK_SK_NSJ_IfEESK_SK_EEEEEPlNS0_13ScanTileStateIiLb1EEE6IsLiveSA_iNS2_19streaming_context_tIlLb1EEELSB_2EEEvT0_T1_T2_T3_T4_T5_T6_T7_iT8_NS1_7vsmem_tE_param_2];
	ld.param.u64 	%rd63, [_ZN3cub18CUB_300001_SM_10006detail6select23DeviceSelectSweepKernelINS2_10policy_hubIN4cuda3std3__45tupleIJiiifiiEEENS0_8NullTypeElLb0ELNS0_10SelectImplE2EE10Policy1000EPS9_PSA_N6thrust24THRUST_300001_SM_1000_NS12zip_iteratorINS8_IJNSH_10device_ptrIiEESK_SK_NSJ_IfEESK_SK_EEEEEPlNS0_13ScanTileStateIiLb1EEE6IsLiveSA_iNS2_19streaming_context_tIlLb1EEELSB_2EEEvT0_T1_T2_T3_T4_T5_T6_T7_iT8_NS1_7vsmem_tE_param_0];
	ld.param.u32 	%r139, [_ZN3cub18CUB_300001_SM_10006detail6select23DeviceSelectSweepKernelINS2_10policy_hubIN4cuda3std3__45tupleIJiiifiiEEENS0_8NullTypeElLb0ELNS0_10SelectImplE2EE10Policy1000EPS9_PSA_N6thrust24THRUST_300001_SM_1000_NS12zip_iteratorINS8_IJNSH_10device_ptrIiEESK_SK_NSJ_IfEESK_SK_EEEEEPlNS0_13ScanTileStateIiLb1EEE6IsLiveSA_iNS2_19streaming_context_tIlLb1EEELSB_2EEEvT0_T1_T2_T3_T4_T5_T6_T7_iT8_NS1_7vsmem_tE_param_7];
	ld.param.u32 	%r140, [_ZN3cub18CUB_300001_SM_10006detail6select23DeviceSelectSweepKernelINS2_10policy_hubIN4cuda3std3__45tupleIJiiifiiEEENS0_8NullTypeElLb0ELNS0_10SelectImplE2EE10Policy1000EPS9_PSA_N6thrust24THRUST_300001_SM_1000_NS12zip_iteratorINS8_IJNSH_10device_ptrIiEESK_SK_NSJ_IfEESK_SK_EEEEEPlNS0_13ScanTileStateIiLb1EEE6IsLiveSA_iNS2_19streaming_context_tIlLb1EEELSB_2EEEvT0_T1_T2_T3_T4_T5_T6_T7_iT8_NS1_7vsmem_tE_param_8];
	mov.b64 	%rd64, _ZN3cub18CUB_300001_SM_10006detail6select23DeviceSelectSweepKernelINS2_10policy_hubIN4cuda3std3__45tupleIJiiifiiEEENS0_8NullTypeElLb0ELNS0_10SelectImplE2EE10Policy1000EPS9_PSA_N6thrust24THRUST_300001_SM_1000_NS12zip_iteratorINS8_IJNSH_10device_ptrIiEESK_SK_NSJ_IfEESK_SK_EEEEEPlNS0_13ScanTileStateIiLb1EEE6IsLiveSA_iNS2_19streaming_context_tIlLb1EEELSB_2EEEvT0_T1_T2_T3_T4_T5_T6_T7_iT8_NS1_7vsmem_tE_param_9;
	mov.u64 	%rd1, %rd64;
	cvta.to.global.u64 	%rd2, %rd63;
	cvta.to.global.u64 	%rd4, %rd56;
	cvta.to.global.u64 	%rd5, %rd57;
	cvta.to.global.u64 	%rd6, %rd58;
	cvta.to.global.u64 	%rd7, %rd59;
	cvta.to.global.u64 	%rd8, %rd60;
	cvta.to.global.u64 	%rd9, %rd61;
	mov.u32 	%r141, %ctaid.x;
	mov.u32 	%r142, %nctaid.y;
	mov.u32 	%r143, %ctaid.y;
	mad.lo.s32 	%r1, %r141, %r142, %r143;
	shl.b32 	%r2, %r1, 7;
	add.s32 	%r144, %r140, -1;
	setp.ge.s32 	%p1, %r1, %r144;
	@%p1 bra 	$L__BB24_49;
	setp.ne.s32 	%p62, %r1, 0;
	@%p62 bra 	$L__BB24_14;
	ld.param.u8 	%rs13, [%rd1];
	setp.eq.s16 	%p104, %rs13, 0;
	ld.param.u64 	%rd188, [%rd1+16];
	selp.b64 	%rd189, %rd188, 0, %p104;
	mov.u32 	%r576, %tid.x;
	cvt.u64.u32 	%rd10, %r576;
	add.s32 	%r577, %r2, %r576;
	cvt.u64.u32 	%rd190, %r577;
	add.s64 	%rd191, %rd189, %rd190;
	mad.lo.s64 	%rd192, %rd191, 24, %rd2;
	ld.global.u32 	%r3, [%rd192];
	ld.global.u32 	%r4, [%rd192+4];
	ld.global.u32 	%r5, [%rd192+8];
	ld.global.u32 	%r6, [%rd192+12];
	ld.global.u32 	%r7, [%rd192+16];
	ld.global.u32 	%r8, [%rd192+20];
	bar.sync 	0;
	shr.u32 	%r9, %r576, 5;
	// begin inline asm
	mov.u32 %r545, %laneid;
	// end inline asm
	not.b32 	%r578, %r3;
	shr.u32 	%r11, %r578, 31;
	mov.b32 	%r548, 1;
	mov.b32 	%r573, 0;
	mov.b32 	%r575, -1;
	// begin inline asm
	{  .reg .s32 r0;  .reg .pred p;  shfl.sync.up.b32 r0|p, %r11, %r548, %r573, %r575;  @p add.s32 r0, r0, %r11;  mov.s32 %r546, r0;}
	// end inline asm
	mov.b32 	%r554, 2;
	// begin inline asm
	{  .reg .s32 r0;  .reg .pred p;  shfl.sync.up.b32 r0|p, %r546, %r554, %r573, %r575;  @p add.s32 r0, r0, %r546;  mov.s32 %r552, r0;}
	// end inline asm
	mov.b32 	%r560, 4;
	// begin inline asm
	{  .reg .s32 r0;  .reg .pred p;  shfl.sync.up.b32 r0|p, %r552, %r560, %r573, %r575;  @p add.s32 r0, r0, %r552;  mov.s32 %r558, r0;}
	// end inline asm
	mov.b32 	%r566, 8;
	// begin inline asm
	{  .reg .s32 r0;  .reg .pred p;  shfl.sync.up.b32 r0|p, %r558, %r566, %r573, %r575;  @p add.s32 r0, r0, %r558;  mov.s32 %r564, r0;}
	// end inline asm
	mov.b32 	%r572, 16;
	// begin inline asm
	{  .reg .s32 r0;  .reg .pred p;  shfl.sync.up.b32 r0|p, %r564, %r572, %r573, %r575;  @p add.s32 r0, r0, %r564;  mov.s32 %r570, r0;}
	// end inline asm
	setp.ne.s32 	%p105, %r545, 31;
	@%p105 bra 	$L__BB24_4;
	shl.b32 	%r579, %r9, 2;
	mov.u32 	%r580, _ZZN3cub18CUB_300001_SM_10006detail6select23DeviceSelectSweepKernelINS2_10policy_hubIN4cuda3std3__45tupleIJiiifiiEEENS0_8NullTypeElLb0ELNS0_10SelectImplE2EE10Policy1000EPS9_PSA_N6thrust24THRUST_300001_SM_1000_NS12zip_iteratorINS8_IJNSH_10device_ptrIiEESK_SK_NSJ_IfEESK_SK_EEEEEPlNS0_13ScanTileStateIiLb1EEE6IsLiveSA_iNS2_19streaming_context_tIlLb1EEELSB_2EEEvT0_T1_T2_T3_T4_T5_T6_T7_iT8_NS1_7vsmem_tEE19static_temp_storage;
	add.s32 	%r581, %r580, %r579;
	st.shared.u32 	[%r581], %r570;
$L__BB24_4:
	cvt.u32.u64 	%r582, %rd10;
	bar.sync 	0;
	ld.shared.v4.u32 	{%r583, %r584, %r585, %r586}, [_ZZN3cub18CUB_300001_SM_10006detail6select23DeviceSelectSweepKernelINS2_10policy_hubIN4cuda3std3__45tupleIJiiifiiEEENS0_8NullTypeElLb0ELNS0_10SelectImplE2EE10Policy1000EPS9_PSA_N6thrust24THRUST_300001_SM_1000_NS12zip_iteratorINS8_IJNSH_10device_ptrIiEESK_SK_NSJ_IfEESK_SK_EEEEEPlNS0_13ScanTileStateIiLb1EEE6IsLiveSA_iNS2_19streaming_context_tIlLb1EEELSB_2EEEvT0_T1_T2_T3_T4_T5_T6_T7_iT8_NS1_7vsmem_tEE19static_temp_storage];
	add.s32 	%r587, %r584, %r583;
	setp.eq.s32 	%p106, %r9, 2;
	selp.b32 	%r588, %r587, %r583, %p106;
	add.s32 	%r589, %r587, %r585;
	setp.eq.s32 	%p107, %r9, 3;
	selp.b32 	%r590, %r589, %r588, %p107;
	add.s32 	%r13, %r589, %r586;
	setp.lt.u32 	%p108, %r582, 32;
	selp.b32 	%r591, 0, %r590, %p108;
	setp.eq.s32 	%p109, %r545, 0;
	sub.s32 	%r592, %r570, %r11;
	selp.b32 	%r593, 0, %r592, %p109;
	add.s32 	%r14, %r591, %r593;
	setp.ne.s32 	%p110, %r582, 0;
	@%p110 bra 	$L__BB24_6;
	add.s64 	%rd193, %rd3, 256;
	mov.b32 	%r594, 101;
	// begin inline asm
	st.relaxed.gpu.v2.u32 [%rd193], {%r594, %r13};
	// end inline asm
$L__BB24_6:
	setp.gt.s32 	%p111, %r3, -1;
	bar.sync 	0;
	sub.s32 	%r15, 128, %r13;
	sub.s32 	%r597, %r582, %r14;
	add.s32 	%r598, %r14, %r15;
	selp.b32 	%r599, %r598, %r597, %p111;
	mov.u32 	%r600, _ZZN3cub18CUB_300001_SM_10006detail6select23DeviceSelectSweepKernelINS2_10policy_hubIN4cuda3std3__45tupleIJiiifiiEEENS0_8NullTypeElLb0ELNS0_10SelectImplE2EE10Policy1000EPS9_PSA_N6thrust24THRUST_300001_SM_1000_NS12zip_iteratorINS8_IJNSH_10device_ptrIiEESK_SK_NSJ_IfEESK_SK_EEEEEPlNS0_13ScanTileStateIiLb1EEE6IsLiveSA_iNS2_19streaming_context_tIlLb1EEELSB_2EEEvT0_T1_T2_T3_T4_T5_T6_T7_iT8_NS1_7vsmem_tEE19static_temp_storage;
	mad.lo.s32 	%r601, %r599, 24, %r600;
	st.shared.v2.u32 	[%r601], {%r3, %r4};
	st.shared.v2.u32 	[%r601+8], {%r5, %r6};
	st.shared.v2.u32 	[%r601+16], {%r7, %r8};
	bar.sync 	0;
	setp.ge.s32 	%p112, %r582, %r15;
	@%p112 bra 	$L__BB24_10;
	ld.param.u64 	%rd11, [%rd1+8];
	setp.ne.s16 	%p114, %rs13, 0;
	mov.b64 	%rd213, 0;
	@%p114 bra 	$L__BB24_9;
	ld.param.u64 	%rd200, [%rd1+24];
	cvta.to.global.u64 	%rd201, %rd200;
	ld.global.u64 	%rd202, [%rd201];
	sub.s64 	%rd213, %rd188, %rd202;
$L__BB24_9:
	add.s64 	%rd203, %rd213, %rd10;
	not.b64 	%rd204, %rd203;
	add.s64 	%rd215, %rd11, %rd204;
	bra.uni 	$L__BB24_13;
$L__BB24_10:
	setp.ne.s16 	%p113, %rs13, 0;
	mov.b64 	%rd214, 0;
	@%p113 bra 	$L__BB24_12;
	ld.param.u64 	%rd195, [%rd1+24];
	cvta.to.global.u64 	%rd196, %rd195;
	ld.global.u64 	%rd214, [%rd196];
$L__BB24_12:
	sub.s32 	%r603, %r582, %r15;
	cvt.s64.s32 	%rd197, %r603;
	add.s64 	%rd215, %rd214, %rd197;
$L__BB24_13:
	mad.lo.s32 	%r606, %r582, 24, %r600;
	ld.shared.v2.u32 	{%r607, %r608}, [%r606];
	ld.shared.v2.u32 	{%r609, %r610}, [%r606+8];
	ld.shared.v2.u32 	{%r611, %r612}, [%r606+16];
	shl.b64 	%rd205, %rd215, 2;
	add.s64 	%rd206, %rd4, %rd205;
	add.s64 	%rd207, %rd5, %rd205;
	add.s64 	%rd208, %rd6, %rd205;
	add.s64 	%rd209, %rd7, %rd205;
	add.s64 	%rd210, %rd8, %rd205;
	add.s64 	%rd211, %rd9, %rd205;
	st.global.u32 	[%rd206], %r607;
	st.global.u32 	[%rd207], %r608;
	st.global.u32 	[%rd208], %r609;
	st.global.u32 	[%rd209], %r610;
	st.global.u32 	[%rd210], %r611;
	st.global.u32 	[%rd211], %r612;
	bra.uni 	$L__BB24_109;
$L__BB24_14:
	ld.param.u8 	%rs10, [%rd1];
	setp.eq.s16 	%p63, %rs10, 0;
	ld.param.u64 	%rd146, [%rd1+16];
	selp.b64 	%rd147, %rd146, 0, %p63;
	cvt.s64.s32 	%rd148, %r2;
	mov.u32 	%r407, %tid.x;
	cvt.u64.u32 	%rd19, %r407;
	add.s64 	%rd149, %rd148, %rd19;
	add.s64 	%rd150, %rd149, %rd147;
	mad.lo.s64 	%rd151, %rd150, 24, %rd2;
	ld.global.u32 	%r16, [%rd151];
	ld.global.u32 	%r17, [%rd151+4];
	ld.global.u32 	%r18, [%rd151+8];
	ld.global.u32 	%r19, [%rd151+12];
	ld.global.u32 	%r20, [%rd151+16];
	ld.global.u32 	%r21, [%rd151+20];
	bar.sync 	0;
	shr.u32 	%r22, %r407, 5;
	// begin inline asm
	mov.u32 %r376, %laneid;
	// end inline asm
	not.b32 	%r408, %r16;
	shr.u32 	%r24, %r408, 31;
	mov.b32 	%r379, 1;
	mov.b32 	%r404, 0;
	mov.b32 	%r406, -1;
	// begin inline asm
	{  .reg .s32 r0;  .reg .pred p;  shfl.sync.up.b32 r0|p, %r24, %r379, %r404, %r406;  @p add.s32 r0, r0, %r24;  mov.s32 %r377, r0;}
	// end inline asm
	mov.b32 	%r385, 2;
	// begin inline asm
	{  .reg .s32 r0;  .reg .pred p;  shfl.sync.up.b32 r0|p, %r377, %r385, %r404, %r406;  @p add.s32 r0, r0, %r377;  mov.s32 %r383, r0;}
	// end inline asm
	mov.b32 	%r391, 4;
	// begin inline asm
	{  .reg .s32 r0;  .reg .pred p;  shfl.sync.up.b32 r0|p, %r383, %r391, %r404, %r406;  @p add.s32 r0, r0, %r383;  mov.s32 %r389, r0;}
	// end inline asm
	mov.b32 	%r397, 8;
	// begin inline asm
	{  .reg .s32 r0;  .reg .pred p;  shfl.sync.up.b32 r0|p, %r389, %r397, %r404, %r406;  @p add.s32 r0, r0, %r389;  mov.s32 %r395, r0;}
	// end inline asm
	mov.b32 	%r403, 16;
	// begin inline asm
	{  .reg .s32 r0;  .reg .pred p;  shfl.sync.up.b32 r0|p, %r395, %r403, %r404, %r406;  @p add.s32 r0, r0, %r395;  mov.s32 %r401, r0;}
	// end inline asm
	setp.ne.s32 	%p64, %r376, 31;
	@%p64 bra 	$L__BB24_16;
	shl.b32 	%r409, %r22, 2;
	mov.u32 	%r410, _ZZN3cub18CUB_300001_SM_10006detail6select23DeviceSelectSweepKernelINS2_10policy_hubIN4cuda3std3__45tupleIJiiifiiEEENS0_8NullTypeElLb0ELNS0_10SelectImplE2EE10Policy1000EPS9_PSA_N6thrust24THRUST_300001_SM_1000_NS12zip_iteratorINS8_IJNSH_10device_ptrIiEESK_SK_NSJ_IfEESK_SK_EEEEEPlNS0_13ScanTileStateIiLb1EEE6IsLiveSA_iNS2_19streaming_context_tIlLb1EEELSB_2EEEvT0_T1_T2_T3_T4_T5_T6_T7_iT8_NS1_7vsmem_tEE19static_temp_storage;
	add.s32 	%r411, %r410, %r409;
	st.shared.u32 	[%r411], %r401;
$L__BB24_16:
	sub.s32 	%r412, %r401, %r24;
	cvt.u32.u64 	%r413, %rd19;
	bar.sync 	0;
	ld.shared.v4.u32 	{%r414, %r415, %r416, %r417}, [_ZZN3cub18CUB_300001_SM_10006detail6select23DeviceSelectSweepKernelINS2_10policy_hubIN4cuda3std3__45tupleIJiiifiiEEENS0_8NullTypeElLb0ELNS0_10SelectImplE2EE10Policy1000EPS9_PSA_N6thrust24THRUST_300001_SM_1000_NS12zip_iteratorINS8_IJNSH_10device_ptrIiEESK_SK_NSJ_IfEESK_SK_EEEEEPlNS0_13ScanTileStateIiLb1EEE6IsLiveSA_iNS2_19streaming_context_tIlLb1EEELSB_2EEEvT0_T1_T2_T3_T4_T5_T6_T7_iT8_NS1_7vsmem_tEE19static_temp_storage];
	add.s32 	%r418, %r415, %r414;
	setp.eq.s32 	%p65, %r22, 2;
	selp.b32 	%r419, %r418, %r414, %p65;
	add.s32 	%r420, %r418, %r416;
	setp.eq.s32 	%p66, %r22, 3;
	selp.b32 	%r421, %r420, %r419, %p66;
	add.s32 	%r26, %r420, %r417;
	setp.gt.u32 	%p67, %r413, 31;
	setp.lt.u32 	%p68, %r413, 32;
	setp.eq.s32 	%p69, %r376, 0;
	selp.b32 	%r422, 0, %r412, %p69;
	add.s32 	%r620, %r421, %r422;
	selp.b32 	%r28, %r412, %r620, %p68;
	@%p67 bra 	$L__BB24_41;
	setp.ne.s32 	%p70, %r413, 0;
	mul.wide.s32 	%rd152, %r1, 8;
	add.s64 	%rd20, %rd3, %rd152;
	@%p70 bra 	$L__BB24_19;
	st.shared.u32 	[_ZZN3cub18CUB_300001_SM_10006detail6select23DeviceSelectSweepKernelINS2_10policy_hubIN4cuda3std3__45tupleIJiiifiiEEENS0_8NullTypeElLb0ELNS0_10SelectImplE2EE10Policy1000EPS9_PSA_N6thrust24THRUST_300001_SM_1000_NS12zip_iteratorINS8_IJNSH_10device_ptrIiEESK_SK_NSJ_IfEESK_SK_EEEEEPlNS0_13ScanTileStateIiLb1EEE6IsLiveSA_iNS2_19streaming_context_tIlLb1EEELSB_2EEEvT0_T1_T2_T3_T4_T5_T6_T7_iT8_NS1_7vsmem_tEE19static_temp_storage+44], %r26;
	add.s64 	%rd153, %rd20, 256;
	mov.b32 	%r424, 100;
	// begin inline asm
	st.relaxed.gpu.v2.u32 [%rd153], {%r424, %r26};
	// end inline asm
$L__BB24_19:
	not.b32 	%r427, %r413;
	add.s32 	%r617, %r1, %r427;
	mov.u32 	%r30, %nctaid.x;
	setp.gt.u32 	%p71, %r30, 499;
	@%p71 bra 	$L__BB24_21;
	membar.cta;
	bra.uni 	$L__BB24_22;
$L__BB24_21:
	mov.b32 	%r428, 450;
	// begin inline asm
	nanosleep.u32 %r428;
	// end inline asm
$L__BB24_22:
	mul.wide.s32 	%rd155, %r617, 8;
	add.s64 	%rd156, %rd3, %rd155;
	add.s64 	%rd154, %rd156, 256;
	// begin inline asm
	ld.relaxed.gpu.v2.u32 {%r618, %r614}, [%rd154];
	// end inline asm
$L__BB24_23:
	setp.eq.s32 	%p72, %r618, 99;
	mov.b32 	%r431, -1;
	vote.sync.any.pred 	%p73, %p72, %r431;
	not.pred 	%p74, %p73;
	@%p74 bra 	$L__BB24_28;
	@%p71 bra 	$L__BB24_26;
	membar.cta;
	bra.uni 	$L__BB24_27;
$L__BB24_26:
	mov.b32 	%r542, 350;
	// begin inline asm
	nanosleep.u32 %r542;
	// end inline asm
$L__BB24_27:
	// begin inline asm
	ld.relaxed.gpu.v2.u32 {%r618, %r614}, [%rd154];
	// end inline asm
	bra.uni 	$L__BB24_23;
$L__BB24_28:
	setp.eq.s32 	%p75, %r618, 101;
	mov.b32 	%r458, -1;
	vote.sync.ballot.b32 	%r459, %p75, %r458;
	// begin inline asm
	mov.u32 %r433, %lanemask_ge;
	// end inline asm
	and.b32  	%r460, %r459, %r433;
	or.b32  	%r461, %r460, -2147483648;
	add.s32 	%r462, %r461, -1;
	not.b32 	%r463, %r461;
	and.b32  	%r464, %r463, %r462;
	popc.b32 	%r437, %r464;
	mov.b32 	%r436, 1;
	// begin inline asm
	shfl.sync.down.b32 %r434, %r614, %r436, %r437, %r458;
	// end inline asm
	setp.lt.s32 	%p77, %r376, %r437;
	selp.b32 	%r465, %r434, 0, %p77;
	add.s32 	%r440, %r465, %r614;
	mov.b32 	%r441, 2;
	// begin inline asm
	shfl.sync.down.b32 %r439, %r440, %r441, %r437, %r458;
	// end inline asm
	add.s32 	%r40, %r376, 2;
	setp.gt.s32 	%p78, %r40, %r437;
	selp.b32 	%r466, 0, %r439, %p78;
	add.s32 	%r445, %r440, %r466;
	mov.b32 	%r446, 4;
	// begin inline asm
	shfl.sync.down.b32 %r444, %r445, %r446, %r437, %r458;
	// end inline asm
	add.s32 	%r41, %r376, 4;
	setp.gt.s32 	%p79, %r41, %r437;
	selp.b32 	%r467, 0, %r444, %p79;
	add.s32 	%r450, %r445, %r467;
	mov.b32 	%r451, 8;
	// begin inline asm
	shfl.sync.down.b32 %r449, %r450, %r451, %r437, %r458;
	// end inline asm
	add.s32 	%r42, %r376, 8;
	setp.gt.s32 	%p80, %r42, %r437;
	selp.b32 	%r468, 0, %r449, %p80;
	add.s32 	%r455, %r450, %r468;
	mov.b32 	%r456, 16;
	// begin inline asm
	shfl.sync.down.b32 %r454, %r455, %r456, %r437, %r458;
	// end inline asm
	add.s32 	%r43, %r376, 16;
	setp.gt.s32 	%p81, %r43, %r437;
	selp.b32 	%r469, 0, %r454, %p81;
	add.s32 	%r615, %r455, %r469;
	add.s64 	%rd22, %rd3, 256;
$L__BB24_29:
	setp.ne.s32 	%p82, %r618, 101;
	mov.b32 	%r470, -1;
	vote.sync.all.pred 	%p83, %p82, %r470;
	not.pred 	%p84, %p83;
	@%p84 bra 	$L__BB24_37;
	mul.wide.s32 	%rd184, %r617, 8;
	add.s64 	%rd185, %rd22, %rd184;
	add.s64 	%rd183, %rd185, -256;
	// begin inline asm
	ld.relaxed.gpu.v2.u32 {%r618, %r619}, [%rd183];
	// end inline asm
$L__BB24_31:
	setp.eq.s32 	%p92, %r618, 99;
	mov.b32 	%r500, -1;
	vote.sync.any.pred 	%p93, %p92, %r500;
	not.pred 	%p94, %p93;
	@%p94 bra 	$L__BB24_36;
	@%p71 bra 	$L__BB24_34;
	membar.cta;
	bra.uni 	$L__BB24_35;
$L__BB24_34:
	mov.b32 	%r539, 350;
	// begin inline asm
	nanosleep.u32 %r539;
	// end inline asm
$L__BB24_35:
	// begin inline asm
	ld.relaxed.gpu.v2.u32 {%r618, %r619}, [%rd183];
	// end inline asm
	bra.uni 	$L__BB24_31;
$L__BB24_36:
	setp.eq.s32 	%p95, %r618, 101;
	mov.b32 	%r526, -1;
	vote.sync.ballot.b32 	%r527, %p95, %r526;
	and.b32  	%r528, %r527, %r433;
	or.b32  	%r529, %r528, -2147483648;
	add.s32 	%r530, %r529, -1;
	not.b32 	%r531, %r529;
	and.b32  	%r532, %r531, %r530;
	popc.b32 	%r505, %r532;
	mov.b32 	%r504, 1;
	// begin inline asm
	shfl.sync.down.b32 %r502, %r619, %r504, %r505, %r526;
	// end inline asm
	setp.lt.s32 	%p97, %r376, %r505;
	selp.b32 	%r533, %r502, 0, %p97;
	add.s32 	%r508, %r533, %r619;
	mov.b32 	%r509, 2;
	// begin inline asm
	shfl.sync.down.b32 %r507, %r508, %r509, %r505, %r526;
	// end inline asm
	setp.gt.s32 	%p98, %r40, %r505;
	selp.b32 	%r534, 0, %r507, %p98;
	add.s32 	%r513, %r508, %r534;
	mov.b32 	%r514, 4;
	// begin inline asm
	shfl.sync.down.b32 %r512, %r513, %r514, %r505, %r526;
	// end inline asm
	setp.gt.s32 	%p99, %r41, %r505;
	selp.b32 	%r535, 0, %r512, %p99;
	add.s32 	%r518, %r513, %r535;
	mov.b32 	%r519, 8;
	// begin inline asm
	shfl.sync.down.b32 %r517, %r518, %r519, %r505, %r526;
	// end inline asm
	setp.gt.s32 	%p100, %r42, %r505;
	selp.b32 	%r536, 0, %r517, %p100;
	add.s32 	%r523, %r518, %r536;
	mov.b32 	%r524, 16;
	// begin inline asm
	shfl.sync.down.b32 %r522, %r523, %r524, %r505, %r526;
	// end inline asm
	setp.gt.s32 	%p101, %r43, %r505;
	selp.b32 	%r537, 0, %r522, %p101;
	add.s32 	%r538, %r537, %r615;
	add.s32 	%r615, %r538, %r523;
	add.s32 	%r617, %r617, -32;
	bra.uni 	$L__BB24_29;
$L__BB24_37:
	cvt.u32.u64 	%r472, %rd19;
	setp.ne.s32 	%p85, %r472, 0;
	@%p85 bra 	$L__BB24_39;
	add.s32 	%r474, %r615, %r26;
	add.s64 	%rd157, %rd20, 256;
	mov.b32 	%r473, 101;
	// begin inline asm
	st.relaxed.gpu.v2.u32 [%rd157], {%r473, %r474};
	// end inline asm
	st.shared.u32 	[_ZZN3cub18CUB_300001_SM_10006detail6select23DeviceSelectSweepKernelINS2_10policy_hubIN4cuda3std3__45tupleIJiiifiiEEENS0_8NullTypeElLb0ELNS0_10SelectImplE2EE10Policy1000EPS9_PSA_N6thrust24THRUST_300001_SM_1000_NS12zip_iteratorINS8_IJNSH_10device_ptrIiEESK_SK_NSJ_IfEESK_SK_EEEEEPlNS0_13ScanTileStateIiLb1EEE6IsLiveSA_iNS2_19streaming_context_tIlLb1EEELSB_2EEEvT0_T1_T2_T3_T4_T5_T6_T7_iT8_NS1_7vsmem_tEE19static_temp_storage+36], %r615;
	st.shared.u32 	[_ZZN3cub18CUB_300001_SM_10006detail6select23DeviceSelectSweepKernelINS2_10policy_hubIN4cuda3std3__45tupleIJiiifiiEEENS0_8NullTypeElLb0ELNS0_10SelectImplE2EE10Policy1000EPS9_PSA_N6thrust24THRUST_300001_SM_1000_NS12zip_iteratorINS8_IJNSH_10device_ptrIiEESK_SK_NSJ_IfEESK_SK_EEEEEPlNS0_13ScanTileStateIiLb1EEE6IsLiveSA_iNS2_19streaming_context_tIlLb1EEELSB_2EEEvT0_T1_T2_T3_T4_T5_T6_T7_iT8_NS1_7vsmem_tEE19static_temp_storage+40], %r474;
$L__BB24_39:
	setp.ne.s32 	%p86, %r376, 0;
	mov.u32 	%r620, %r28;
	@%p86 bra 	$L__BB24_41;
	st.shared.u32 	[_ZZN3cub18CUB_300001_SM_10006detail6select23DeviceSelectSweepKernelINS2_10policy_hubIN4cuda3std3__45tupleIJiiifiiEEENS0_8NullTypeElLb0ELNS0_10SelectImplE2EE10Policy1000EPS9_PSA_N6thrust24THRUST_300001_SM_1000_NS12zip_iteratorINS8_IJNSH_10device_ptrIiEESK_SK_NSJ_IfEESK_SK_EEEEEPlNS0_13ScanTileStateIiLb1EEE6IsLiveSA_iNS2_19streaming_context_tIlLb1EEELSB_2EEEvT0_T1_T2_T3_T4_T5_T6_T7_iT8_NS1_7vsmem_tEE19static_temp_storage+20], %r615;
	mov.u32 	%r620, %r615;
$L__BB24_41:
	cvt.u32.u64 	%r475, %rd19;
	setp.gt.s32 	%p87, %r16, -1;
	bar.sync 	0;
	setp.eq.s32 	%p88, %r475, 0;
	mov.u32 	%r476, _ZZN3cub18CUB_300001_SM_10006detail6select23DeviceSelectSweepKernelINS2_10policy_hubIN4cuda3std3__45tupleIJiiifiiEEENS0_8NullTypeElLb0ELNS0_10SelectImplE2EE10Policy1000EPS9_PSA_N6thrust24THRUST_300001_SM_1000_NS12zip_iteratorINS8_IJNSH_10device_ptrIiEESK_SK_NSJ_IfEESK_SK_EEEEEPlNS0_13ScanTileStateIiLb1EEE6IsLiveSA_iNS2_19streaming_context_tIlLb1EEELSB_2EEEvT0_T1_T2_T3_T4_T5_T6_T7_iT8_NS1_7vsmem_tEE19static_temp_storage;
	ld.shared.u32 	%r477, [_ZZN3cub18CUB_300001_SM_10006detail6select23DeviceSelectSweepKernelINS2_10policy_hubIN4cuda3std3__45tupleIJiiifiiEEENS0_8NullTypeElLb0ELNS0_10SelectImplE2EE10Policy1000EPS9_PSA_N6thrust24THRUST_300001_SM_1000_NS12zip_iteratorINS8_IJNSH_10device_ptrIiEESK_SK_NSJ_IfEESK_SK_EEEEEPlNS0_13ScanTileStateIiLb1EEE6IsLiveSA_iNS2_19streaming_context_tIlLb1EEELSB_2EEEvT0_T1_T2_T3_T4_T5_T6_T7_iT8_NS1_7vsmem_tEE19static_temp_storage+20];
	selp.b32 	%r478, 0, %r477, %p88;
	add.s32 	%r479, %r478, %r620;
	ld.shared.u32 	%r480, [_ZZN3cub18CUB_300001_SM_10006detail6select23DeviceSelectSweepKernelINS2_10policy_hubIN4cuda3std3__45tupleIJiiifiiEEENS0_8NullTypeElLb0ELNS0_10SelectImplE2EE10Policy1000EPS9_PSA_N6thrust24THRUST_300001_SM_1000_NS12zip_iteratorINS8_IJNSH_10device_ptrIiEESK_SK_NSJ_IfEESK_SK_EEEEEPlNS0_13ScanTileStateIiLb1EEE6IsLiveSA_iNS2_19streaming_context_tIlLb1EEELSB_2EEEvT0_T1_T2_T3_T4_T5_T6_T7_iT8_NS1_7vsmem_tEE19static_temp_storage+44];
	ld.shared.u32 	%r59, [_ZZN3cub18CUB_300001_SM_10006detail6select23DeviceSelectSweepKernelINS2_10policy_hubIN4cuda3std3__45tupleIJiiifiiEEENS0_8NullTypeElLb0ELNS0_10SelectImplE2EE10Policy1000EPS9_PSA_N6thrust24THRUST_300001_SM_1000_NS12zip_iteratorINS8_IJNSH_10device_ptrIiEESK_SK_NSJ_IfEESK_SK_EEEEEPlNS0_13ScanTileStateIiLb1EEE6IsLiveSA_iNS2_19streaming_context_tIlLb1EEELSB_2EEEvT0_T1_T2_T3_T4_T5_T6_T7_iT8_NS1_7vsmem_tEE19static_temp_storage+36];
	bar.sync 	0;
	sub.s32 	%r60, 128, %r480;
	sub.s32 	%r481, %r479, %r59;
	sub.s32 	%r482, %r475, %r481;
	add.s32 	%r483, %r481, %r60;
	selp.b32 	%r484, %r483, %r482, %p87;
	mad.lo.s32 	%r485, %r484, 24, %r476;
	st.shared.v2.u32 	[%r485], {%r16, %r17};
	st.shared.v2.u32 	[%r485+8], {%r18, %r19};
	st.shared.v2.u32 	[%r485+16], {%r20, %r21};
	bar.sync 	0;
	setp.ge.s32 	%p89, %r475, %r60;
	@%p89 bra 	$L__BB24_45;
	ld.param.u64 	%rd24, [%rd1+8];
	ld.param.u8 	%rs12, [%rd1];
	setp.ne.s16 	%p91, %rs12, 0;
	mov.b64 	%rd216, 0;
	@%p91 bra 	$L__BB24_44;
	ld.param.u64 	%rd165, [%rd1+16];
	ld.param.u64 	%rd166, [%rd1+24];
	cvta.to.global.u64 	%rd167, %rd166;
	ld.global.u64 	%rd168, [%rd167];
	sub.s64 	%rd216, %rd165, %rd168;
$L__BB24_44:
	sub.s32 	%r488, %r2, %r59;
	cvt.s64.s32 	%rd169, %r488;
	add.s64 	%rd170, %rd169, %rd19;
	add.s64 	%rd171, %rd170, %rd216;
	not.b64 	%rd172, %rd171;
	add.s64 	%rd218, %rd24, %rd172;
	bra.uni 	$L__BB24_48;
$L__BB24_45:
	ld.param.u8 	%rs11, [%rd1];
	setp.ne.s16 	%p90, %rs11, 0;
	mov.b64 	%rd217, 0;
	@%p90 bra 	$L__BB24_47;
	ld.param.u64 	%rd159, [%rd1+24];
	cvta.to.global.u64 	%rd160, %rd159;
	ld.global.u64 	%rd217, [%rd160];
$L__BB24_47:
	sub.s32 	%r487, %r475, %r60;
	cvt.s64.s32 	%rd161, %r487;
	cvt.s64.s32 	%rd162, %r59;
	add.s64 	%rd163, %rd161, %rd162;
	add.s64 	%rd218, %rd163, %rd217;
$L__BB24_48:
	mad.lo.s32 	%r491, %r475, 24, %r476;
	ld.shared.v2.u32 	{%r492, %r493}, [%r491];
	ld.shared.v2.u32 	{%r494, %r495}, [%r491+8];
	ld.shared.v2.u32 	{%r496, %r497}, [%r491+16];
	cvta.to.global.u64 	%rd173, %rd56;
	shl.b64 	%rd174, %rd218, 2;
	add.s64 	%rd175, %rd173, %rd174;
	add.s64 	%rd176, %rd5, %rd174;
	cvta.to.global.u64 	%rd177, %rd58;
	add.s64 	%rd178, %rd177, %rd174;
	cvta.to.global.u64 	%rd179, %rd59;
	add.s64 	%rd180, %rd179, %rd174;
	add.s64 	%rd181, %rd8, %rd174;
	add.s64 	%rd182, %rd9, %rd174;
	st.global.u32 	[%rd175], %r492;
	st.global.u32 	[%rd176], %r493;
	st.global.u32 	[%rd178], %r494;
	st.global.u32 	[%rd180], %r495;
	st.global.u32 	[%rd181], %r496;
	st.global.u32 	[%rd182], %r497;
	bra.uni 	$L__BB24_109;
$L__BB24_49:
	sub.s32 	%r61, %r139, %r2;
	setp.ne.s32 	%p2, %r1, 0;
	@%p2 bra 	$L__BB24_63;
	mov.u32 	%r62, %tid.x;
	setp.ge.s32 	%p46, %r62, %r61;
	mov.b32 	%r627, 1;
	mov.b32 	%r621, 0;
	mov.u32 	%r622, %r621;
	mov.u32 	%r623, %r621;
	mov.u32 	%r624, %r621;
	mov.u32 	%r625, %r621;
	mov.u32 	%r626, %r621;
	@%p46 bra 	$L__BB24_52;
	ld.param.u8 	%rs4, [%rd1];
	ld.param.u64 	%rd109, [%rd1+16];
	add.s32 	%r311, %r2, %r62;
	cvt.u64.u32 	%rd110, %r311;
	setp.eq.s16 	%p47, %rs4, 0;
	selp.b64 	%rd111, %rd109, 0, %p47;
	add.s64 	%rd112, %rd111, %rd110;
	mad.lo.s64 	%rd113, %rd112, 24, %rd2;
	ld.global.u32 	%r621, [%rd113];
	ld.global.u32 	%r622, [%rd113+4];
	ld.global.u32 	%r623, [%rd113+8];
	ld.global.u32 	%r624, [%rd113+12];
	ld.global.u32 	%r625, [%rd113+16];
	ld.global.u32 	%r626, [%rd113+20];
	not.b32 	%r312, %r621;
	shr.u32 	%r627, %r312, 31;
$L__BB24_52:
	bar.sync 	0;
	shr.u32 	%r77, %r62, 5;
	// begin inline asm
	mov.u32 %r313, %laneid;
	// end inline asm
	mov.b32 	%r316, 1;
	mov.b32 	%r341, 0;
	mov.b32 	%r343, -1;
	// begin inline asm
	{  .reg .s32 r0;  .reg .pred p;  shfl.sync.up.b32 r0|p, %r627, %r316, %r341, %r343;  @p add.s32 r0, r0, %r627;  mov.s32 %r314, r0;}
	// end inline asm
	mov.b32 	%r322, 2;
	// begin inline asm
	{  .reg .s32 r0;  .reg .pred p;  shfl.sync.up.b32 r0|p, %r314, %r322, %r341, %r343;  @p add.s32 r0, r0, %r314;  mov.s32 %r320, r0;}
	// end inline asm
	mov.b32 	%r328, 4;
	// begin inline asm
	{  .reg .s32 r0;  .reg .pred p;  shfl.sync.up.b32 r0|p, %r320, %r328, %r341, %r343;  @p add.s32 r0, r0, %r320;  mov.s32 %r326, r0;}
	// end inline asm
	mov.b32 	%r334, 8;
	// begin inline asm
	{  .reg .s32 r0;  .reg .pred p;  shfl.sync.up.b32 r0|p, %r326, %r334, %r341, %r343;  @p add.s32 r0, r0, %r326;  mov.s32 %r332, r0;}
	// end inline asm
	mov.b32 	%r340, 16;
	// begin inline asm
	{  .reg .s32 r0;  .reg .pred p;  shfl.sync.up.b32 r0|p, %r332, %r340, %r341, %r343;  @p add.s32 r0, r0, %r332;  mov.s32 %r338, r0;}
	// end inline asm
	setp.ne.s32 	%p48, %r313, 31;
	@%p48 bra 	$L__BB24_54;
	shl.b32 	%r344, %r77, 2;
	mov.u32 	%r345, _ZZN3cub18CUB_300001_SM_10006detail6select23DeviceSelectSweepKernelINS2_10policy_hubIN4cuda3std3__45tupleIJiiifiiEEENS0_8NullTypeElLb0ELNS0_10SelectImplE2EE10Policy1000EPS9_PSA_N6thrust24THRUST_300001_SM_1000_NS12zip_iteratorINS8_IJNSH_10device_ptrIiEESK_SK_NSJ_IfEESK_SK_EEEEEPlNS0_13ScanTileStateIiLb1EEE6IsLiveSA_iNS2_19streaming_context_tIlLb1EEELSB_2EEEvT0_T1_T2_T3_T4_T5_T6_T7_iT8_NS1_7vsmem_tEE19static_temp_storage;
	add.s32 	%r346, %r345, %r344;
	st.shared.u32 	[%r346], %r338;
$L__BB24_54:
	bar.sync 	0;
	mov.u32 	%r347, _ZZN3cub18CUB_300001_SM_10006detail6select23DeviceSelectSweepKernelINS2_10policy_hubIN4cuda3std3__45tupleIJiiifiiEEENS0_8NullTypeElLb0ELNS0_10SelectImplE2EE10Policy1000EPS9_PSA_N6thrust24THRUST_300001_SM_1000_NS12zip_iteratorINS8_IJNSH_10device_ptrIiEESK_SK_NSJ_IfEESK_SK_EEEEEPlNS0_13ScanTileStateIiLb1EEE6IsLiveSA_iNS2_19streaming_context_tIlLb1EEELSB_2EEEvT0_T1_T2_T3_T4_T5_T6_T7_iT8_NS1_7vsmem_tEE19static_temp_storage;
	ld.shared.v4.u32 	{%r348, %r349, %r350, %r351}, [_ZZN3cub18CUB_300001_SM_10006detail6select23DeviceSelectSweepKernelINS2_10policy_hubIN4cuda3std3__45tupleIJiiifiiEEENS0_8NullTypeElLb0ELNS0_10SelectImplE2EE10Policy1000EPS9_PSA_N6thrust24THRUST_300001_SM_1000_NS12zip_iteratorINS8_IJNSH_10device_ptrIiEESK_SK_NSJ_IfEESK_SK_EEEEEPlNS0_13ScanTileStateIiLb1EEE6IsLiveSA_iNS2_19streaming_context_tIlLb1EEELSB_2EEEvT0_T1_T2_T3_T4_T5_T6_T7_iT8_NS1_7vsmem_tEE19static_temp_storage];
	add.s32 	%r352, %r349, %r348;
	setp.eq.s32 	%p49, %r77, 2;
	selp.b32 	%r353, %r352, %r348, %p49;
	add.s32 	%r354, %r352, %r350;
	setp.eq.s32 	%p50, %r77, 3;
	selp.b32 	%r355, %r354, %r353, %p50;
	setp.lt.u32 	%p51, %r62, 32;
	selp.b32 	%r356, 0, %r355, %p51;
	setp.eq.s32 	%p52, %r313, 0;
	sub.s32 	%r357, %r338, %r627;
	selp.b32 	%r358, 0, %r357, %p52;
	add.s32 	%r359, %r356, %r358;
	add.s32 	%r360, %r61, %r351;
	add.s32 	%r361, %r360, %r354;
	add.s32 	%r643, %r361, -128;
	bar.sync 	0;
	sub.s32 	%r81, %r61, %r643;
	sub.s32 	%r362, %r62, %r359;
	setp.eq.s32 	%p53, %r627, 0;
	add.s32 	%r363, %r359, %r81;
	selp.b32 	%r364, %r362, %r363, %p53;
	mad.lo.s32 	%r365, %r364, 24, %r347;
	st.shared.v2.u32 	[%r365], {%r621, %r622};
	st.shared.v2.u32 	[%r365+8], {%r623, %r624};
	st.shared.v2.u32 	[%r365+16], {%r625, %r626};
	bar.sync 	0;
	setp.ge.s32 	%p54, %r62, %r81;
	@%p54 bra 	$L__BB24_58;
	ld.param.u64 	%rd32, [%rd1+8];
	ld.param.u8 	%rs6, [%rd1];
	setp.ne.s16 	%p56, %rs6, 0;
	mov.b64 	%rd219, 0;
	@%p56 bra 	$L__BB24_57;
	ld.param.u64 	%rd119, [%rd1+16];
	ld.param.u64 	%rd120, [%rd1+24];
	cvta.to.global.u64 	%rd121, %rd120;
	ld.global.u64 	%rd122, [%rd121];
	sub.s64 	%rd219, %rd119, %rd122;
$L__BB24_57:
	cvt.u64.u32 	%rd123, %r62;
	add.s64 	%rd124, %rd219, %rd123;
	not.b64 	%rd125, %rd124;
	add.s64 	%rd221, %rd32, %rd125;
	bra.uni 	$L__BB24_61;
$L__BB24_58:
	ld.param.u8 	%rs5, [%rd1];
	setp.ne.s16 	%p55, %rs5, 0;
	mov.b64 	%rd220, 0;
	@%p55 bra 	$L__BB24_60;
	ld.param.u64 	%rd115, [%rd1+24];
	cvta.to.global.u64 	%rd116, %rd115;
	ld.global.u64 	%rd220, [%rd116];
$L__BB24_60:
	sub.s32 	%r366, %r62, %r81;
	cvt.s64.s32 	%rd117, %r366;
	add.s64 	%rd221, %rd220, %rd117;
$L__BB24_61:
	setp.ge.s32 	%p57, %r62, %r61;
	@%p57 bra 	$L__BB24_101;
	mad.lo.s32 	%r368, %r62, 24, %r347;
	ld.shared.v2.u32 	{%r369, %r370}, [%r368+16];
	ld.shared.v2.u32 	{%r371, %r372}, [%r368+8];
	ld.shared.v2.u32 	{%r373, %r374}, [%r368];
	shl.b64 	%rd126, %rd221, 2;
	add.s64 	%rd127, %rd4, %rd126;
	add.s64 	%rd128, %rd5, %rd126;
	add.s64 	%rd129, %rd6, %rd126;
	add.s64 	%rd130, %rd7, %rd126;
	add.s64 	%rd131, %rd8, %rd126;
	add.s64 	%rd132, %rd9, %rd126;
	st.global.u32 	[%rd127], %r373;
	st.global.u32 	[%rd128], %r374;
	st.global.u32 	[%rd129], %r371;
	st.global.u32 	[%rd130], %r372;
	st.global.u32 	[%rd131], %r369;
	st.global.u32 	[%rd132], %r370;
	bra.uni 	$L__BB24_101;
$L__BB24_63:
	mov.u32 	%r82, %tid.x;
	setp.ge.s32 	%p3, %r82, %r61;
	mov.b32 	%r634, 1;
	mov.b32 	%r628, 0;
	mov.u32 	%r629, %r628;
	mov.u32 	%r630, %r628;
	mov.u32 	%r631, %r628;
	mov.u32 	%r632, %r628;
	mov.u32 	%r633, %r628;
	@%p3 bra 	$L__BB24_65;
	ld.param.u8 	%rs1, [%rd1];
	ld.param.u64 	%rd65, [%rd1+16];
	cvt.s64.s32 	%rd66, %r2;
	cvt.u64.u32 	%rd67, %r82;
	add.s64 	%rd68, %rd66, %rd67;
	setp.eq.s16 	%p4, %rs1, 0;
	selp.b64 	%rd69, %rd65, 0, %p4;
	add.s64 	%rd70, %rd68, %rd69;
	mad.lo.s64 	%rd71, %rd70, 24, %rd2;
	ld.global.u32 	%r628, [%rd71];
	ld.global.u32 	%r629, [%rd71+4];
	ld.global.u32 	%r630, [%rd71+8];
	ld.global.u32 	%r631, [%rd71+12];
	ld.global.u32 	%r632, [%rd71+16];
	ld.global.u32 	%r633, [%rd71+20];
	not.b32 	%r147, %r628;
	shr.u32 	%r634, %r147, 31;
$L__BB24_65:
	bar.sync 	0;
	shr.u32 	%r97, %r82, 5;
	// begin inline asm
	mov.u32 %r148, %laneid;
	// end inline asm
	mov.b32 	%r151, 1;
	mov.b32 	%r176, 0;
	mov.b32 	%r178, -1;
	// begin inline asm
	{  .reg .s32 r0;  .reg .pred p;  shfl.sync.up.b32 r0|p, %r634, %r151, %r176, %r178;  @p add.s32 r0, r0, %r634;  mov.s32 %r149, r0;}
	// end inline asm
	mov.b32 	%r157, 2;
	// begin inline asm
	{  .reg .s32 r0;  .reg .pred p;  shfl.sync.up.b32 r0|p, %r149, %r157, %r176, %r178;  @p add.s32 r0, r0, %r149;  mov.s32 %r155, r0;}
	// end inline asm
	mov.b32 	%r163, 4;
	// begin inline asm
	{  .reg .s32 r0;  .reg .pred p;  shfl.sync.up.b32 r0|p, %r155, %r163, %r176, %r178;  @p add.s32 r0, r0, %r155;  mov.s32 %r161, r0;}
	// end inline asm
	mov.b32 	%r169, 8;
	// begin inline asm
	{  .reg .s32 r0;  .reg .pred p;  shfl.sync.up.b32 r0|p, %r161, %r169, %r176, %r178;  @p add.s32 r0, r0, %r161;  mov.s32 %r167, r0;}
	// end inline asm
	mov.b32 	%r175, 16;
	// begin inline asm
	{  .reg .s32 r0;  .reg .pred p;  shfl.sync.up.b32 r0|p, %r167, %r175, %r176, %r178;  @p add.s32 r0, r0, %r167;  mov.s32 %r173, r0;}
	// end inline asm
	setp.ne.s32 	%p5, %r148, 31;
	@%p5 bra 	$L__BB24_67;
	shl.b32 	%r179, %r97, 2;
	mov.u32 	%r180, _ZZN3cub18CUB_300001_SM_10006detail6select23DeviceSelectSweepKernelINS2_10policy_hubIN4cuda3std3__45tupleIJiiifiiEEENS0_8NullTypeElLb0ELNS0_10SelectImplE2EE10Policy1000EPS9_PSA_N6thrust24THRUST_300001_SM_1000_NS12zip_iteratorINS8_IJNSH_10device_ptrIiEESK_SK_NSJ_IfEESK_SK_EEEEEPlNS0_13ScanTileStateIiLb1EEE6IsLiveSA_iNS2_19streaming_context_tIlLb1EEELSB_2EEEvT0_T1_T2_T3_T4_T5_T6_T7_iT8_NS1_7vsmem_tEE19static_temp_storage;
	add.s32 	%r181, %r180, %r179;
	st.shared.u32 	[%r181], %r173;
$L__BB24_67:
	sub.s32 	%r182, %r173, %r634;
	bar.sync 	0;
	ld.shared.v4.u32 	{%r183, %r184, %r185, %r186}, [_ZZN3cub18CUB_300001_SM_10006detail6select23DeviceSelectSweepKernelINS2_10policy_hubIN4cuda3std3__45tupleIJiiifiiEEENS0_8NullTypeElLb0ELNS0_10SelectImplE2EE10Policy1000EPS9_PSA_N6thrust24THRUST_300001_SM_1000_NS12zip_iteratorINS8_IJNSH_10device_ptrIiEESK_SK_NSJ_IfEESK_SK_EEEEEPlNS0_13ScanTileStateIiLb1EEE6IsLiveSA_iNS2_19streaming_context_tIlLb1EEELSB_2EEEvT0_T1_T2_T3_T4_T5_T6_T7_iT8_NS1_7vsmem_tEE19static_temp_storage];
	add.s32 	%r187, %r184, %r183;
	setp.eq.s32 	%p6, %r97, 2;
	selp.b32 	%r188, %r187, %r183, %p6;
	add.s32 	%r189, %r187, %r185;
	setp.eq.s32 	%p7, %r97, 3;
	selp.b32 	%r190, %r189, %r188, %p7;
	add.s32 	%r100, %r189, %r186;
	setp.gt.u32 	%p8, %r82, 31;
	setp.lt.u32 	%p9, %r82, 32;
	setp.eq.s32 	%p10, %r148, 0;
	selp.b32 	%r191, 0, %r182, %p10;
	add.s32 	%r642, %r190, %r191;
	selp.b32 	%r102, %r182, %r642, %p9;
	@%p8 bra 	$L__BB24_92;
	setp.ne.s32 	%p11, %r82, 0;
	mul.wide.s32 	%rd72, %r1, 8;
	add.s64 	%rd40, %rd3, %rd72;
	@%p11 bra 	$L__BB24_70;
	st.shared.u32 	[_ZZN3cub18CUB_300001_SM_10006detail6select23DeviceSelectSweepKernelINS2_10policy_hubIN4cuda3std3__45tupleIJiiifiiEEENS0_8NullTypeElLb0ELNS0_10SelectImplE2EE10Policy1000EPS9_PSA_N6thrust24THRUST_300001_SM_1000_NS12zip_iteratorINS8_IJNSH_10device_ptrIiEESK_SK_NSJ_IfEESK_SK_EEEEEPlNS0_13ScanTileStateIiLb1EEE6IsLiveSA_iNS2_19streaming_context_tIlLb1EEELSB_2EEEvT0_T1_T2_T3_T4_T5_T6_T7_iT8_NS1_7vsmem_tEE19static_temp_storage+44], %r100;
	add.s64 	%rd73, %rd40, 256;
	mov.b32 	%r192, 100;
	// begin inline asm
	st.relaxed.gpu.v2.u32 [%rd73], {%r192, %r100};
	// end inline asm
$L__BB24_70:
	not.b32 	%r194, %r82;
	add.s32 	%r639, %r1, %r194;
	mov.u32 	%r104, %nctaid.x;
	setp.gt.u32 	%p12, %r104, 499;
	@%p12 bra 	$L__BB24_72;
	membar.cta;
	bra.uni 	$L__BB24_73;
$L__BB24_72:
	mov.b32 	%r195, 450;
	// begin inline asm
	nanosleep.u32 %r195;
	// end inline asm
$L__BB24_73:
	mul.wide.s32 	%rd75, %r639, 8;
	add.s64 	%rd76, %rd3, %rd75;
	add.s64 	%rd74, %rd76, 256;
	// begin inline asm
	ld.relaxed.gpu.v2.u32 {%r640, %r636}, [%rd74];
	// end inline asm
$L__BB24_74:
	setp.eq.s32 	%p13, %r640, 99;
	mov.b32 	%r198, -1;
	vote.sync.any.pred 	%p14, %p13, %r198;
	not.pred 	%p15, %p14;
	@%p15 bra 	$L__BB24_79;
	@%p12 bra 	$L__BB24_77;
	membar.cta;
	bra.uni 	$L__BB24_78;
$L__BB24_77:
	mov.b32 	%r306, 350;
	// begin inline asm
	nanosleep.u32 %r306;
	// end inline asm
$L__BB24_78:
	// begin inline asm
	ld.relaxed.gpu.v2.u32 {%r640, %r636}, [%rd74];
	// end inline asm
	bra.uni 	$L__BB24_74;
$L__BB24_79:
	setp.eq.s32 	%p16, %r640, 101;
	mov.b32 	%r225, -1;
	vote.sync.ballot.b32 	%r226, %p16, %r225;
	// begin inline asm
	mov.u32 %r200, %lanemask_ge;
	// end inline asm
	and.b32  	%r227, %r226, %r200;
	or.b32  	%r228, %r227, -2147483648;
	add.s32 	%r229, %r228, -1;
	not.b32 	%r230, %r228;
	and.b32  	%r231, %r230, %r229;
	popc.b32 	%r204, %r231;
	mov.b32 	%r203, 1;
	// begin inline asm
	shfl.sync.down.b32 %r201, %r636, %r203, %r204, %r225;
	// end inline asm
	setp.lt.s32 	%p18, %r148, %r204;
	selp.b32 	%r232, %r201, 0, %p18;
	add.s32 	%r207, %r232, %r636;
	mov.b32 	%r208, 2;
	// begin inline asm
	shfl.sync.down.b32 %r206, %r207, %r208, %r204, %r225;
	// end inline asm
	add.s32 	%r114, %r148, 2;
	setp.gt.s32 	%p19, %r114, %r204;
	selp.b32 	%r233, 0, %r206, %p19;
	add.s32 	%r212, %r207, %r233;
	mov.b32 	%r213, 4;
	// begin inline asm
	shfl.sync.down.b32 %r211, %r212, %r213, %r204, %r225;
	// end inline asm
	add.s32 	%r115, %r148, 4;
	setp.gt.s32 	%p20, %r115, %r204;
	selp.b32 	%r234, 0, %r211, %p20;
	add.s32 	%r217, %r212, %r234;
	mov.b32 	%r218, 8;
	// begin inline asm
	shfl.sync.down.b32 %r216, %r217, %r218, %r204, %r225;
	// end inline asm
	add.s32 	%r116, %r148, 8;
	setp.gt.s32 	%p21, %r116, %r204;
	selp.b32 	%r235, 0, %r216, %p21;
	add.s32 	%r222, %r217, %r235;
	mov.b32 	%r223, 16;
	// begin inline asm
	shfl.sync.down.b32 %r221, %r222, %r223, %r204, %r225;
	// end inline asm
	add.s32 	%r117, %r148, 16;
	setp.gt.s32 	%p22, %r117, %r204;
	selp.b32 	%r236, 0, %r221, %p22;
	add.s32 	%r637, %r222, %r236;
	add.s64 	%rd42, %rd3, 256;
$L__BB24_80:
	setp.ne.s32 	%p23, %r640, 101;
	mov.b32 	%r237, -1;
	vote.sync.all.pred 	%p24, %p23, %r237;
	not.pred 	%p25, %p24;
	@%p25 bra 	$L__BB24_88;
	mul.wide.s32 	%rd105, %r639, 8;
	add.s64 	%rd106, %rd42, %rd105;
	add.s64 	%rd104, %rd106, -256;
	// begin inline asm
	ld.relaxed.gpu.v2.u32 {%r640, %r641}, [%rd104];
	// end inline asm
$L__BB24_82:
	setp.eq.s32 	%p34, %r640, 99;
	mov.b32 	%r264, -1;
	vote.sync.any.pred 	%p35, %p34, %r264;
	not.pred 	%p36, %p35;
	@%p36 bra 	$L__BB24_87;
	@%p12 bra 	$L__BB24_85;
	membar.cta;
	bra.uni 	$L__BB24_86;
$L__BB24_85:
	mov.b32 	%r303, 350;
	// begin inline asm
	nanosleep.u32 %r303;
	// end inline asm
$L__BB24_86:
	// begin inline asm
	ld.relaxed.gpu.v2.u32 {%r640, %r641}, [%rd104];
	// end inline asm
	bra.uni 	$L__BB24_82;
$L__BB24_87:
	setp.eq.s32 	%p37, %r640, 101;
	mov.b32 	%r290, -1;
	vote.sync.ballot.b32 	%r291, %p37, %r290;
	and.b32  	%r292, %r291, %r200;
	or.b32  	%r293, %r292, -2147483648;
	add.s32 	%r294, %r293, -1;
	not.b32 	%r295, %r293;
	and.b32  	%r296, %r295, %r294;
	popc.b32 	%r269, %r296;
	mov.b32 	%r268, 1;
	// begin inline asm
	shfl.sync.down.b32 %r266, %r641, %r268, %r269, %r290;
	// end inline asm
	setp.lt.s32 	%p39, %r148, %r269;
	selp.b32 	%r297, %r266, 0, %p39;
	add.s32 	%r272, %r297, %r641;
	mov.b32 	%r273, 2;
	// begin inline asm
	shfl.sync.down.b32 %r271, %r272, %r273, %r269, %r290;
	// end inline asm
	setp.gt.s32 	%p40, %r114, %r269;
	selp.b32 	%r298, 0, %r271, %p40;
	add.s32 	%r277, %r272, %r298;
	mov.b32 	%r278, 4;
	// begin inline asm
	shfl.sync.down.b32 %r276, %r277, %r278, %r269, %r290;
	// end inline asm
	setp.gt.s32 	%p41, %r115, %r269;
	selp.b32 	%r299, 0, %r276, %p41;
	add.s32 	%r282, %r277, %r299;
	mov.b32 	%r283, 8;
	// begin inline asm
	shfl.sync.down.b32 %r281, %r282, %r283, %r269, %r290;
	// end inline asm
	setp.gt.s32 	%p42, %r116, %r269;
	selp.b32 	%r300, 0, %r281, %p42;
	add.s32 	%r287, %r282, %r300;
	mov.b32 	%r288, 16;
	// begin inline asm
	shfl.sync.down.b32 %r286, %r287, %r288, %r269, %r290;
	// end inline asm
	setp.gt.s32 	%p43, %r117, %r269;
	selp.b32 	%r301, 0, %r286, %p43;
	add.s32 	%r302, %r301, %r637;
	add.s32 	%r637, %r302, %r287;
	add.s32 	%r639, %r639, -32;
	bra.uni 	$L__BB24_80;
$L__BB24_88:
	setp.ne.s32 	%p26, %r82, 0;
	@%p26 bra 	$L__BB24_90;
	add.s32 	%r240, %r637, %r100;
	add.s64 	%rd77, %rd40, 256;
	mov.b32 	%r239, 101;
	// begin inline asm
	st.relaxed.gpu.v2.u32 [%rd77], {%r239, %r240};
	// end inline asm
	st.shared.u32 	[_ZZN3cub18CUB_300001_SM_10006detail6select23DeviceSelectSweepKernelINS2_10policy_hubIN4cuda3std3__45tupleIJiiifiiEEENS0_8NullTypeElLb0ELNS0_10SelectImplE2EE10Policy1000EPS9_PSA_N6thrust24THRUST_300001_SM_1000_NS12zip_iteratorINS8_IJNSH_10device_ptrIiEESK_SK_NSJ_IfEESK_SK_EEEEEPlNS0_13ScanTileStateIiLb1EEE6IsLiveSA_iNS2_19streaming_context_tIlLb1EEELSB_2EEEvT0_T1_T2_T3_T4_T5_T6_T7_iT8_NS1_7vsmem_tEE19static_temp_storage+36], %r637;
	st.shared.u32 	[_ZZN3cub18CUB_300001_SM_10006detail6select23DeviceSelectSweepKernelINS2_10policy_hubIN4cuda3std3__45tupleIJiiifiiEEENS0_8NullTypeElLb0ELNS0_10SelectImplE2EE10Policy1000EPS9_PSA_N6thrust24THRUST_300001_SM_1000_NS12zip_iteratorINS8_IJNSH_10device_ptrIiEESK_SK_NSJ_IfEESK_SK_EEEEEPlNS0_13ScanTileStateIiLb1EEE6IsLiveSA_iNS2_19streaming_context_tIlLb1EEELSB_2EEEvT0_T1_T2_T3_T4_T5_T6_T7_iT8_NS1_7vsmem_tEE19static_temp_storage+40], %r240;
$L__BB24_90:
	setp.ne.s32 	%p27, %r148, 0;
	mov.u32 	%r642, %r102;
	@%p27 bra 	$L__BB24_92;
	st.shared.u32 	[_ZZN3cub18CUB_300001_SM_10006detail6select23DeviceSelectSweepKernelINS2_10policy_hubIN4cuda3std3__45tupleIJiiifiiEEENS0_8NullTypeElLb0ELNS0_10SelectImplE2EE10Policy1000EPS9_PSA_N6thrust24THRUST_300001_SM_1000_NS12zip_iteratorINS8_IJNSH_10device_ptrIiEESK_SK_NSJ_IfEESK_SK_EEEEEPlNS0_13ScanTileStateIiLb1EEE6IsLiveSA_iNS2_19streaming_context_tIlLb1EEELSB_2EEEvT0_T1_T2_T3_T4_T5_T6_T7_iT8_NS1_7vsmem_tEE19static_temp_storage+20], %r637;
	mov.u32 	%r642, %r637;
$L__BB24_92:
	bar.sync 	0;
	setp.eq.s32 	%p28, %r82, 0;
	mov.u32 	%r241, _ZZN3cub18CUB_300001_SM_10006detail6select23DeviceSelectSweepKernelINS2_10policy_hubIN4cuda3std3__45tupleIJiiifiiEEENS0_8NullTypeElLb0ELNS0_10SelectImplE2EE10Policy1000EPS9_PSA_N6thrust24THRUST_300001_SM_1000_NS12zip_iteratorINS8_IJNSH_10device_ptrIiEESK_SK_NSJ_IfEESK_SK_EEEEEPlNS0_13ScanTileStateIiLb1EEE6IsLiveSA_iNS2_19streaming_context_tIlLb1EEELSB_2EEEvT0_T1_T2_T3_T4_T5_T6_T7_iT8_NS1_7vsmem_tEE19static_temp_storage;
	ld.shared.u32 	%r242, [_ZZN3cub18CUB_300001_SM_10006detail6select23DeviceSelectSweepKernelINS2_10policy_hubIN4cuda3std3__45tupleIJiiifiiEEENS0_8NullTypeElLb0ELNS0_10SelectImplE2EE10Policy1000EPS9_PSA_N6thrust24THRUST_300001_SM_1000_NS12zip_iteratorINS8_IJNSH_10device_ptrIiEESK_SK_NSJ_IfEESK_SK_EEEEEPlNS0_13ScanTileStateIiLb1EEE6IsLiveSA_iNS2_19streaming_context_tIlLb1EEELSB_2EEEvT0_T1_T2_T3_T4_T5_T6_T7_iT8_NS1_7vsmem_tEE19static_temp_storage+20];
	selp.b32 	%r243, 0, %r242, %p28;
	add.s32 	%r244, %r243, %r642;
	ld.shared.v2.u32 	{%r133, %r245}, [_ZZN3cub18CUB_300001_SM_10006detail6select23DeviceSelectSweepKernelINS2_10policy_hubIN4cuda3std3__45tupleIJiiifiiEEENS0_8NullTypeElLb0ELNS0_10SelectImplE2EE10Policy1000EPS9_PSA_N6thrust24THRUST_300001_SM_1000_NS12zip_iteratorINS8_IJNSH_10device_ptrIiEESK_SK_NSJ_IfEESK_SK_EEEEEPlNS0_13ScanTileStateIiLb1EEE6IsLiveSA_iNS2_19streaming_context_tIlLb1EEELSB_2EEEvT0_T1_T2_T3_T4_T5_T6_T7_iT8_NS1_7vsmem_tEE19static_temp_storage+40];
	ld.shared.u32 	%r134, [_ZZN3cub18CUB_300001_SM_10006detail6select23DeviceSelectSweepKernelINS2_10policy_hubIN4cuda3std3__45tupleIJiiifiiEEENS0_8NullTypeElLb0ELNS0_10SelectImplE2EE10Policy1000EPS9_PSA_N6thrust24THRUST_300001_SM_1000_NS12zip_iteratorINS8_IJNSH_10device_ptrIiEESK_SK_NSJ_IfEESK_SK_EEEEEPlNS0_13ScanTileStateIiLb1EEE6IsLiveSA_iNS2_19streaming_context_tIlLb1EEELSB_2EEEvT0_T1_T2_T3_T4_T5_T6_T7_iT8_NS1_7vsmem_tEE19static_temp_storage+36];
	sub.s32 	%r135, 128, %r61;
	sub.s32 	%r246, %r135, %r245;
	bar.sync 	0;
	add.s32 	%r136, %r246, %r61;
	sub.s32 	%r247, %r244, %r134;
	sub.s32 	%r248, %r82, %r247;
	setp.eq.s32 	%p29, %r634, 0;
	add.s32 	%r249, %r247, %r136;
	selp.b32 	%r250, %r248, %r249, %p29;
	mad.lo.s32 	%r251, %r250, 24, %r241;
	st.shared.v2.u32 	[%r251], {%r628, %r629};
	st.shared.v2.u32 	[%r251+8], {%r630, %r631};
	st.shared.v2.u32 	[%r251+16], {%r632, %r633};
	bar.sync 	0;
	setp.ge.s32 	%p30, %r82, %r136;
	@%p30 bra 	$L__BB24_96;
	ld.param.u64 	%rd44, [%rd1+8];
	ld.param.u8 	%rs3, [%rd1];
	setp.ne.s16 	%p32, %rs3, 0;
	mov.b64 	%rd222, 0;
	@%p32 bra 	$L__BB24_95;
	ld.param.u64 	%rd85, [%rd1+16];
	ld.param.u64 	%rd86, [%rd1+24];
	cvta.to.global.u64 	%rd87, %rd86;
	ld.global.u64 	%rd88, [%rd87];
	sub.s64 	%rd222, %rd85, %rd88;
$L__BB24_95:
	sub.s32 	%r253, %r2, %r134;
	cvt.s64.s32 	%rd89, %r253;
	cvt.u64.u32 	%rd90, %r82;
	add.s64 	%rd91, %rd89, %rd90;
	add.s64 	%rd92, %rd91, %rd222;
	not.b64 	%rd93, %rd92;
	add.s64 	%rd224, %rd44, %rd93;
	bra.uni 	$L__BB24_99;
$L__BB24_96:
	ld.param.u8 	%rs2, [%rd1];
	setp.ne.s16 	%p31, %rs2, 0;
	mov.b64 	%rd223, 0;
	@%p31 bra 	$L__BB24_98;
	ld.param.u64 	%rd79, [%rd1+24];
	cvta.to.global.u64 	%rd80, %rd79;
	ld.global.u64 	%rd223, [%rd80];
$L__BB24_98:
	sub.s32 	%r252, %r82, %r136;
	cvt.s64.s32 	%rd81, %r252;
	cvt.s64.s32 	%rd82, %r134;
	add.s64 	%rd83, %rd81, %rd82;
	add.s64 	%rd224, %rd83, %rd223;
$L__BB24_99:
	sub.s32 	%r643, %r133, %r135;
	setp.ge.s32 	%p33, %r82, %r61;
	@%p33 bra 	$L__BB24_101;
	mad.lo.s32 	%r255, %r82, 24, %r241;
	ld.shared.v2.u32 	{%r256, %r257}, [%r255+16];
	ld.shared.v2.u32 	{%r258, %r259}, [%r255+8];
	ld.shared.v2.u32 	{%r260, %r261}, [%r255];
	cvta.to.global.u64 	%rd94, %rd56;
	shl.b64 	%rd95, %rd224, 2;
	add.s64 	%rd96, %rd94, %rd95;
	add.s64 	%rd97, %rd5, %rd95;
	cvta.to.global.u64 	%rd98, %rd58;
	add.s64 	%rd99, %rd98, %rd95;
	cvta.to.global.u64 	%rd100, %rd59;
	add.s64 	%rd101, %rd100, %rd95;
	add.s64 	%rd102, %rd8, %rd95;
	add.s64 	%rd103, %rd9, %rd95;
	st.global.u32 	[%rd96], %r260;
	st.global.u32 	[%rd97], %r261;
	st.global.u32 	[%rd99], %r258;
	st.global.u32 	[%rd101], %r259;
	st.global.u32 	[%rd102], %r256;
	st.global.u32 	[%rd103], %r257;
$L__BB24_101:
	mov.u32 	%r375, %tid.x;
	setp.ne.s32 	%p58, %r375, 0;
	@%p58 bra 	$L__BB24_109;
	ld.param.u8 	%rs7, [%rd1+1];
	setp.eq.s16 	%p59, %rs7, 0;
	@%p59 bra 	$L__BB24_106;
	ld.param.u8 	%rs8, [%rd1];
	setp.ne.s16 	%p60, %rs8, 0;
	mov.b64 	%rd225, 0;
	@%p60 bra 	$L__BB24_105;
	ld.param.u64 	%rd134, [%rd1+24];
	cvta.to.global.u64 	%rd135, %rd134;
	ld.global.u64 	%rd225, [%rd135];
$L__BB24_105:
	ld.param.u64 	%rd212, [_ZN3cub18CUB_300001_SM_10006detail6select23DeviceSelectSweepKernelINS2_10policy_hubIN4cuda3std3__45tupleIJiiifiiEEENS0_8NullTypeElLb0ELNS0_10SelectImplE2EE10Policy1000EPS9_PSA_N6thrust24THRUST_300001_SM_1000_NS12zip_iteratorINS8_IJNSH_10device_ptrIiEESK_SK_NSJ_IfEESK_SK_EEEEEPlNS0_13ScanTileStateIiLb1EEE6IsLiveSA_iNS2_19streaming_context_tIlLb1EEELSB_2EEEvT0_T1_T2_T3_T4_T5_T6_T7_iT8_NS1_7vsmem_tE_param_3];
	cvt.s64.s32 	%rd136, %r643;
	add.s64 	%rd137, %rd225, %rd136;
	cvta.to.global.u64 	%rd138, %rd212;
	st.global.u64 	[%rd138], %rd137;
	bra.uni 	$L__BB24_109;
$L__BB24_106:
	ld.param.u8 	%rs9, [%rd1];
	setp.ne.s16 	%p61, %rs9, 0;
	mov.b64 	%rd226, 0;
	@%p61 bra 	$L__BB24_108;
	ld.param.u64 	%rd140, [%rd1+24];
	cvta.to.global.u64 	%rd141, %rd140;
	ld.global.u64 	%rd226, [%rd141];
$L__BB24_108:
	cvt.s64.s32 	%rd142, %r643;
	add.s64 	%rd143, %rd226, %rd142;
	ld.param.u64 	%rd144, [%rd1+32];
	cvta.to.global.u64 	%rd145, %rd144;
	st.global.u64 	[%rd145], %rd143;
$L__BB24_109:
	ret;

}
	// .globl	_ZN3cub18CUB_300001_SM_10006detail10radix_sort31DeviceRadixSortSingleTileKernelINS1_5radix10policy_hubIiN4cuda3std3__45tupleIJiifiiEEEyE10Policy1000ELNS0_9SortOrderE0EiSA_yNS1_21identity_decomposer_tEEEvPKT1_PSF_PKT2_PSJ_T3_iiT4_
.visible .entry _ZN3cub18CUB_300001_SM_10006detail10radix_sort31DeviceRadixSortSingleTileKernelINS1_5radix10policy_hubIiN4cuda3std3__45tupleIJiifiiEEEyE10Policy1000ELNS0_9SortOrderE0EiSA_yNS1_21identity_decomposer_tEEEvPKT1_PSF_PKT2_PSJ_T3_iiT4_(
	.param .u64 .ptr .align 1 _ZN3cub18CUB_300001_SM_10006detail10radix_sort31DeviceRadixSortSingleTileKernelINS1_5radix10policy_hubIiN4cuda3std3__45tupleIJiifiiEEEyE10Policy1000ELNS0_9SortOrderE0EiSA_yNS1_21identity_decomposer_tEEEvPKT1_PSF_PKT2_PSJ_T3_iiT4__param_0,
	.param .u64 .ptr .align 1 _ZN3cub18CUB_300001_SM_10006detail10radix_sort31DeviceRadixSortSingleTileKernelINS1_5radix10policy_hubIiN4cuda3std3__45tupleIJiifiiEEEyE10Policy1000ELNS0_9SortOrderE0EiSA_yNS1_21identity_decomposer_tEEEvPKT1_PSF_PKT2_PSJ_T3_iiT4__param_1,
	.param .u64 .ptr .align 1 _ZN3cub18CUB_300001_SM_10006detail10radix_sort31DeviceRadixSortSingleTileKernelINS1_5radix10policy_hubIiN4cuda3std3__45tupleIJiifiiEEEyE10Policy1000ELNS0_9SortOrderE0EiSA_yNS1_21identity_decomposer_tEEEvPKT1_PSF_PKT2_PSJ_T3_iiT4__param_2,
	.param .u64 .ptr .align 1 _ZN3cub18CUB_300001_SM_10006detail10radix_sort31DeviceRadixSortSingleTileKernelINS1_5radix10policy_hubIiN4cuda3std3__45tupleIJiifiiEEEyE10Policy1000ELNS0_9SortOrderE0EiSA_yNS1_21identity_decomposer_tEEEvPKT1_PSF_PKT2_PSJ_T3_iiT4__param_3,
	.param .u64 _ZN3cub18CUB_300001_SM_10006detail10radix_sort31DeviceRadixSortSingleTileKernelINS1_5radix10policy_hubIiN4cuda3std3__45tupleIJiifiiEEEyE10Policy1000ELNS0_9SortOrderE0EiSA_yNS1_21identity_decomposer_tEEEvPKT1_PSF_PKT2_PSJ_T3_iiT4__param_4,
	.param .u32 _ZN3cub18CUB_300001_SM_10006detail10radix_sort31DeviceRadixSortSingleTileKernelINS1_5radix10policy_hubIiN4cuda3std3__45tupleIJiifiiEEEyE10Policy1000ELNS0_9SortOrderE0EiSA_yNS1_21identity_decomposer_tEEEvPKT1_PSF_PKT2_PSJ_T3_iiT4__param_5,
	.param .u32 _ZN3cub18CUB_300001_SM_10006detail10radix_sort31DeviceRadixSortSingleTileKernelINS1_5radix10policy_hubIiN4cuda3std3__45tupleIJiifiiEEEyE10Policy1000ELNS0_9SortOrderE0EiSA_yNS1_21identity_decomposer_tEEEvPKT1_PSF_PKT2_PSJ_T3_iiT4__param_6,
	.param .align 1 .b8 _ZN3cub18CUB_300001_SM_10006detail10radix_sort31DeviceRadixSortSingleTileKernelINS1_5radix10policy_hubIiN4cuda3std3__45tupleIJiifiiEEEyE10Policy1000ELNS0_9SortOrderE0EiSA_yNS1_21identity_decomposer_tEEEvPKT1_PSF_PKT2_PSJ_T3_iiT4__param_7[1]
)
.maxntid 256
.minnctapersm 1
{
	.reg .pred 	%p<25>;
	.reg .b16 	%rs<7>;
	.reg .b32 	%r<386>;
	.reg .b32 	%f<25>;
	.reg .b64 	%rd<22>;
	// demoted variable
	.shared .align 16 .b8 _ZZN3cub18CUB_300001_SM_10006detail10radix_sort31DeviceRadixSortSingleTileKernelINS1_5radix10policy_hubIiN4cuda3std3__45tupleIJiifiiEEEyE10Policy1000ELNS0_9SortOrderE0EiSA_yNS1_21identity_decomposer_tEEEvPKT1_PSF_PKT2_PSJ_T3_iiT4_E12temp_storage[33856];
	ld.param.u64 	%rd10, [_ZN3cub18CUB_300001_SM_10006detail10radix_sort31DeviceRadixSortSingleTileKernelINS1_5radix10policy_hubIiN4cuda3std3__45tupleIJiifiiEEEyE10Policy1000ELNS0_9SortOrderE0EiSA_yNS1_21identity_decomposer_tEEEvPKT1_PSF_PKT2_PSJ_T3_iiT4__param_0];
	ld.param.u64 	%rd6, [_ZN3cub18CUB_300001_SM_10006detail10radix_sort31DeviceRadixSortSingleTileKernelINS1_5radix10policy_hubIiN4cuda3std3__45tupleIJiifiiEEEyE10Policy1000ELNS0_9SortOrderE0EiSA_yNS1_21identity_decomposer_tEEEvPKT1_PSF_PKT2_PSJ_T3_iiT4__param_1];
	ld.param.u64 	%rd7, [_ZN3cub18CUB_300001_SM_10006detail10radix_sort31DeviceRadixSortSingleTileKernelINS1_5radix10policy_hubIiN4cuda3std3__45tupleIJiifiiEEEyE10Policy1000ELNS0_9SortOrderE0EiSA_yNS1_21identity_decomposer_tEEEvPKT1_PSF_PKT2_PSJ_T3_iiT4__param_2];
	ld.param.u64 	%rd8, [_ZN3cub18CUB_300001_SM_10006detail10radix_sort31DeviceRadixSortSingleTileKernelINS1_5radix10policy_hubIiN4cuda3std3__45tupleIJiifiiEEEyE10Policy1000ELNS0_9SortOrderE0EiSA_yNS1_21identity_decomposer_tEEEvPKT1_PSF_PKT2_PSJ_T3_iiT4__param_3];
	ld.param.u64 	%rd9, [_ZN3cub18CUB_300001_SM_10006detail10radix_sort31DeviceRadixSortSingleTileKernelINS1_5radix10policy_hubIiN4cuda3std3__45tupleIJiifiiEEEyE10Policy1000ELNS0_9SortOrderE0EiSA_yNS1_21identity_decomposer_tEEEvPKT1_PSF_PKT2_PSJ_T3_iiT4__param_4];
	ld.param.u32 	%r138, [_ZN3cub18CUB_300001_SM_10006detail10radix_sort31DeviceRadixSortSingleTileKernelINS1_5radix10policy_hubIiN4cuda3std3__45tupleIJiifiiEEEyE10Policy1000ELNS0_9SortOrderE0EiSA_yNS1_21identity_decomposer_tEEEvPKT1_PSF_PKT2_PSJ_T3_iiT4__param_5];
	ld.param.u32 	%r139, [_ZN3cub18CUB_300001_SM_10006detail10radix_sort31DeviceRadixSortSingleTileKernelINS1_5radix10policy_hubIiN4cuda3std3__45tupleIJiifiiEEEyE10Policy1000ELNS0_9SortOrderE0EiSA_yNS1_21identity_decomposer_tEEEvPKT1_PSF_PKT2_PSJ_T3_iiT4__param_6];
	cvta.to.global.u64 	%rd11, %rd10;
	cvt.u32.u64 	%r1, %rd9;
	mov.u32 	%r2, %tid.x;
	mul.lo.s32 	%r3, %r2, 3;
	setp.ge.s32 	%p1, %r3, %r1;
	mul.wide.u32 	%rd12, %r3, 4;
	add.s64 	%rd1, %rd11, %rd12;
	mov.b32 	%r371, -1;
	@%p1 bra 	$L__BB25_2;
	ld.global.u32 	%r141, [%rd1];
	xor.b32  	%r371, %r141, -2147483648;
$L__BB25_2:
	add.s32 	%r6, %r3, 1;
	setp.ge.s32 	%p2, %r6, %r1;
	mov.b32 	%r370, -1;
	@%p2 bra 	$L__BB25_4;
	ld.global.u32 	%r143, [%rd1+4];
	xor.b32  	%r370, %r143, -2147483648;
$L__BB25_4:
	add.s32 	%r9, %r3, 2;
	setp.ge.s32 	%p3, %r9, %r1;
	mov.b32 	%r369, -1;
	@%p3 bra 	$L__BB25_6;
	ld.global.u32 	%r145, [%rd1+8];
	xor.b32  	%r369, %r145, -2147483648;
$L__BB25_6:
	bar.sync 	0;
	mov.b64 	{%r147, %r148}, %rd9;
	shfl.sync.idx.b32	%r12|%p4, %r147, 0, 31, -1;
	shfl.sync.idx.b32	%r149|%p5, %r148, 0, 31, -1;
	mov.b64 	%rd2, {%r12, %r149};
	setp.ge.s32 	%p6, %r3, %r12;
	cvta.to.global.u64 	%rd13, %rd7;
	mul.wide.u32 	%rd14, %r3, 20;
	add.s64 	%rd3, %rd13, %rd14;
	mov.f32 	%f24, 0f00000000;
	mov.b32 	%r380, 0;
	mov.u32 	%r381, %r380;
	mov.u32 	%r382, %r380;
	mov.u32 	%r383, %r380;
	@%p6 bra 	$L__BB25_8;
	ld.global.u32 	%r383, [%rd3];
	ld.global.u32 	%r382, [%rd3+4];
	ld.global.f32 	%f24, [%rd3+8];
	ld.global.u32 	%r381, [%rd3+12];
	ld.global.u32 	%r380, [%rd3+16];
$L__BB25_8:
	setp.ge.s32 	%p7, %r6, %r12;
	mov.f32 	%f23, 0f00000000;
	mov.b32 	%r376, 0;
	mov.u32 	%r377, %r376;
	mov.u32 	%r378, %r376;
	mov.u32 	%r379, %r376;
	@%p7 bra 	$L__BB25_10;
	ld.global.u32 	%r379, [%rd3+20];
	ld.global.u32 	%r378, [%rd3+24];
	ld.global.f32 	%f23, [%rd3+28];
	ld.global.u32 	%r377, [%rd3+32];
	ld.global.u32 	%r376, [%rd3+36];
$L__BB25_10:
	setp.ge.s32 	%p8, %r9, %r12;
	mov.f32 	%f22, 0f00000000;
	mov.b32 	%r372, 0;
	mov.u32 	%r373, %r372;
	mov.u32 	%r374, %r372;
	mov.u32 	%r375, %r372;
	@%p8 bra 	$L__BB25_12;
	ld.global.u32 	%r375, [%rd3+40];
	ld.global.u32 	%r374, [%rd3+44];
	ld.global.f32 	%f22, [%rd3+48];
	ld.global.u32 	%r373, [%rd3+52];
	ld.global.u32 	%r372, [%rd3+56];
$L__BB25_12:
	bar.sync 	0;
	shr.u32 	%r37, %r2, 5;
	shl.b32 	%r153, %r2, 2;
	mov.u32 	%r154, _ZZN3cub18CUB_300001_SM_10006detail10radix_sort31DeviceRadixSortSingleTileKernelINS1_5radix10policy_hubIiN4cuda3std3__45tupleIJiifiiEEEyE10Policy1000ELNS0_9SortOrderE0EiSA_yNS1_21identity_decomposer_tEEEvPKT1_PSF_PKT2_PSJ_T3_iiT4_E12temp_storage;
	add.s32 	%r38, %r154, %r153;
	shl.b32 	%r155, %r2, 7;
	add.s32 	%r39, %r38, %r155;
	shl.b32 	%r156, %r37, 2;
	add.s32 	%r157, %r154, %r156;
	add.s32 	%r40, %r157, 33792;
	mad.lo.s32 	%r41, %r2, -120, %r39;
	mad.lo.s32 	%r42, %r2, 48, %r41;
	add.s32 	%r368, %r138, 6;
	sub.s32 	%r367, %r139, %r138;
$L__BB25_13:
	add.s32 	%r169, %r368, -6;
	min.s32 	%r160, %r367, 6;
	mov.b32 	%r198, 0;
	st.shared.u32 	[%r38], %r198;
	st.shared.u32 	[%r38+1024], %r198;
	st.shared.u32 	[%r38+2048], %r198;
	st.shared.u32 	[%r38+3072], %r198;
	st.shared.u32 	[%r38+4096], %r198;
	st.shared.u32 	[%r38+5120], %r198;
	st.shared.u32 	[%r38+6144], %r198;
	st.shared.u32 	[%r38+7168], %r198;
	st.shared.u32 	[%r38+8192], %r198;
	st.shared.u32 	[%r38+9216], %r198;
	st.shared.u32 	[%r38+10240], %r198;
	st.shared.u32 	[%r38+11264], %r198;
	st.shared.u32 	[%r38+12288], %r198;
	st.shared.u32 	[%r38+13312], %r198;
	st.shared.u32 	[%r38+14336], %r198;
	st.shared.u32 	[%r38+15360], %r198;
	st.shared.u32 	[%r38+16384], %r198;
	st.shared.u32 	[%r38+17408], %r198;
	st.shared.u32 	[%r38+18432], %r198;
	st.shared.u32 	[%r38+19456], %r198;
	st.shared.u32 	[%r38+20480], %r198;
	st.shared.u32 	[%r38+21504], %r198;
	st.shared.u32 	[%r38+22528], %r198;
	st.shared.u32 	[%r38+23552], %r198;
	st.shared.u32 	[%r38+24576], %r198;
	st.shared.u32 	[%r38+25600], %r198;
	st.shared.u32 	[%r38+26624], %r198;
	st.shared.u32 	[%r38+27648], %r198;
	st.shared.u32 	[%r38+28672], %r198;
	st.shared.u32 	[%r38+29696], %r198;
	st.shared.u32 	[%r38+30720], %r198;
	st.shared.u32 	[%r38+31744], %r198;
	st.shared.u32 	[%r38+32768], %r198;
	// begin inline asm
	bmsk.clamp.b32 %r158, %r198, %r160;
	// end inline asm
	// begin inline asm
	shr.b32 %r161, %r371, %r169;
	// end inline asm
	and.b32  	%r201, %r158, %r161;
	shl.b32 	%r202, %r201, 10;
	and.b32  	%r203, %r202, 31744;
	add.s32 	%r204, %r38, %r203;
	shr.u32 	%r205, %r201, 4;
	and.b32  	%r206, %r205, 268435454;
	add.s32 	%r63, %r204, %r206;
	ld.shared.u16 	%rs1, [%r63];
	add.s16 	%rs4, %rs1, 1;
	st.shared.u16 	[%r63], %rs4;
	// begin inline asm
	shr.b32 %r164, %r370, %r169;
	// end inline asm
	and.b32  	%r207, %r158, %r164;
	shl.b32 	%r208, %r207, 10;
	and.b32  	%r209, %r208, 31744;
	add.s32 	%r210, %r38, %r209;
	shr.u32 	%r211, %r207, 4;
	and.b32  	%r212, %r211, 268435454;
	add.s32 	%r64, %r210, %r212;
	ld.shared.u16 	%rs2, [%r64];
	add.s16 	%rs5, %rs2, 1;
	st.shared.u16 	[%r64], %rs5;
	// begin inline asm
	shr.b32 %r167, %r369, %r169;
	// end inline asm
	and.b32  	%r213, %r158, %r167;
	shl.b32 	%r214, %r213, 10;
	and.b32  	%r215, %r214, 31744;
	add.s32 	%r216, %r38, %r215;
	shr.u32 	%r217, %r213, 4;
	and.b32  	%r218, %r217, 268435454;
	add.s32 	%r65, %r216, %r218;
	ld.shared.u16 	%rs3, [%r65];
	add.s16 	%rs6, %rs3, 1;
	st.shared.u16 	[%r65], %rs6;
	bar.sync 	0;
	ld.shared.u32 	%r66, [%r39];
	ld.shared.u32 	%r219, [%r39+4];
	ld.shared.u32 	%r220, [%r39+8];
	ld.shared.u32 	%r221, [%r39+12];
	ld.shared.u32 	%r222, [%r39+16];
	ld.shared.u32 	%r223, [%r39+20];
	ld.shared.u32 	%r224, [%r39+24];
	ld.shared.u32 	%r225, [%r39+28];
	ld.shared.u32 	%r226, [%r39+32];
	ld.shared.u32 	%r227, [%r39+36];
	ld.shared.u32 	%r228, [%r39+40];
	ld.shared.u32 	%r229, [%r39+44];
	ld.shared.u32 	%r230, [%r39+48];
	ld.shared.u32 	%r231, [%r39+52];
	ld.shared.u32 	%r232, [%r39+56];
	ld.shared.u32 	%r233, [%r39+60];
	ld.shared.u32 	%r234, [%r39+64];
	ld.shared.u32 	%r235, [%r39+68];
	ld.shared.u32 	%r236, [%r39+72];
	ld.shared.u32 	%r237, [%r39+76];
	ld.shared.u32 	%r238, [%r39+80];
	ld.shared.u32 	%r239, [%r39+84];
	ld.shared.u32 	%r240, [%r39+88];
	ld.shared.u32 	%r241, [%r39+92];
	ld.shared.u32 	%r242, [%r39+96];
	ld.shared.u32 	%r243, [%r39+100];
	ld.shared.u32 	%r244, [%r39+104];
	ld.shared.u32 	%r245, [%r39+108];
	ld.shared.u32 	%r246, [%r39+112];
	ld.shared.u32 	%r247, [%r39+116];
	ld.shared.u32 	%r248, [%r39+120];
	ld.shared.u32 	%r249, [%r39+124];
	ld.shared.u32 	%r250, [%r39+128];
	add.s32 	%r67, %r219, %r66;
	add.s32 	%r68, %r220, %r67;
	add.s32 	%r69, %r221, %r68;
	add.s32 	%r70, %r222, %r69;
	add.s32 	%r71, %r223, %r70;
	add.s32 	%r72, %r224, %r71;
	add.s32 	%r73, %r225, %r72;
	add.s32 	%r74, %r226, %r73;
	add.s32 	%r75, %r227, %r74;
	add.s32 	%r76, %r228, %r75;
	add.s32 	%r77, %r229, %r76;
	add.s32 	%r78, %r230, %r77;
	add.s32 	%r79, %r231, %r78;
	add.s32 	%r80, %r232, %r79;
	add.s32 	%r81, %r233, %r80;
	add.s32 	%r82, %r234, %r81;
	add.s32 	%r83, %r235, %r82;
	add.s32 	%r84, %r236, %r83;
	add.s32 	%r85, %r237, %r84;
	add.s32 	%r86, %r238, %r85;
	add.s32 	%r87, %r239, %r86;
	add.s32 	%r88, %r240, %r87;
	add.s32 	%r89, %r241, %r88;
	add.s32 	%r90, %r242, %r89;
	add.s32 	%r91, %r243, %r90;
	add.s32 	%r92, %r244, %r91;
	add.s32 	%r93, %r245, %r92;
	add.s32 	%r94, %r246, %r93;
	add.s32 	%r95, %r247, %r94;
	add.s32 	%r96, %r248, %r95;
	add.s32 	%r97, %r249, %r96;
	add.s32 	%r175, %r250, %r97;
	// begin inline asm
	mov.u32 %r170, %laneid;
	// end inline asm
	mov.b32 	%r173, 1;
	mov.b32 	%r200, -1;
	// begin inline asm
	{  .reg .u32 r0;  .reg .pred p;  shfl.sync.up.b32 r0|p, %r175, %r173, %r198, %r200;  @p add.u32 r0, r0, %r175;  mov.u32 %r171, r0;}
	// end inline asm
	mov.b32 	%r179, 2;
	// begin inline asm
	{  .reg .u32 r0;  .reg .pred p;  shfl.sync.up.b32 r0|p, %r171, %r179, %r198, %r200;  @p add.u32 r0, r0, %r171;  mov.u32 %r177, r0;}
	// end inline asm
	mov.b32 	%r185, 4;
	// begin inline asm
	{  .reg .u32 r0;  .reg .pred p;  shfl.sync.up.b32 r0|p, %r177, %r185, %r198, %r200;  @p add.u32 r0, r0, %r177;  mov.u32 %r183, r0;}
	// end inline asm
	mov.b32 	%r191, 8;
	// begin inline asm
	{  .reg .u32 r0;  .reg .pred p;  shfl.sync.up.b32 r0|p, %r183, %r191, %r198, %r200;  @p add.u32 r0, r0, %r183;  mov.u32 %r189, r0;}
	// end inline asm
	mov.b32 	%r197, 16;
	// begin inline asm
	{  .reg .u32 r0;  .reg .pred p;  shfl.sync.up.b32 r0|p, %r189, %r197, %r198, %r200;  @p add.u32 r0, r0, %r189;  mov.u32 %r195, r0;}
	// end inline asm
	setp.ne.s32 	%p9, %r170, 31;
	@%p9 bra 	$L__BB25_15;
	st.shared.u32 	[%r40], %r195;
$L__BB25_15:
	sub.s32 	%r251, %r195, %r175;
	setp.gt.u32 	%p10, %r2, 31;
	setp.eq.s32 	%p11, %r37, 7;
	setp.eq.s32 	%p12, %r37, 6;
	setp.eq.s32 	%p13, %r37, 5;
	setp.eq.s32 	%p14, %r37, 4;
	setp.eq.s32 	%p15, %r37, 3;
	setp.eq.s32 	%p16, %r37, 2;
	setp.eq.s32 	%p17, %r37, 1;
	bar.sync 	0;
	ld.shared.v4.u32 	{%r252, %r253, %r254, %r255}, [_ZZN3cub18CUB_300001_SM_10006detail10radix_sort31DeviceRadixSortSingleTileKernelINS1_5radix10policy_hubIiN4cuda3std3__45tupleIJiifiiEEEyE10Policy1000ELNS0_9SortOrderE0EiSA_yNS1_21identity_decomposer_tEEEvPKT1_PSF_PKT2_PSJ_T3_iiT4_E12temp_storage+33792];
	selp.b32 	%r256, %r252, %r384, %p17;
	add.s32 	%r257, %r253, %r252;
	selp.b32 	%r258, %r257, %r256, %p16;
	add.s32 	%r259, %r257, %r254;
	selp.b32 	%r260, %r259, %r258, %p15;
	add.s32 	%r261, %r259, %r255;
	selp.b32 	%r262, %r261, %r260, %p14;
	ld.shared.v4.u32 	{%r263, %r264, %r265, %r266}, [_ZZN3cub18CUB_300001_SM_10006detail10radix_sort31DeviceRadixSortSingleTileKernelINS1_5radix10policy_hubIiN4cuda3std3__45tupleIJiifiiEEEyE10Policy1000ELNS0_9SortOrderE0EiSA_yNS1_21identity_decomposer_tEEEvPKT1_PSF_PKT2_PSJ_T3_iiT4_E12temp_storage+33808];
	add.s32 	%r267, %r261, %r263;
	selp.b32 	%r268, %r267, %r262, %p13;
	add.s32 	%r269, %r267, %r264;
	selp.b32 	%r270, %r269, %r268, %p12;
	add.s32 	%r271, %r269, %r265;
	selp.b32 	%r384, %r271, %r270, %p11;
	add.s32 	%r102, %r271, %r266;
	setp.ne.s32 	%p18, %r170, 0;
	selp.b32 	%r272, %r251, 0, %p18;
	add.s32 	%r273, %r384, %r272;
	or.pred  	%p19, %p10, %p18;
	selp.b32 	%r385, %r273, %r251, %p10;
	@%p19 bra 	$L__BB25_17;
	shl.b32 	%r385, %r102, 16;
	st.shared.u32 	[_ZZN3cub18CUB_300001_SM_10006detail10radix_sort31DeviceRadixSortSingleTileKernelINS1_5radix10policy_hubIiN4cuda3std3__45tupleIJiifiiEEEyE10Policy1000ELNS0_9SortOrderE0EiSA_yNS1_21identity_decomposer_tEEEvPKT1_PSF_PKT2_PSJ_T3_iiT4_E12temp_storage+33832], %r385;
$L__BB25_17:
	setp.eq.s32 	%p20, %r2, 0;
	bar.sync 	0;
	ld.shared.u32 	%r274, [_ZZN3cub18CUB_300001_SM_10006detail10radix_sort31DeviceRadixSortSingleTileKernelINS1_5radix10policy_hubIiN4cuda3std3__45tupleIJiifiiEEEyE10Policy1000ELNS0_9SortOrderE0EiSA_yNS1_21identity_decomposer_tEEEvPKT1_PSF_PKT2_PSJ_T3_iiT4_E12temp_storage+33832];
	selp.b32 	%r275, 0, %r274, %p20;
	add.s32 	%r276, %r385, %r275;
	add.s32 	%r277, %r66, %r276;
	add.s32 	%r278, %r67, %r276;
	add.s32 	%r279, %r68, %r276;
	add.s32 	%r280, %r69, %r276;
	add.s32 	%r281, %r70, %r276;
	add.s32 	%r282, %r71, %r276;
	add.s32 	%r283, %r72, %r276;
	add.s32 	%r284, %r73, %r276;
	add.s32 	%r285, %r74, %r276;
	add.s32 	%r286, %r75, %r276;
	add.s32 	%r287, %r76, %r276;
	add.s32 	%r288, %r77, %r276;
	add.s32 	%r289, %r78, %r276;
	add.s32 	%r290, %r79, %r276;
	add.s32 	%r291, %r80, %r276;
	add.s32 	%r292, %r81, %r276;
	add.s32 	%r293, %r82, %r276;
	add.s32 	%r294, %r83, %r276;
	add.s32 	%r295, %r84, %r276;
	add.s32 	%r296, %r85, %r276;
	add.s32 	%r297, %r86, %r276;
	add.s32 	%r298, %r87, %r276;
	add.s32 	%r299, %r88, %r276;
	add.s32 	%r300, %r89, %r276;
	add.s32 	%r301, %r90, %r276;
	add.s32 	%r302, %r91, %r276;
	add.s32 	%r303, %r92, %r276;
	add.s32 	%r304, %r93, %r276;
	add.s32 	%r305, %r94, %r276;
	add.s32 	%r306, %r95, %r276;
	add.s32 	%r307, %r96, %r276;
	add.s32 	%r308, %r97, %r276;
	st.shared.u32 	[%r39], %r276;
	st.shared.u32 	[%r39+4], %r277;
	st.shared.u32 	[%r39+8], %r278;
	st.shared.u32 	[%r39+12], %r279;
	st.shared.u32 	[%r39+16], %r280;
	st.shared.u32 	[%r39+20], %r281;
	st.shared.u32 	[%r39+24], %r282;
	st.shared.u32 	[%r39+28], %r283;
	st.shared.u32 	[%r39+32], %r284;
	st.shared.u32 	[%r39+36], %r285;
	st.shared.u32 	[%r39+40], %r286;
	st.shared.u32 	[%r39+44], %r287;
	st.shared.u32 	[%r39+48], %r288;
	st.shared.u32 	[%r39+52], %r289;
	st.shared.u32 	[%r39+56], %r290;
	st.shared.u32 	[%r39+60], %r291;
	st.shared.u32 	[%r39+64], %r292;
	st.shared.u32 	[%r39+68], %r293;
	st.shared.u32 	[%r39+72], %r294;
	st.shared.u32 	[%r39+76], %r295;
	st.shared.u32 	[%r39+80], %r296;
	st.shared.u32 	[%r39+84], %r297;
	st.shared.u32 	[%r39+88], %r298;
	st.shared.u32 	[%r39+92], %r299;
	st.shared.u32 	[%r39+96], %r300;
	st.shared.u32 	[%r39+100], %r301;
	st.shared.u32 	[%r39+104], %r302;
	st.shared.u32 	[%r39+108], %r303;
	st.shared.u32 	[%r39+112], %r304;
	st.shared.u32 	[%r39+116], %r305;
	st.shared.u32 	[%r39+120], %r306;
	st.shared.u32 	[%r39+124], %r307;
	st.shared.u32 	[%r39+128], %r308;
	bar.sync 	0;
	cvt.u32.u16 	%r309, %rs1;
	ld.shared.u16 	%r310, [%r63];
	add.s32 	%r106, %r310, %r309;
	cvt.u32.u16 	%r311, %rs2;
	ld.shared.u16 	%r312, [%r64];
	add.s32 	%r107, %r312, %r311;
	cvt.u32.u16 	%r313, %rs3;
	ld.shared.u16 	%r314, [%r65];
	add.s32 	%r108, %r314, %r313;
	bar.sync 	0;
	setp.lt.s32 	%p21, %r368, %r139;
	@%p21 bra 	$L__BB25_25;
	cvt.u64.u32 	%rd15, %r2;
	shl.b32 	%r315, %r106, 2;
	mov.u32 	%r316, _ZZN3cub18CUB_300001_SM_10006detail10radix_sort31DeviceRadixSortSingleTileKernelINS1_5radix10policy_hubIiN4cuda3std3__45tupleIJiifiiEEEyE10Policy1000ELNS0_9SortOrderE0EiSA_yNS1_21identity_decomposer_tEEEvPKT1_PSF_PKT2_PSJ_T3_iiT4_E12temp_storage;
	add.s32 	%r317, %r316, %r315;
	st.shared.u32 	[%r317], %r371;
	shl.b32 	%r318, %r107, 2;
	add.s32 	%r319, %r316, %r318;
	st.shared.u32 	[%r319], %r370;
	shl.b32 	%r320, %r108, 2;
	add.s32 	%r321, %r316, %r320;
	st.shared.u32 	[%r321], %r369;
	bar.sync 	0;
	mad.lo.s32 	%r322, %r2, -56, %r42;
	ld.shared.u32 	%r109, [%r322];
	ld.shared.u32 	%r110, [%r322+1024];
	ld.shared.u32 	%r111, [%r322+2048];
	bar.sync 	0;
	shl.b32 	%r323, %r106, 4;
	add.s32 	%r324, %r317, %r323;
	st.shared.u32 	[%r324], %r383;
	st.shared.u32 	[%r324+4], %r382;
	st.shared.f32 	[%r324+8], %f24;
	st.shared.u32 	[%r324+12], %r381;
	st.shared.u32 	[%r324+16], %r380;
	shl.b32 	%r325, %r107, 4;
	add.s32 	%r326, %r319, %r325;
	st.shared.u32 	[%r326], %r379;
	st.shared.u32 	[%r326+4], %r378;
	st.shared.f32 	[%r326+8], %f23;
	st.shared.u32 	[%r326+12], %r377;
	st.shared.u32 	[%r326+16], %r376;
	shl.b32 	%r327, %r108, 4;
	add.s32 	%r328, %r321, %r327;
	st.shared.u32 	[%r328], %r375;
	st.shared.u32 	[%r328+4], %r374;
	st.shared.f32 	[%r328+8], %f22;
	st.shared.u32 	[%r328+12], %r373;
	st.shared.u32 	[%r328+16], %r372;
	bar.sync 	0;
	shl.b32 	%r329, %r2, 4;
	add.s32 	%r112, %r322, %r329;
	ld.shared.u32 	%r113, [%r112+5120];
	ld.shared.u32 	%r114, [%r112+5124];
	ld.shared.f32 	%f10, [%r112+5128];
	ld.shared.u32 	%r115, [%r112+5132];
	ld.shared.u32 	%r116, [%r112+5136];
	ld.shared.u32 	%r117, [%r112+10240];
	ld.shared.u32 	%r118, [%r112+10244];
	ld.shared.f32 	%f11, [%r112+10248];
	ld.shared.u32 	%r119, [%r112+10252];
	ld.shared.u32 	%r120, [%r112+10256];
	setp.gt.u64 	%p22, %rd2, %rd15;
	cvta.to.global.u64 	%rd16, %rd6;
	mul.wide.u32 	%rd17, %r2, 4;
	add.s64 	%rd4, %rd16, %rd17;
	cvta.to.global.u64 	%rd18, %rd8;
	mul.wide.u32 	%rd19, %r2, 20;
	add.s64 	%rd5, %rd18, %rd19;
	@%p22 bra 	$L__BB25_19;
	bra.uni 	$L__BB25_20;
$L__BB25_19:
	xor.b32  	%r330, %r109, -2147483648;
	ld.shared.u32 	%r331, [%r112+16];
	ld.shared.u32 	%r332, [%r112+12];
	ld.shared.f32 	%f18, [%r112+8];
	ld.shared.u32 	%r333, [%r112+4];
	ld.shared.u32 	%r334, [%r112];
	st.global.u32 	[%rd4], %r330;
	st.global.u32 	[%rd5], %r334;
	st.global.u32 	[%rd5+4], %r333;
	st.global.f32 	[%rd5+8], %f18;
	st.global.u32 	[%rd5+12], %r332;
	st.global.u32 	[%rd5+16], %r331;
$L__BB25_20:
	add.s32 	%r335, %r2, 256;
	cvt.u64.u32 	%rd20, %r335;
	setp.le.u64 	%p23, %rd2, %rd20;
	@%p23 bra 	$L__BB25_22;
	xor.b32  	%r336, %r110, -2147483648;
	st.global.u32 	[%rd4+1024], %r336;
	st.global.u32 	[%rd5+5120], %r113;
	st.global.u32 	[%rd5+5124], %r114;
	st.global.f32 	[%rd5+5128], %f10;
	st.global.u32 	[%rd5+5132], %r115;
	st.global.u32 	[%rd5+5136], %r116;
$L__BB25_22:
	add.s32 	%r337, %r2, 512;
	cvt.u64.u32 	%rd21, %r337;
	setp.le.u64 	%p24, %rd2, %rd21;
	@%p24 bra 	$L__BB25_24;
	xor.b32  	%r338, %r111, -2147483648;
	st.global.u32 	[%rd4+2048], %r338;
	st.global.u32 	[%rd5+10240], %r117;
	st.global.u32 	[%rd5+10244], %r118;
	st.global.f32 	[%rd5+10248], %f11;
	st.global.u32 	[%rd5+10252], %r119;
	st.global.u32 	[%rd5+10256], %r120;
$L__BB25_24:
	ret;
$L__BB25_25:
	shl.b32 	%r339, %r106, 2;
	mov.u32 	%r340, _ZZN3cub18CUB_300001_SM_10006detail10radix_sort31DeviceRadixSortSingleTileKernelINS1_5radix10policy_hubIiN4cuda3std3__45tupleIJiifiiEEEyE10Policy1000ELNS0_9SortOrderE0EiSA_yNS1_21identity_decomposer_tEEEvPKT1_PSF_PKT2_PSJ_T3_iiT4_E12temp_storage;
	add.s32 	%r341, %r340, %r339;
	st.shared.u32 	[%r341], %r371;
	shl.b32 	%r342, %r107, 2;
	add.s32 	%r343, %r340, %r342;
	st.shared.u32 	[%r343], %r370;
	shl.b32 	%r344, %r108, 2;
	add.s32 	%r345, %r340, %r344;
	st.shared.u32 	[%r345], %r369;
	bar.sync 	0;
	ld.shared.u32 	%r371, [%r41];
	ld.shared.u32 	%r370, [%r41+4];
	ld.shared.u32 	%r369, [%r41+8];
	bar.sync 	0;
	shl.b32 	%r346, %r106, 4;
	add.s32 	%r347, %r341, %r346;
	st.shared.u32 	[%r347], %r383;
	st.shared.u32 	[%r347+4], %r382;
	st.shared.f32 	[%r347+8], %f24;
	st.shared.u32 	[%r347+12], %r381;
	st.shared.u32 	[%r347+16], %r380;
	shl.b32 	%r348, %r107, 4;
	add.s32 	%r349, %r343, %r348;
	st.shared.u32 	[%r349], %r379;
	st.shared.u32 	[%r349+4], %r378;
	st.shared.f32 	[%r349+8], %f23;
	st.shared.u32 	[%r349+12], %r377;
	st.shared.u32 	[%r349+16], %r376;
	shl.b32 	%r350, %r108, 4;
	add.s32 	%r351, %r345, %r350;
	st.shared.u32 	[%r351], %r375;
	st.shared.u32 	[%r351+4], %r374;
	st.shared.f32 	[%r351+8], %f22;
	st.shared.u32 	[%r351+12], %r373;
	st.shared.u32 	[%r351+16], %r372;
	bar.sync 	0;
	ld.shared.u32 	%r383, [%r42];
	ld.shared.u32 	%r382, [%r42+4];
	ld.shared.f32 	%f24, [%r42+8];
	ld.shared.u32 	%r381, [%r42+12];
	ld.shared.u32 	%r380, [%r42+16];
	ld.shared.u32 	%r379, [%r42+20];
	ld.shared.u32 	%r378, [%r42+24];
	ld.shared.f32 	%f23, [%r42+28];
	ld.shared.u32 	%r377, [%r42+32];
	ld.shared.u32 	%r376, [%r42+36];
	ld.shared.u32 	%r375, [%r42+40];
	ld.shared.u32 	%r374, [%r42+44];
	ld.shared.f32 	%f22, [%r42+48];
	ld.shared.u32 	%r373, [%r42+52];
	ld.shared.u32 	%r372, [%r42+56];
	bar.sync 	0;
	add.s32 	%r368, %r368, 6;
	add.s32 	%r367, %r367, -6;
	bra.uni 	$L__BB25_13;

}
	// .globl	_ZN3cub18CUB_300001_SM_10006detail10radix_sort30DeviceRadixSortHistogramKernelINS1_5radix10policy_hubIiN4cuda3std3__45tupleIJiifiiEEEyE10Policy1000ELNS0_9SortOrderE0EiyNS1_21identity_decomposer_tEEEvPT2_PKT1_SF_iiT3_
.visible .entry _ZN3cub18CUB_300001_SM_10006detail10radix_sort30DeviceRadixSortHistogramKernelINS1_5radix10policy_hubIiN4cuda3std3__45tupleIJiifiiEEEyE10Policy1000ELNS0_9SortOrderE0EiyNS1_21identity_decomposer_tEEEvPT2_PKT1_SF_iiT3_(
	.param .u64 .ptr .align 1 _ZN3cub18CUB_300001_SM_10006detail10radix_sort30DeviceRadixSortHistogramKernelINS1_5radix10policy_hubIiN4cuda3std3__45tupleIJiifiiEEEyE10Policy1000ELNS0_9SortOrderE0EiyNS1_21identity_decomposer_tEEEvPT2_PKT1_SF_iiT3__param_0,
	.param .u64 .ptr .align 1 _ZN3cub18CUB_300001_SM_10006detail10radix_sort30DeviceRadixSortHistogramKernelINS1_5radix10policy_hubIiN4cuda3std3__45tupleIJiifiiEEEyE10Policy1000ELNS0_9SortOrderE0EiyNS1_21identity_decomposer_tEEEvPT2_PKT1_SF_iiT3__param_1,
	.param .u64 _ZN3cub18CUB_300001_SM_10006detail10radix_sort30DeviceRadixSortHistogramKernelINS1_5radix10policy_hubIiN4cuda3std3__45tupleIJiifiiEEEyE10Policy1000ELNS0_9SortOrderE0EiyNS1_21identity_decomposer_tEEEvPT2_PKT1_SF_iiT3__param_2,
	.param .u32 _ZN3cub18CUB_300001_SM_10006detail10radix_sort30DeviceRadixSortHistogramKernelINS1_5radix10policy_hubIiN4cuda3std3__45tupleIJiifiiEEEyE10Policy1000ELNS0_9SortOrderE0EiyNS1_21identity_decomposer_tEEEvPT2_PKT1_SF_iiT3__param_3,
	.param .u32 _ZN3cub18CUB_300001_SM_10006detail10radix_sort30DeviceRadixSortHistogramKernelINS1_5radix10policy_hubIiN4cuda3std3__45tupleIJiifiiEEEyE10Policy1000ELNS0_9SortOrderE0EiyNS1_21identity_decomposer_tEEEvPT2_PKT1_SF_iiT3__param_4,
	.param .align 1 .b8 _ZN3cub18CUB_300001_SM_10006detail10radix_sort30DeviceRadixSortHistogramKernelINS1_5radix10policy_hubIiN4cuda3std3__45tupleIJiifiiEEEyE10Policy1000ELNS0_9SortOrderE0EiyNS1_21identity_decomposer_tEEEvPT2_PKT1_SF_iiT3__param_5[1]
)
.maxntid 128
{
	.reg .pred 	%p<91>;
	.reg .b32 	%r<486>;
	.reg .b64 	%rd<137>;
	// demoted variable
	.shared .align 4 .b8 _ZZN3cub18CUB_300001_SM_10006detail10radix_sort30DeviceRadixSortHistogramKernelINS1_5radix10policy_hubIiN4cuda3std3__45tupleIJiifiiEEEyE10Policy1000ELNS0_9SortOrderE0EiyNS1_21identity_decomposer_tEEEvPT2_PKT1_SF_iiT3_E12temp_storage[4096];
	ld.param.u64 	%rd18, [_ZN3cub18CUB_300001_SM_10006detail10radix_sort30DeviceRadixSortHistogramKernelINS1_5radix10policy_hubIiN4cuda3std3__45tupleIJiifiiEEEyE10Policy1000ELNS0_9SortOrderE0EiyNS1_21identity_decomposer_tEEEvPT2_PKT1_SF_iiT3__param_0];
	ld.param.u64 	%rd19, [_ZN3cub18CUB_300001_SM_10006detail10radix_sort30DeviceRadixSortHistogramKernelINS1_5radix10policy_hubIiN4cuda3std3__45tupleIJiifiiEEEyE10Policy1000ELNS0_9SortOrderE0EiyNS1_21identity_decomposer_tEEEvPT2_PKT1_SF_iiT3__param_1];
	ld.param.u64 	%rd17, [_ZN3cub18CUB_300001_SM_10006detail10radix_sort30DeviceRadixSortHistogramKernelINS1_5radix10policy_hubIiN4cuda3std3__45tupleIJiifiiEEEyE10Policy1000ELNS0_9SortOrderE0EiyNS1_21identity_decomposer_tEEEvPT2_PKT1_SF_iiT3__param_2];
	ld.param.u32 	%r174, [_ZN3cub18CUB_300001_SM_10006detail10radix_sort30DeviceRadixSortHistogramKernelINS1_5radix10policy_hubIiN4cuda3std3__45tupleIJiifiiEEEyE10Policy1000ELNS0_9SortOrderE0EiyNS1_21identity_decomposer_tEEEvPT2_PKT1_SF_iiT3__param_3];
	ld.param.u32 	%r175, [_ZN3cub18CUB_300001_SM_10006detail10radix_sort30DeviceRadixSortHistogramKernelINS1_5radix10policy_hubIiN4cuda3std3__45tupleIJiifiiEEEyE10Policy1000ELNS0_9SortOrderE0EiyNS1_21identity_decomposer_tEEEvPT2_PKT1_SF_iiT3__param_4];
	cvta.to.global.u64 	%rd1, %rd19;
	cvta.to.global.u64 	%rd2, %rd18;
	setp.eq.s64 	%p2, %rd17, 0;
	@%p2 bra 	$L__BB26_153;
	sub.s32 	%r176, %r175, %r174;
	add.s32 	%r177, %r176, 7;
	shr.s32 	%r178, %r177, 31;
	shr.u32 	%r179, %r178, 29;
	add.s32 	%r180, %r177, %r179;
	shr.s32 	%r181, %r180, 3;
	mov.u32 	%r182, %tid.x;
	setp.gt.u32 	%p3, %r182, 255;
	setp.lt.s32 	%p4, %r177, 8;
	mov.u32 	%r183, %ctaid.x;
	shl.b32 	%r184, %r183, 11;
	cvt.u64.u32 	%rd3, %r184;
	mov.u32 	%r185, %nctaid.x;
	shl.b32 	%r186, %r185, 11;
	cvt.u64.u32 	%rd4, %r186;
	add.s32 	%r1, %r181, -1;
	and.b32  	%r2, %r181, 15;
	and.b32  	%r3, %r181, 7;
	add.s32 	%r4, %r3, -1;
	and.b32  	%r5, %r181, 3;
	or.pred  	%p1, %p3, %p4;
	shl.b32 	%r187, %r182, 2;
	mov.u32 	%r188, _ZZN3cub18CUB_300001_SM_10006detail10radix_sort30DeviceRadixSortHistogramKernelINS1_5radix10policy_hubIiN4cuda3std3__45tupleIJiifiiEEEyE10Policy1000ELNS0_9SortOrderE0EiyNS1_21identity_decomposer_tEEEvPT2_PKT1_SF_iiT3_E12temp_storage;
	add.s32 	%r6, %r188, %r187;
	and.b32  	%r7, %r181, 268435440;
	cvt.u64.u32 	%rd5, %r182;
	add.s32 	%r8, %r182, 128;
	add.s32 	%r9, %r182, 256;
	add.s32 	%r10, %r182, 384;
	add.s32 	%r11, %r182, 512;
	add.s32 	%r12, %r182, 640;
	add.s32 	%r13, %r182, 768;
	or.b32  	%r14, %r182, 1024;
	add.s32 	%r15, %r182, 1920;
	and.b32  	%r16, %r181, 268435448;
	and.b32  	%r17, %r181, 1;
	neg.s32 	%r18, %r7;
	add.s32 	%r19, %r6, 8192;
	add.s64 	%rd21, %rd17, -1;
	shr.u64 	%rd22, %rd21, 30;
	add.s64 	%rd23, %rd22, 1;
	min.u64 	%rd6, %rd23, %rd17;
	mov.b64 	%rd135, 0;
$L__BB26_2:
	@%p1 bra 	$L__BB26_30;
	setp.lt.u32 	%p5, %r1, 15;
	mov.b32 	%r439, 0;
	@%p5 bra 	$L__BB26_6;
	mov.u32 	%r436, %r19;
	mov.u32 	%r437, %r18;
$L__BB26_5:
	.pragma "nounroll";
	mov.b32 	%r190, 0;
	st.shared.u32 	[%r436+-8192], %r190;
	st.shared.u32 	[%r436+-7168], %r190;
	st.shared.u32 	[%r436+-6144], %r190;
	st.shared.u32 	[%r436+-5120], %r190;
	st.shared.u32 	[%r436+-4096], %r190;
	st.shared.u32 	[%r436+-3072], %r190;
	st.shared.u32 	[%r436+-2048], %r190;
	st.shared.u32 	[%r436+-1024], %r190;
	st.shared.u32 	[%r436], %r190;
	st.shared.u32 	[%r436+1024], %r190;
	st.shared.u32 	[%r436+2048], %r190;
	st.shared.u32 	[%r436+3072], %r190;
	st.shared.u32 	[%r436+4096], %r190;
	st.shared.u32 	[%r436+5120], %r190;
	st.shared.u32 	[%r436+6144], %r190;
	st.shared.u32 	[%r436+7168], %r190;
	add.s32 	%r437, %r437, 16;
	add.s32 	%r436, %r436, 16384;
	setp.ne.s32 	%p6, %r437, 0;
	mov.u32 	%r439, %r7;
	@%p6 bra 	$L__BB26_5;
$L__BB26_6:
	add.s32 	%r25, %r2, -1;
	setp.eq.s32 	%p7, %r2, 0;
	@%p7 bra 	$L__BB26_16;
	setp.lt.u32 	%p8, %r25, 7;
	@%p8 bra 	$L__BB26_9;
	shl.b32 	%r191, %r439, 10;
	add.s32 	%r192, %r6, %r191;
	mov.b32 	%r193, 0;
	st.shared.u32 	[%r192], %r193;
	st.shared.u32 	[%r192+1024], %r193;
	st.shared.u32 	[%r192+2048], %r193;
	st.shared.u32 	[%r192+3072], %r193;
	st.shared.u32 	[%r192+4096], %r193;
	st.shared.u32 	[%r192+5120], %r193;
	st.shared.u32 	[%r192+6144], %r193;
	st.shared.u32 	[%r192+7168], %r193;
	add.s32 	%r439, %r439, 8;
$L__BB26_9:
	setp.eq.s32 	%p9, %r3, 0;
	@%p9 bra 	$L__BB26_16;
	setp.lt.u32 	%p10, %r4, 3;
	@%p10 bra 	$L__BB26_12;
	shl.b32 	%r194, %r439, 10;
	add.s32 	%r195, %r6, %r194;
	mov.b32 	%r196, 0;
	st.shared.u32 	[%r195], %r196;
	st.shared.u32 	[%r195+1024], %r196;
	st.shared.u32 	[%r195+2048], %r196;
	st.shared.u32 	[%r195+3072], %r196;
	add.s32 	%r439, %r439, 4;
$L__BB26_12:
	setp.eq.s32 	%p11, %r5, 0;
	@%p11 bra 	$L__BB26_16;
	setp.eq.s32 	%p12, %r5, 1;
	shl.b32 	%r197, %r439, 10;
	add.s32 	%r30, %r6, %r197;
	mov.b32 	%r198, 0;
	st.shared.u32 	[%r30], %r198;
	@%p12 bra 	$L__BB26_16;
	setp.eq.s32 	%p13, %r5, 2;
	mov.b32 	%r199, 0;
	st.shared.u32 	[%r30+1024], %r199;
	@%p13 bra 	$L__BB26_16;
	mov.b32 	%r200, 0;
	st.shared.u32 	[%r30+2048], %r200;
$L__BB26_16:
	cvt.u32.u64 	%r201, %rd5;
	setp.gt.u32 	%p14, %r201, 127;
	@%p14 bra 	$L__BB26_30;
	setp.lt.u32 	%p15, %r1, 15;
	mov.b32 	%r443, 0;
	@%p15 bra 	$L__BB26_20;
	mov.b32 	%r441, 0;
$L__BB26_19:
	.pragma "nounroll";
	shl.b32 	%r204, %r441, 10;
	add.s32 	%r205, %r6, %r204;
	mov.b32 	%r206, 0;
	st.shared.u32 	[%r205+512], %r206;
	st.shared.u32 	[%r205+1536], %r206;
	st.shared.u32 	[%r205+2560], %r206;
	st.shared.u32 	[%r205+3584], %r206;
	st.shared.u32 	[%r205+4608], %r206;
	st.shared.u32 	[%r205+5632], %r206;
	st.shared.u32 	[%r205+6656], %r206;
	st.shared.u32 	[%r205+7680], %r206;
	st.shared.u32 	[%r205+8704], %r206;
	st.shared.u32 	[%r205+9728], %r206;
	st.shared.u32 	[%r205+10752], %r206;
	st.shared.u32 	[%r205+11776], %r206;
	st.shared.u32 	[%r205+12800], %r206;
	st.shared.u32 	[%r205+13824], %r206;
	st.shared.u32 	[%r205+14848], %r206;
	st.shared.u32 	[%r205+15872], %r206;
	add.s32 	%r441, %r441, 16;
	setp.ne.s32 	%p16, %r441, %r7;
	mov.u32 	%r443, %r7;
	@%p16 bra 	$L__BB26_19;
$L__BB26_20:
	setp.eq.s32 	%p17, %r2, 0;
	@%p17 bra 	$L__BB26_30;
	setp.lt.u32 	%p18, %r25, 7;
	@%p18 bra 	$L__BB26_23;
	shl.b32 	%r207, %r443, 10;
	add.s32 	%r208, %r6, %r207;
	mov.b32 	%r209, 0;
	st.shared.u32 	[%r208+512], %r209;
	st.shared.u32 	[%r208+1536], %r209;
	st.shared.u32 	[%r208+2560], %r209;
	st.shared.u32 	[%r208+3584], %r209;
	st.shared.u32 	[%r208+4608], %r209;
	st.shared.u32 	[%r208+5632], %r209;
	st.shared.u32 	[%r208+6656], %r209;
	st.shared.u32 	[%r208+7680], %r209;
	add.s32 	%r443, %r443, 8;
$L__BB26_23:
	setp.eq.s32 	%p19, %r3, 0;
	@%p19 bra 	$L__BB26_30;
	setp.lt.u32 	%p20, %r4, 3;
	@%p20 bra 	$L__BB26_26;
	shl.b32 	%r210, %r443, 10;
	add.s32 	%r211, %r6, %r210;
	mov.b32 	%r212, 0;
	st.shared.u32 	[%r211+512], %r212;
	st.shared.u32 	[%r211+1536], %r212;
	st.shared.u32 	[%r211+2560], %r212;
	st.shared.u32 	[%r211+3584], %r212;
	add.s32 	%r443, %r443, 4;
$L__BB26_26:
	setp.eq.s32 	%p21, %r5, 0;
	@%p21 bra 	$L__BB26_30;
	setp.eq.s32 	%p22, %r5, 1;
	shl.b32 	%r213, %r443, 10;
	add.s32 	%r38, %r6, %r213;
	mov.b32 	%r214, 0;
	st.shared.u32 	[%r38+512], %r214;
	@%p22 bra 	$L__BB26_30;
	setp.eq.s32 	%p23, %r5, 2;
	mov.b32 	%r215, 0;
	st.shared.u32 	[%r38+1536], %r215;
	@%p23 bra 	$L__BB26_30;
	mov.b32 	%r216, 0;
	st.shared.u32 	[%r38+2560], %r216;
$L__BB26_30:
	bar.sync 	0;
	bar.sync 	0;
	shl.b64 	%rd8, %rd135, 30;
	sub.s64 	%rd24, %rd17, %rd8;
	min.u64 	%rd9, %rd24, 1073741824;
	setp.le.u64 	%p24, %rd9, %rd3;
	@%p24 bra 	$L__BB26_70;
	mov.u64 	%rd136, %rd3;
$L__BB26_32:
	add.s64 	%rd11, %rd136, %rd8;
	sub.s64 	%rd12, %rd17, %rd11;
	setp.lt.u64 	%p25, %rd12, 2048;
	@%p25 bra 	$L__BB26_34;
	add.s64 	%rd27, %rd11, %rd5;
	shl.b64 	%rd28, %rd27, 2;
	add.s64 	%rd29, %rd1, %rd28;
	ld.global.u32 	%r475, [%rd29];
	ld.global.u32 	%r474, [%rd29+512];
	ld.global.u32 	%r473, [%rd29+1024];
	ld.global.u32 	%r472, [%rd29+1536];
	ld.global.u32 	%r471, [%rd29+2048];
	ld.global.u32 	%r470, [%rd29+2560];
	ld.global.u32 	%r469, [%rd29+3072];
	ld.global.u32 	%r468, [%rd29+3584];
	ld.global.u32 	%r467, [%rd29+4096];
	ld.global.u32 	%r466, [%rd29+4608];
	ld.global.u32 	%r465, [%rd29+5120];
	ld.global.u32 	%r464, [%rd29+5632];
	ld.global.u32 	%r463, [%rd29+6144];
	ld.global.u32 	%r462, [%rd29+6656];
	ld.global.u32 	%r461, [%rd29+7168];
	ld.global.u32 	%r460, [%rd29+7680];
	bra.uni 	$L__BB26_66;
$L__BB26_34:
	cvt.u32.u64 	%r218, %rd5;
	cvt.u32.u64 	%r55, %rd12;
	setp.ge.s32 	%p26, %r218, %r55;
	add.s64 	%rd25, %rd11, %rd5;
	shl.b64 	%rd26, %rd25, 2;
	add.s64 	%rd13, %rd1, %rd26;
	mov.b32 	%r475, 2147483647;
	@%p26 bra 	$L__BB26_36;
	ld.global.u32 	%r475, [%rd13];
$L__BB26_36:
	setp.ge.s32 	%p27, %r8, %r55;
	mov.b32 	%r474, 2147483647;
	@%p27 bra 	$L__BB26_38;
	ld.global.u32 	%r474, [%rd13+512];
$L__BB26_38:
	setp.ge.s32 	%p28, %r9, %r55;
	mov.b32 	%r473, 2147483647;
	@%p28 bra 	$L__BB26_40;
	ld.global.u32 	%r473, [%rd13+1024];
$L__BB26_40:
	setp.ge.s32 	%p29, %r10, %r55;
	mov.b32 	%r472, 2147483647;
	@%p29 bra 	$L__BB26_42;
	ld.global.u32 	%r472, [%rd13+1536];
$L__BB26_42:
	setp.ge.s32 	%p30, %r11, %r55;
	mov.b32 	%r471, 2147483647;
	@%p30 bra 	$L__BB26_44;
	ld.global.u32 	%r471, [%rd13+2048];
$L__BB26_44:
	setp.ge.s32 	%p31, %r12, %r55;
	mov.b32 	%r470, 2147483647;
	@%p31 bra 	$L__BB26_46;
	ld.global.u32 	%r470, [%rd13+2560];
$L__BB26_46:
	setp.ge.s32 	%p32, %r13, %r55;
	mov.b32 	%r469, 2147483647;
	@%p32 bra 	$L__BB26_48;
	ld.global.u32 	%r469, [%rd13+3072];
$L__BB26_48:
	mov.u32 	%r226, %tid.x;
	add.s32 	%r227, %r226, 896;
	setp.ge.s32 	%p33, %r227, %r55;
	mov.b32 	%r468, 2147483647;
	@%p33 bra 	$L__BB26_50;
	ld.global.u32 	%r468, [%rd13+3584];
$L__BB26_50:
	setp.ge.s32 	%p34, %r14, %r55;
	mov.b32 	%r467, 2147483647;
	@%p34 bra 	$L__BB26_52;
	ld.global.u32 	%r467, [%rd13+4096];
$L__BB26_52:
	add.s32 	%r231, %r226, 1152;
	setp.ge.s32 	%p35, %r231, %r55;
	mov.b32 	%r466, 2147483647;
	@%p35 bra 	$L__BB26_54;
	ld.global.u32 	%r466, [%rd13+4608];
$L__BB26_54:
	add.s32 	%r234, %r226, 1280;
	setp.ge.s32 	%p36, %r234, %r55;
	mov.b32 	%r465, 2147483647;
	@%p36 bra 	$L__BB26_56;
	ld.global.u32 	%r465, [%rd13+5120];
$L__BB26_56:
	add.s32 	%r237, %r226, 1408;
	setp.ge.s32 	%p37, %r237, %r55;
	mov.b32 	%r464, 2147483647;
	@%p37 bra 	$L__BB26_58;
	ld.global.u32 	%r464, [%rd13+5632];
$L__BB26_58:
	add.s32 	%r240, %r226, 1536;
	setp.ge.s32 	%p38, %r240, %r55;
	mov.b32 	%r463, 2147483647;
	@%p38 bra 	$L__BB26_60;
	ld.global.u32 	%r463, [%rd13+6144];
$L__BB26_60:
	add.s32 	%r243, %r226, 1664;
	setp.ge.s32 	%p39, %r243, %r55;
	mov.b32 	%r462, 2147483647;
	@%p39 bra 	$L__BB26_62;
	ld.global.u32 	%r462, [%rd13+6656];
$L__BB26_62:
	add.s32 	%r246, %r226, 1792;
	setp.ge.s32 	%p40, %r246, %r55;
	mov.b32 	%r461, 2147483647;
	@%p40 bra 	$L__BB26_64;
	ld.global.u32 	%r461, [%rd13+7168];
$L__BB26_64:
	setp.ge.s32 	%p41, %r15, %r55;
	mov.b32 	%r460, 2147483647;
	@%p41 bra 	$L__BB26_66;
	ld.global.u32 	%r460, [%rd13+7680];
$L__BB26_66:
	setp.le.s32 	%p42, %r175, %r174;
	@%p42 bra 	$L__BB26_69;
	xor.b32  	%r103, %r460, -2147483648;
	xor.b32  	%r104, %r461, -2147483648;
	xor.b32  	%r105, %r462, -2147483648;
	xor.b32  	%r106, %r463, -2147483648;
	xor.b32  	%r107, %r464, -2147483648;
	xor.b32  	%r108, %r465, -2147483648;
	xor.b32  	%r109, %r466, -2147483648;
	xor.b32  	%r110, %r467, -2147483648;
	xor.b32  	%r111, %r468, -2147483648;
	xor.b32  	%r112, %r469, -2147483648;
	xor.b32  	%r113, %r470, -2147483648;
	xor.b32  	%r114, %r471, -2147483648;
	xor.b32  	%r115, %r472, -2147483648;
	xor.b32  	%r116, %r473, -2147483648;
	xor.b32  	%r117, %r474, -2147483648;
	xor.b32  	%r118, %r475, -2147483648;
	mov.b32 	%r476, 0;
	mov.u32 	%r477, %r174;
$L__BB26_68:
	sub.s32 	%r249, %r175, %r477;
	shl.b32 	%r250, %r476, 10;
	mov.u32 	%r251, _ZZN3cub18CUB_300001_SM_10006detail10radix_sort30DeviceRadixSortHistogramKernelINS1_5radix10policy_hubIiN4cuda3std3__45tupleIJiifiiEEEyE10Policy1000ELNS0_9SortOrderE0EiyNS1_21identity_decomposer_tEEEvPT2_PKT1_SF_iiT3_E12temp_storage;
	add.s32 	%r252, %r251, %r250;
	min.s32 	%r253, %r249, 8;
	mov.b32 	%r254, -1;
	shl.b32 	%r255, %r254, %r253;
	not.b32 	%r256, %r255;
	shr.u32 	%r257, %r118, %r477;
	and.b32  	%r258, %r257, %r256;
	shl.b32 	%r259, %r258, 2;
	add.s32 	%r260, %r252, %r259;
	atom.shared.add.u32 	%r261, [%r260], 1;
	shr.u32 	%r262, %r117, %r477;
	and.b32  	%r263, %r262, %r256;
	shl.b32 	%r264, %r263, 2;
	add.s32 	%r265, %r252, %r264;
	atom.shared.add.u32 	%r266, [%r265], 1;
	shr.u32 	%r267, %r116, %r477;
	and.b32  	%r268, %r267, %r256;
	shl.b32 	%r269, %r268, 2;
	add.s32 	%r270, %r252, %r269;
	atom.shared.add.u32 	%r271, [%r270], 1;
	shr.u32 	%r272, %r115, %r477;
	and.b32  	%r273, %r272, %r256;
	shl.b32 	%r274, %r273, 2;
	add.s32 	%r275, %r252, %r274;
	atom.shared.add.u32 	%r276, [%r275], 1;
	shr.u32 	%r277, %r114, %r477;
	and.b32  	%r278, %r277, %r256;
	shl.b32 	%r279, %r278, 2;
	add.s32 	%r280, %r252, %r279;
	atom.shared.add.u32 	%r281, [%r280], 1;
	shr.u32 	%r282, %r113, %r477;
	and.b32  	%r283, %r282, %r256;
	shl.b32 	%r284, %r283, 2;
	add.s32 	%r285, %r252, %r284;
	atom.shared.add.u32 	%r286, [%r285], 1;
	shr.u32 	%r287, %r112, %r477;
	and.b32  	%r288, %r287, %r256;
	shl.b32 	%r289, %r288, 2;
	add.s32 	%r290, %r252, %r289;
	atom.shared.add.u32 	%r291, [%r290], 1;
	shr.u32 	%r292, %r111, %r477;
	and.b32  	%r293, %r292, %r256;
	shl.b32 	%r294, %r293, 2;
	add.s32 	%r295, %r252, %r294;
	atom.shared.add.u32 	%r296, [%r295], 1;
	shr.u32 	%r297, %r110, %r477;
	and.b32  	%r298, %r297, %r256;
	shl.b32 	%r299, %r298, 2;
	add.s32 	%r300, %r252, %r299;
	atom.shared.add.u32 	%r301, [%r300], 1;
	shr.u32 	%r302, %r109, %r477;
	and.b32  	%r303, %r302, %r256;
	shl.b32 	%r304, %r303, 2;
	add.s32 	%r305, %r252, %r304;
	atom.shared.add.u32 	%r306, [%r305], 1;
	shr.u32 	%r307, %r108, %r477;
	and.b32  	%r308, %r307, %r256;
	shl.b32 	%r309, %r308, 2;
	add.s32 	%r310, %r252, %r309;
	atom.shared.add.u32 	%r311, [%r310], 1;
	shr.u32 	%r312, %r107, %r477;
	and.b32  	%r313, %r312, %r256;
	shl.b32 	%r314, %r313, 2;
	add.s32 	%r315, %r252, %r314;
	atom.shared.add.u32 	%r316, [%r315], 1;
	shr.u32 	%r317, %r106, %r477;
	and.b32  	%r318, %r317, %r256;
	shl.b32 	%r319, %r318, 2;
	add.s32 	%r320, %r252, %r319;
	atom.shared.add.u32 	%r321, [%r320], 1;
	shr.u32 	%r322, %r105, %r477;
	and.b32  	%r323, %r322, %r256;
	shl.b32 	%r324, %r323, 2;
	add.s32 	%r325, %r252, %r324;
	atom.shared.add.u32 	%r326, [%r325], 1;
	shr.u32 	%r327, %r104, %r477;
	and.b32  	%r328, %r327, %r256;
	shl.b32 	%r329, %r328, 2;
	add.s32 	%r330, %r252, %r329;
	atom.shared.add.u32 	%r331, [%r330], 1;
	shr.u32 	%r332, %r103, %r477;
	and.b32  	%r333, %r332, %r256;
	shl.b32 	%r334, %r333, 2;
	add.s32 	%r335, %r252, %r334;
	atom.shared.add.u32 	%r336, [%r335], 1;
	add.s32 	%r477, %r477, 8;
	add.s32 	%r476, %r476, 1;
	setp.lt.s32 	%p43, %r477, %r175;
	@%p43 bra 	$L__BB26_68;
$L__BB26_69:
	add.s64 	%rd136, %rd136, %rd4;
	setp.lt.u64 	%p44, %rd136, %rd9;
	@%p44 bra 	$L__BB26_32;
$L__BB26_70:
	bar.sync 	0;
	@%p1 bra 	$L__BB26_152;
	setp.lt.u32 	%p45, %r1, 7;
	mov.b32 	%r480, 0;
	@%p45 bra 	$L__BB26_90;
	mov.b32 	%r478, 0;
$L__BB26_73:
	.pragma "nounroll";
	shl.b32 	%r339, %r478, 10;
	add.s32 	%r124, %r6, %r339;
	ld.shared.u32 	%r125, [%r124];
	setp.eq.s32 	%p46, %r125, 0;
	@%p46 bra 	$L__BB26_75;
	cvt.u32.u64 	%r340, %rd5;
	shl.b32 	%r341, %r478, 8;
	add.s32 	%r342, %r341, %r340;
	mul.wide.u32 	%rd30, %r342, 8;
	add.s64 	%rd31, %rd2, %rd30;
	cvt.u64.u32 	%rd32, %r125;
	atom.global.add.u64 	%rd33, [%rd31], %rd32;
$L__BB26_75:
	ld.shared.u32 	%r126, [%r124+1024];
	setp.eq.s32 	%p47, %r126, 0;
	@%p47 bra 	$L__BB26_77;
	cvt.u32.u64 	%r343, %rd5;
	shl.b32 	%r344, %r478, 8;
	add.s32 	%r345, %r344, %r343;
	add.s32 	%r346, %r345, 256;
	mul.wide.u32 	%rd34, %r346, 8;
	add.s64 	%rd35, %rd2, %rd34;
	cvt.u64.u32 	%rd36, %r126;
	atom.global.add.u64 	%rd37, [%rd35], %rd36;
$L__BB26_77:
	ld.shared.u32 	%r127, [%r124+2048];
	setp.eq.s32 	%p48, %r127, 0;
	@%p48 bra 	$L__BB26_79;
	cvt.u32.u64 	%r347, %rd5;
	shl.b32 	%r348, %r478, 8;
	add.s32 	%r349, %r348, %r347;
	add.s32 	%r350, %r349, 512;
	mul.wide.u32 	%rd38, %r350, 8;
	add.s64 	%rd39, %rd2, %rd38;
	cvt.u64.u32 	%rd40, %r127;
	atom.global.add.u64 	%rd41, [%rd39], %rd40;
$L__BB26_79:
	ld.shared.u32 	%r128, [%r124+3072];
	setp.eq.s32 	%p49, %r128, 0;
	@%p49 bra 	$L__BB26_81;
	cvt.u32.u64 	%r351, %rd5;
	shl.b32 	%r352, %r478, 8;
	add.s32 	%r353, %r352, %r351;
	add.s32 	%r354, %r353, 768;
	mul.wide.u32 	%rd42, %r354, 8;
	add.s64 	%rd43, %rd2, %rd42;
	cvt.u64.u32 	%rd44, %r128;
	atom.global.add.u64 	%rd45, [%rd43], %rd44;
$L__BB26_81:
	ld.shared.u32 	%r129, [%r124+4096];
	setp.eq.s32 	%p50, %r129, 0;
	@%p50 bra 	$L__BB26_83;
	cvt.u32.u64 	%r355, %rd5;
	shl.b32 	%r356, %r478, 8;
	add.s32 	%r357, %r356, %r355;
	add.s32 	%r358, %r357, 1024;
	mul.wide.u32 	%rd46, %r358, 8;
	add.s64 	%rd47, %rd2, %rd46;
	cvt.u64.u32 	%rd48, %r129;
	atom.global.add.u64 	%rd49, [%rd47], %rd48;
$L__BB26_83:
	ld.shared.u32 	%r130, [%r124+5120];
	setp.eq.s32 	%p51, %r130, 0;
	@%p51 bra 	$L__BB26_85;
	cvt.u32.u64 	%r359, %rd5;
	shl.b32 	%r360, %r478, 8;
	add.s32 	%r361, %r360, %r359;
	add.s32 	%r362, %r361, 1280;
	mul.wide.u32 	%rd50, %r362, 8;
	add.s64 	%rd51, %rd2, %rd50;
	cvt.u64.u32 	%rd52, %r130;
	atom.global.add.u64 	%rd53, [%rd51], %rd52;
$L__BB26_85:
	ld.shared.u32 	%r131, [%r124+6144];
	setp.eq.s32 	%p52, %r131, 0;
	@%p52 bra 	$L__BB26_87;
	cvt.u32.u64 	%r363, %rd5;
	shl.b32 	%r364, %r478, 8;
	add.s32 	%r365, %r364, %r363;
	add.s32 	%r366, %r365, 1536;
	mul.wide.u32 	%rd54, %r366, 8;
	add.s64 	%rd55, %rd2, %rd54;
	cvt.u64.u32 	%rd56, %r131;
	atom.global.add.u64 	%rd57, [%rd55], %rd56;
$L__BB26_87:
	ld.shared.u32 	%r132, [%r124+7168];
	setp.eq.s32 	%p53, %r132, 0;
	@%p53 bra 	$L__BB26_89;
	cvt.u32.u64 	%r367, %rd5;
	shl.b32 	%r368, %r478, 8;
	add.s32 	%r369, %r368, %r367;
	add.s32 	%r370, %r369, 1792;
	mul.wide.u32 	%rd58, %r370, 8;
	add.s64 	%rd59, %rd2, %rd58;
	cvt.u64.u32 	%rd60, %r132;
	atom.global.add.u64 	%rd61, [%rd59], %rd60;
$L__BB26_89:
	add.s32 	%r478, %r478, 8;
	setp.ne.s32 	%p54, %r478, %r16;
	mov.u32 	%r480, %r16;
	@%p54 bra 	$L__BB26_73;
$L__BB26_90:
	add.s32 	%r135, %r5, -1;
	setp.eq.s32 	%p55, %r3, 0;
	@%p55 bra 	$L__BB26_111;
	setp.lt.u32 	%p56, %r4, 3;
	@%p56 bra 	$L__BB26_101;
	shl.b32 	%r371, %r480, 10;
	add.s32 	%r136, %r6, %r371;
	ld.shared.u32 	%r137, [%r136];
	setp.eq.s32 	%p57, %r137, 0;
	@%p57 bra 	$L__BB26_94;
	cvt.u32.u64 	%r372, %rd5;
	shl.b32 	%r373, %r480, 8;
	add.s32 	%r374, %r373, %r372;
	mul.wide.u32 	%rd62, %r374, 8;
	add.s64 	%rd63, %rd2, %rd62;
	cvt.u64.u32 	%rd64, %r137;
	atom.global.add.u64 	%rd65, [%rd63], %rd64;
$L__BB26_94:
	ld.shared.u32 	%r138, [%r136+1024];
	setp.eq.s32 	%p58, %r138, 0;
	@%p58 bra 	$L__BB26_96;
	cvt.u32.u64 	%r375, %rd5;
	shl.b32 	%r376, %r480, 8;
	add.s32 	%r377, %r376, %r375;
	add.s32 	%r378, %r377, 256;
	mul.wide.u32 	%rd66, %r378, 8;
	add.s64 	%rd67, %rd2, %rd66;
	cvt.u64.u32 	%rd68, %r138;
	atom.global.add.u64 	%rd69, [%rd67], %rd68;
$L__BB26_96:
	ld.shared.u32 	%r139, [%r136+2048];
	setp.eq.s32 	%p59, %r139, 0;
	@%p59 bra 	$L__BB26_98;
	cvt.u32.u64 	%r379, %rd5;
	shl.b32 	%r380, %r480, 8;
	add.s32 	%r381, %r380, %r379;
	add.s32 	%r382, %r381, 512;
	mul.wide.u32 	%rd70, %r382, 8;
	add.s64 	%rd71, %rd2, %rd70;
	cvt.u64.u32 	%rd72, %r139;
	atom.global.add.u64 	%rd73, [%rd71], %rd72;
$L__BB26_98:
	ld.shared.u32 	%r140, [%r136+3072];
	setp.eq.s32 	%p60, %r140, 0;
	@%p60 bra 	$L__BB26_100;
	cvt.u32.u64 	%r383, %rd5;
	shl.b32 	%r384, %r480, 8;
	add.s32 	%r385, %r384, %r383;
	add.s32 	%r386, %r385, 768;
	mul.wide.u32 	%rd74, %r386, 8;
	add.s64 	%rd75, %rd2, %rd74;
	cvt.u64.u32 	%rd76, %r140;
	atom.global.add.u64 	%rd77, [%rd75], %rd76;
$L__BB26_100:
	add.s32 	%r480, %r480, 4;
$L__BB26_101:
	setp.eq.s32 	%p61, %r5, 0;
	@%p61 bra 	$L__BB26_111;
	setp.eq.s32 	%p62, %r135, 0;
	@%p62 bra 	$L__BB26_108;
	shl.b32 	%r387, %r480, 10;
	add.s32 	%r143, %r6, %r387;
	ld.shared.u32 	%r144, [%r143];
	setp.eq.s32 	%p63, %r144, 0;
	@%p63 bra 	$L__BB26_105;
	cvt.u32.u64 	%r388, %rd5;
	shl.b32 	%r389, %r480, 8;
	add.s32 	%r390, %r389, %r388;
	mul.wide.u32 	%rd78, %r390, 8;
	add.s64 	%rd79, %rd2, %rd78;
	cvt.u64.u32 	%rd80, %r144;
	atom.global.add.u64 	%rd81, [%rd79], %rd80;
$L__BB26_105:
	ld.shared.u32 	%r145, [%r143+1024];
	setp.eq.s32 	%p64, %r145, 0;
	@%p64 bra 	$L__BB26_107;
	cvt.u32.u64 	%r391, %rd5;
	shl.b32 	%r392, %r480, 8;
	add.s32 	%r393, %r392, %r391;
	add.s32 	%r394, %r393, 256;
	mul.wide.u32 	%rd82, %r394, 8;
	add.s64 	%rd83, %rd2, %rd82;
	cvt.u64.u32 	%rd84, %r145;
	atom.global.add.u64 	%rd85, [%rd83], %rd84;
$L__BB26_107:
	add.s32 	%r480, %r480, 2;
$L__BB26_108:
	setp.eq.s32 	%p65, %r17, 0;
	@%p65 bra 	$L__BB26_111;
	shl.b32 	%r395, %r480, 10;
	add.s32 	%r396, %r6, %r395;
	ld.shared.u32 	%r148, [%r396];
	setp.eq.s32 	%p66, %r148, 0;
	@%p66 bra 	$L__BB26_111;
	cvt.u32.u64 	%r397, %rd5;
	shl.b32 	%r398, %r480, 8;
	add.s32 	%r399, %r398, %r397;
	mul.wide.u32 	%rd86, %r399, 8;
	add.s64 	%rd87, %rd2, %rd86;
	cvt.u64.u32 	%rd88, %r148;
	atom.global.add.u64 	%rd89, [%rd87], %rd88;
$L__BB26_111:
	cvt.u32.u64 	%r400, %rd5;
	setp.gt.u32 	%p67, %r400, 127;
	@%p67 bra 	$L__BB26_152;
	setp.lt.u32 	%p68, %r1, 7;
	mov.b32 	%r484, 0;
	@%p68 bra 	$L__BB26_131;
	mov.b32 	%r482, 0;
$L__BB26_114:
	.pragma "nounroll";
	shl.b32 	%r404, %r482, 10;
	add.s32 	%r150, %r6, %r404;
	ld.shared.u32 	%r151, [%r150+512];
	setp.eq.s32 	%p69, %r151, 0;
	shl.b32 	%r405, %r482, 8;
	add.s32 	%r406, %r405, %r400;
	mul.wide.u32 	%rd90, %r406, 8;
	add.s64 	%rd15, %rd2, %rd90;
	@%p69 bra 	$L__BB26_116;
	cvt.u64.u32 	%rd91, %r151;
	atom.global.add.u64 	%rd92, [%rd15+1024], %rd91;
$L__BB26_116:
	ld.shared.u32 	%r152, [%r150+1536];
	setp.eq.s32 	%p70, %r152, 0;
	@%p70 bra 	$L__BB26_118;
	cvt.u64.u32 	%rd93, %r152;
	atom.global.add.u64 	%rd94, [%rd15+3072], %rd93;
$L__BB26_118:
	ld.shared.u32 	%r153, [%r150+2560];
	setp.eq.s32 	%p71, %r153, 0;
	@%p71 bra 	$L__BB26_120;
	cvt.u64.u32 	%rd95, %r153;
	atom.global.add.u64 	%rd96, [%rd15+5120], %rd95;
$L__BB26_120:
	ld.shared.u32 	%r154, [%r150+3584];
	setp.eq.s32 	%p72, %r154, 0;
	@%p72 bra 	$L__BB26_122;
	cvt.u64.u32 	%rd97, %r154;
	atom.global.add.u64 	%rd98, [%rd15+7168], %rd97;
$L__BB26_122:
	ld.shared.u32 	%r155, [%r150+4608];
	setp.eq.s32 	%p73, %r155, 0;
	@%p73 bra 	$L__BB26_124;
	cvt.u64.u32 	%rd99, %r155;
	atom.global.add.u64 	%rd100, [%rd15+9216], %rd99;
$L__BB26_124:
	ld.shared.u32 	%r156, [%r150+5632];
	setp.eq.s32 	%p74, %r156, 0;
	@%p74 bra 	$L__BB26_126;
	cvt.u64.u32 	%rd101, %r156;
	atom.global.add.u64 	%rd102, [%rd15+11264], %rd101;
$L__BB26_126:
	ld.shared.u32 	%r157, [%r150+6656];
	setp.eq.s32 	%p75, %r157, 0;
	@%p75 bra 	$L__BB26_128;
	cvt.u64.u32 	%rd103, %r157;
	atom.global.add.u64 	%rd104, [%rd15+13312], %rd103;
$L__BB26_128:
	ld.shared.u32 	%r158, [%r150+7680];
	setp.eq.s32 	%p76, %r158, 0;
	@%p76 bra 	$L__BB26_130;
	cvt.u64.u32 	%rd105, %r158;
	atom.global.add.u64 	%rd106, [%rd15+15360], %rd105;
$L__BB26_130:
	add.s32 	%r482, %r482, 8;
	setp.ne.s32 	%p77, %r482, %r16;
	mov.u32 	%r484, %r16;
	@%p77 bra 	$L__BB26_114;
$L__BB26_131:
	setp.eq.s32 	%p78, %r3, 0;
	@%p78 bra 	$L__BB26_152;
	setp.lt.u32 	%p79, %r4, 3;
	@%p79 bra 	$L__BB26_142;
	shl.b32 	%r407, %r484, 10;
	add.s32 	%r161, %r6, %r407;
	ld.shared.u32 	%r162, [%r161+512];
	setp.eq.s32 	%p80, %r162, 0;
	@%p80 bra 	$L__BB26_135;
	shl.b32 	%r409, %r484, 8;
	add.s32 	%r410, %r409, %r400;
	mul.wide.u32 	%rd107, %r410, 8;
	add.s64 	%rd108, %rd2, %rd107;
	cvt.u64.u32 	%rd109, %r162;
	atom.global.add.u64 	%rd110, [%rd108+1024], %rd109;
$L__BB26_135:
	ld.shared.u32 	%r163, [%r161+1536];
	setp.eq.s32 	%p81, %r163, 0;
	@%p81 bra 	$L__BB26_137;
	shl.b32 	%r412, %r484, 8;
	add.s32 	%r413, %r412, %r400;
	add.s32 	%r414, %r413, 256;
	mul.wide.u32 	%rd111, %r414, 8;
	add.s64 	%rd112, %rd2, %rd111;
	cvt.u64.u32 	%rd113, %r163;
	atom.global.add.u64 	%rd114, [%rd112+1024], %rd113;
$L__BB26_137:
	ld.shared.u32 	%r164, [%r161+2560];
	setp.eq.s32 	%p82, %r164, 0;
	@%p82 bra 	$L__BB26_139;
	shl.b32 	%r416, %r484, 8;
	add.s32 	%r417, %r416, %r400;
	add.s32 	%r418, %r417, 512;
	mul.wide.u32 	%rd115, %r418, 8;
	add.s64 	%rd116, %rd2, %rd115;
	cvt.u64.u32 	%rd117, %r164;
	atom.global.add.u64 	%rd118, [%rd116+1024], %rd117;
$L__BB26_139:
	ld.shared.u32 	%r165, [%r161+3584];
	setp.eq.s32 	%p83, %r165, 0;
	@%p83 bra 	$L__BB26_141;
	shl.b32 	%r420, %r484, 8;
	add.s32 	%r421, %r420, %r400;
	add.s32 	%r422, %r421, 768;
	mul.wide.u32 	%rd119, %r422, 8;
	add.s64 	%rd120, %rd2, %rd119;
	cvt.u64.u32 	%rd121, %r165;
	atom.global.add.u64 	%rd122, [%rd120+1024], %rd121;
$L__BB26_141:
	add.s32 	%r484, %r484, 4;
$L__BB26_142:
	setp.eq.s32 	%p84, %r5, 0;
	@%p84 bra 	$L__BB26_152;
	setp.eq.s32 	%p85, %r135, 0;
	@%p85 bra 	$L__BB26_149;
	shl.b32 	%r423, %r484, 10;
	add.s32 	%r168, %r6, %r423;
	ld.shared.u32 	%r169, [%r168+512];
	setp.eq.s32 	%p86, %r169, 0;
	@%p86 bra 	$L__BB26_146;
	shl.b32 	%r425, %r484, 8;
	add.s32 	%r426, %r425, %r400;
	mul.wide.u32 	%rd123, %r426, 8;
	add.s64 	%rd124, %rd2, %rd123;
	cvt.u64.u32 	%rd125, %r169;
	atom.global.add.u64 	%rd126, [%rd124+1024], %rd125;
$L__BB26_146:
	ld.shared.u32 	%r170, [%r168+1536];
	setp.eq.s32 	%p87, %r170, 0;
	@%p87 bra 	$L__BB26_148;
	shl.b32 	%r428, %r484, 8;
	add.s32 	%r429, %r428, %r400;
	add.s32 	%r430, %r429, 256;
	mul.wide.u32 	%rd127, %r430, 8;
	add.s64 	%rd128, %rd2, %rd127;
	cvt.u64.u32 	%rd129, %r170;
	atom.global.add.u64 	%rd130, [%rd128+1024], %rd129;
$L__BB26_148:
	add.s32 	%r484, %r484, 2;
$L__BB26_149:
	setp.eq.s32 	%p88, %r17, 0;
	@%p88 bra 	$L__BB26_152;
	shl.b32 	%r431, %r484, 10;
	add.s32 	%r432, %r6, %r431;
	ld.shared.u32 	%r173, [%r432+512];
	setp.eq.s32 	%p89, %r173, 0;
	@%p89 bra 	$L__BB26_152;
	shl.b32 	%r434, %r484, 8;
	add.s32 	%r435, %r434, %r400;
	mul.wide.u32 	%rd131, %r435, 8;
	add.s64 	%rd132, %rd2, %rd131;
	cvt.u64.u32 	%rd133, %r173;
	atom.global.add.u64 	%rd134, [%rd132+1024], %rd133;
$L__BB26_152:
	bar.sync 	0;
	add.s64 	%rd135, %rd135, 1;
	setp.ne.s64 	%p90, %rd135, %rd6;
	@%p90 bra 	$L__BB26_2;
$L__BB26_153:
	ret;

}
	// .globl	_ZN3cub18CUB_300001_SM_10006detail10radix_sort33DeviceRadixSortExclusiveSumKernelINS1_5radix10policy_hubIiN4cuda3std3__45tupleIJiifiiEEEyE10Policy1000EyEEvPT0_
.visible .entry _ZN3cub18CUB_300001_SM_10006detail10radix_sort33DeviceRadixSortExclusiveSumKernelINS1_5radix10policy_hubIiN4cuda3std3__45tupleIJiifiiEEEyE10Policy1000EyEEvPT0_(
	.param .u64 .ptr .align 1 _ZN3cub18CUB_300001_SM_10006detail10radix_sort33DeviceRadixSortExclusiveSumKernelINS1_5radix10policy_hubIiN4cuda3std3__45tupleIJiifiiEEEyE10Policy1000EyEEvPT0__param_0
)
{
	.reg .pred 	%p<4>;
	.reg .b32 	%r<28>;
	.reg .b64 	%rd<54>;
	// demoted variable
	.shared .align 16 .b8 _ZZN3cub18CUB_300001_SM_10006detail10radix_sort33DeviceRadixSortExclusiveSumKernelINS1_5radix10policy_hubIiN4cuda3std3__45tupleIJiifiiEEEyE10Policy1000EyEEvPT0_E12temp_storage[2336];
	ld.param.u64 	%rd5, [_ZN3cub18CUB_300001_SM_10006detail10radix_sort33DeviceRadixSortExclusiveSumKernelINS1_5radix10policy_hubIiN4cuda3std3__45tupleIJiifiiEEEyE10Policy1000EyEEvPT0__param_0];
	cvta.to.global.u64 	%rd6, %rd5;
	mov.u32 	%r3, %ctaid.x;
	shl.b32 	%r4, %r3, 8;
	mov.u32 	%r1, %tid.x;
	setp.gt.u32 	%p1, %r1, 255;
	add.s32 	%r5, %r4, %r1;
	mul.wide.s32 	%rd7, %r5, 8;
	add.s64 	%rd1, %rd6, %rd7;
	@%p1 bra 	$L__BB27_2;
	ld.global.u64 	%rd53, [%rd1];
$L__BB27_2:
	shr.u32 	%r6, %r1, 3;
	add.s32 	%r7, %r6, %r1;
	shl.b32 	%r8, %r7, 3;
	mov.u32 	%r9, _ZZN3cub18CUB_300001_SM_10006detail10radix_sort33DeviceRadixSortExclusiveSumKernelINS1_5radix10policy_hubIiN4cuda3std3__45tupleIJiifiiEEEyE10Policy1000EyEEvPT0_E12temp_storage;
	add.s32 	%r10, %r9, %r8;
	add.s32 	%r2, %r10, 16;
	st.shared.u64 	[%r10+16], %rd53;
	bar.sync 	0;
	setp.gt.u32 	%p2, %r1, 31;
	@%p2 bra 	$L__BB27_4;
	mad.lo.s32 	%r27, %r1, 72, %r9;
	ld.shared.u64 	%rd23, [%r27+16];
	ld.shared.u64 	%rd24, [%r27+24];
	ld.shared.u64 	%rd25, [%r27+32];
	ld.shared.u64 	%rd26, [%r27+40];
	ld.shared.u64 	%rd27, [%r27+48];
	ld.shared.u64 	%rd28, [%r27+56];
	ld.shared.u64 	%rd29, [%r27+64];
	ld.shared.u64 	%rd30, [%r27+72];
	add.s64 	%rd31, %rd24, %rd23;
	add.s64 	%rd32, %rd31, %rd25;
	add.s64 	%rd33, %rd32, %rd26;
	add.s64 	%rd34, %rd33, %rd27;
	add.s64 	%rd35, %rd34, %rd28;
	add.s64 	%rd36, %rd35, %rd29;
	add.s64 	%rd10, %rd36, %rd30;
	mov.b32 	%r11, 1;
	mov.b32 	%r24, 0;
	mov.b32 	%r25, -1;
	// begin inline asm
	{  .reg .u64 r0;  .reg .u32 lo;  .reg .u32 hi;  .reg .pred p;  mov.b64 {lo, hi}, %rd10;  shfl.sync.up.b32 lo|p, lo, %r11, %r24, %r25;  shfl.sync.up.b32 hi|p, hi, %r11, %r24, %r25;  mov.b64 r0, {lo, hi};  @p add.u64 r0, r0, %rd10;  mov.u64 %rd8, r0;}
	// end inline asm
	mov.b32 	%r14, 2;
	// begin inline asm
	{  .reg .u64 r0;  .reg .u32 lo;  .reg .u32 hi;  .reg .pred p;  mov.b64 {lo, hi}, %rd8;  shfl.sync.up.b32 lo|p, lo, %r14, %r24, %r25;  shfl.sync.up.b32 hi|p, hi, %r14, %r24, %r25;  mov.b64 r0, {lo, hi};  @p add.u64 r0, r0, %rd8;  mov.u64 %rd11, r0;}
	// end inline asm
	mov.b32 	%r17, 4;
	// begin inline asm
	{  .reg .u64 r0;  .reg .u32 lo;  .reg .u32 hi;  .reg .pred p;  mov.b64 {lo, hi}, %rd11;  shfl.sync.up.b32 lo|p, lo, %r17, %r24, %r25;  shfl.sync.up.b32 hi|p, hi, %r17, %r24, %r25;  mov.b64 r0, {lo, hi};  @p add.u64 r0, r0, %rd11;  mov.u64 %rd14, r0;}
	// end inline asm
	mov.b32 	%r20, 8;
	// begin inline asm
	{  .reg .u64 r0;  .reg .u32 lo;  .reg .u32 hi;  .reg .pred p;  mov.b64 {lo, hi}, %rd14;  shfl.sync.up.b32 lo|p, lo, %r20, %r24, %r25;  shfl.sync.up.b32 hi|p, hi, %r20, %r24, %r25;  mov.b64 r0, {lo, hi};  @p add.u64 r0, r0, %rd14;  mov.u64 %rd17, r0;}
	// end inline asm
	mov.b32 	%r23, 16;
	// begin inline asm
	{  .reg .u64 r0;  .reg .u32 lo;  .reg .u32 hi;  .reg .pred p;  mov.b64 {lo, hi}, %rd17;  shfl.sync.up.b32 lo|p, lo, %r23, %r24, %r25;  shfl.sync.up.b32 hi|p, hi, %r23, %r24, %r25;  mov.b64 r0, {lo, hi};  @p add.u64 r0, r0, %rd17;  mov.u64 %rd20, r0;}
	// end inline asm
	sub.s64 	%rd37, %rd20, %rd10;
	ld.shared.u64 	%rd38, [%r27+16];
	ld.shared.u64 	%rd39, [%r27+24];
	ld.shared.u64 	%rd40, [%r27+32];
	ld.shared.u64 	%rd41, [%r27+40];
	ld.shared.u64 	%rd42, [%r27+48];
	ld.shared.u64 	%rd43, [%r27+56];
	ld.shared.u64 	%rd44, [%r27+64];
	add.s64 	%rd45, %rd38, %rd37;
	add.s64 	%rd46, %rd39, %rd45;
	add.s64 	%rd47, %rd40, %rd46;
	add.s64 	%rd48, %rd41, %rd47;
	add.s64 	%rd49, %rd42, %rd48;
	add.s64 	%rd50, %rd43, %rd49;
	add.s64 	%rd51, %rd44, %rd50;
	st.shared.u64 	[%r27+16], %rd37;
	st.shared.u64 	[%r27+24], %rd45;
	st.shared.u64 	[%r27+32], %rd46;
	st.shared.u64 	[%r27+40], %rd47;
	st.shared.u64 	[%r27+48], %rd48;
	st.shared.u64 	[%r27+56], %rd49;
	st.shared.u64 	[%r27+64], %rd50;
	st.shared.u64 	[%r27+72], %rd51;
$L__BB27_4:
	setp.gt.u32 	%p3, %r1, 255;
	bar.sync 	0;
	@%p3 bra 	$L__BB27_6;
	ld.shared.u64 	%rd52, [%r2];
	st.global.u64 	[%rd1], %rd52;
$L__BB27_6:
	ret;

}
	// .globl	_ZN3cub18CUB_300001_SM_10006detail10radix_sort29DeviceRadixSortOnesweepKernelINS1_5radix10policy_hubIiN4cuda3std3__45tupleIJiifiiEEEyE10Policy1000ELNS0_9SortOrderE0EiSA_yiiNS1_21identity_decomposer_tEEEvPT5_SG_PT3_PKSH_PT1_PKSL_PT2_PKSP_T4_iiT6_
.visible .entry _ZN3cub18CUB_300001_SM_10006detail10radix_sort29DeviceRadixSortOnesweepKernelINS1_5radix10policy_hubIiN4cuda3std3__45tupleIJiifiiEEEyE10Policy1000ELNS0_9SortOrderE0EiSA_yiiNS1_21identity_decomposer_tEEEvPT5_SG_PT3_PKSH_PT1_PKSL_PT2_PKSP_T4_iiT6_(
	.param .u64 .ptr .align 1 _ZN3cub18CUB_300001_SM_10006detail10radix_sort29DeviceRadixSortOnesweepKernelINS1_5radix10policy_hubIiN4cuda3std3__45tupleIJiifiiEEEyE10Policy1000ELNS0_9SortOrderE0EiSA_yiiNS1_21identity_decomposer_tEEEvPT5_SG_PT3_PKSH_PT1_PKSL_PT2_PKSP_T4_iiT6__param_0,
	.param .u64 .ptr .align 1 _ZN3cub18CUB_300001_SM_10006detail10radix_sort29DeviceRadixSortOnesweepKernelINS1_5radix10policy_hubIiN4cuda3std3__45tupleIJiifiiEEEyE10Policy1000ELNS0_9SortOrderE0EiSA_yiiNS1_21identity_decomposer_tEEEvPT5_SG_PT3_PKSH_PT1_PKSL_PT2_PKSP_T4_iiT6__param_1,
	.param .u64 .ptr .align 1 _ZN3cub18CUB_300001_SM_10006detail10radix_sort29DeviceRadixSortOnesweepKernelINS1_5radix10policy_hubIiN4cuda3std3__45tupleIJiifiiEEEyE10Policy1000ELNS0_9SortOrderE0EiSA_yiiNS1_21identity_decomposer_tEEEvPT5_SG_PT3_PKSH_PT1_PKSL_PT2_PKSP_T4_iiT6__param_2,
	.param .u64 .ptr .align 1 _ZN3cub18CUB_300001_SM_10006detail10radix_sort29DeviceRadixSortOnesweepKernelINS1_5radix10policy_hubIiN4cuda3std3__45tupleIJiifiiEEEyE10Policy1000ELNS0_9SortOrderE0EiSA_yiiNS1_21identity_decomposer_tEEEvPT5_SG_PT3_PKSH_PT1_PKSL_PT2_PKSP_T4_iiT6__param_3,
	.param .u64 .ptr .align 1 _ZN3cub18CUB_300001_SM_10006detail10radix_sort29DeviceRadixSortOnesweepKernelINS1_5radix10policy_hubIiN4cuda3std3__45tupleIJiifiiEEEyE10Policy1000ELNS0_9SortOrderE0EiSA_yiiNS1_21identity_decomposer_tEEEvPT5_SG_PT3_PKSH_PT1_PKSL_PT2_PKSP_T4_iiT6__param_4,
	.param .u64 .ptr .align 1 _ZN3cub18CUB_300001_SM_10006detail10radix_sort29DeviceRadixSortOnesweepKernelINS1_5radix10policy_hubIiN4cuda3std3__45tupleIJiifiiEEEyE10Policy1000ELNS0_9SortOrderE0EiSA_yiiNS1_21identity_decomposer_tEEEvPT5_SG_PT3_PKSH_PT1_PKSL_PT2_PKSP_T4_iiT6__param_5,
	.param .u64 .ptr .align 1 _ZN3cub18CUB_300001_SM_10006detail10radix_sort29DeviceRadixSortOnesweepKernelINS1_5radix10policy_hubIiN4cuda3std3__45tupleIJiifiiEEEyE10Policy1000ELNS0_9SortOrderE0EiSA_yiiNS1_21identity_decomposer_tEEEvPT5_SG_PT3_PKSH_PT1_PKSL_PT2_PKSP_T4_iiT6__param_6,
	.param .u64 .ptr .align 1 _ZN3cub18CUB_300001_SM_10006detail10radix_sort29DeviceRadixSortOnesweepKernelINS1_5radix10policy_hubIiN4cuda3std3__45tupleIJiifiiEEEyE10Policy1000ELNS0_9SortOrderE0EiSA_yiiNS1_21identity_decomposer_tEEEvPT5_SG_PT3_PKSH_PT1_PKSL_PT2_PKSP_T4_iiT6__param_7,
	.param .u32 _ZN3cub18CUB_300001_SM_10006detail10radix_sort29DeviceRadixSortOnesweepKernelINS1_5radix10policy_hubIiN4cuda3std3__45tupleIJiifiiEEEyE10Policy1000ELNS0_9SortOrderE0EiSA_yiiNS1_21identity_decomposer_tEEEvPT5_SG_PT3_PKSH_PT1_PKSL_PT2_PKSP_T4_iiT6__param_8,
	.param .u32 _ZN3cub18CUB_300001_SM_10006detail10radix_sort29DeviceRadixSortOnesweepKernelINS1_5radix10policy_hubIiN4cuda3std3__45tupleIJiifiiEEEyE10Policy1000ELNS0_9SortOrderE0EiSA_yiiNS1_21identity_decomposer_tEEEvPT5_SG_PT3_PKSH_PT1_PKSL_PT2_PKSP_T4_iiT6__param_9,
	.param .u32 _ZN3cub18CUB_300001_SM_10006detail10radix_sort29DeviceRadixSortOnesweepKernelINS1_5radix10policy_hubIiN4cuda3std3__45tupleIJiifiiEEEyE10Policy1000ELNS0_9SortOrderE0EiSA_yiiNS1_21identity_decomposer_tEEEvPT5_SG_PT3_PKSH_PT1_PKSL_PT2_PKSP_T4_iiT6__param_10,
	.param .align 1 .b8 _ZN3cub18CUB_300001_SM_10006detail10radix_sort29DeviceRadixSortOnesweepKernelINS1_5radix10policy_hubIiN4cuda3std3__45tupleIJiifiiEEEyE10Policy1000ELNS0_9SortOrderE0EiSA_yiiNS1_21identity_decomposer_tEEEvPT5_SG_PT3_PKSH_PT1_PKSL_PT2_PKSP_T4_iiT6__param_11[1]
)
.maxntid 384
{
	.reg .pred 	%p<96>;
	.reg .b32 	%r<1039>;
	.reg .b32 	%f<77>;
	.reg .b64 	%rd<164>;
	// demoted variable
	.shared .align 16 .b8 _ZZN3cub18CUB_300001_SM_10006detail10radix_sort29DeviceRadixSortOnesweepKernelINS1_5radix10policy_hubIiN4cuda3std3__45tupleIJiifiiEEEyE10Policy1000ELNS0_9SortOrderE0EiSA_yiiNS1_21identity_decomposer_tEEEvPT5_SG_PT3_PKSH_PT1_PKSL_PT2_PKSP_T4_iiT6_E1s[40448];
	ld.param.u64 	%rd31, [_ZN3cub18CUB_300001_SM_10006detail10radix_sort29DeviceRadixSortOnesweepKernelINS1_5radix10policy_hubIiN4cuda3std3__45tupleIJiifiiEEEyE10Policy1000ELNS0_9SortOrderE0EiSA_yiiNS1_21identity_decomposer_tEEEvPT5_SG_PT3_PKSH_PT1_PKSL_PT2_PKSP_T4_iiT6__param_0];
	ld.param.u64 	%rd32, [_ZN3cub18CUB_300001_SM_10006detail10radix_sort29DeviceRadixSortOnesweepKernelINS1_5radix10policy_hubIiN4cuda3std3__45tupleIJiifiiEEEyE10Policy1000ELNS0_9SortOrderE0EiSA_yiiNS1_21identity_decomposer_tEEEvPT5_SG_PT3_PKSH_PT1_PKSL_PT2_PKSP_T4_iiT6__param_1];
	ld.param.u64 	%rd36, [_ZN3cub18CUB_300001_SM_10006detail10radix_sort29DeviceRadixSortOnesweepKernelINS1_5radix10policy_hubIiN4cuda3std3__45tupleIJiifiiEEEyE10Policy1000ELNS0_9SortOrderE0EiSA_yiiNS1_21identity_decomposer_tEEEvPT5_SG_PT3_PKSH_PT1_PKSL_PT2_PKSP_T4_iiT6__param_4];
	ld.param.u64 	%rd37, [_ZN3cub18CUB_300001_SM_10006detail10radix_sort29DeviceRadixSortOnesweepKernelINS1_5radix10policy_hubIiN4cuda3std3__45tupleIJiifiiEEEyE10Policy1000ELNS0_9SortOrderE0EiSA_yiiNS1_21identity_decomposer_tEEEvPT5_SG_PT3_PKSH_PT1_PKSL_PT2_PKSP_T4_iiT6__param_5];
	ld.param.u64 	%rd38, [_ZN3cub18CUB_300001_SM_10006detail10radix_sort29DeviceRadixSortOnesweepKernelINS1_5radix10policy_hubIiN4cuda3std3__45tupleIJiifiiEEEyE10Policy1000ELNS0_9SortOrderE0EiSA_yiiNS1_21identity_decomposer_tEEEvPT5_SG_PT3_PKSH_PT1_PKSL_PT2_PKSP_T4_iiT6__param_6];
	ld.param.u64 	%rd35, [_ZN3cub18CUB_300001_SM_10006detail10radix_sort29DeviceRadixSortOnesweepKernelINS1_5radix10policy_hubIiN4cuda3std3__45tupleIJiifiiEEEyE10Policy1000ELNS0_9SortOrderE0EiSA_yiiNS1_21identity_decomposer_tEEEvPT5_SG_PT3_PKSH_PT1_PKSL_PT2_PKSP_T4_iiT6__param_7];
	ld.param.u32 	%r285, [_ZN3cub18CUB_300001_SM_10006detail10radix_sort29DeviceRadixSortOnesweepKernelINS1_5radix10policy_hubIiN4cuda3std3__45tupleIJiifiiEEEyE10Policy1000ELNS0_9SortOrderE0EiSA_yiiNS1_21identity_decomposer_tEEEvPT5_SG_PT3_PKSH_PT1_PKSL_PT2_PKSP_T4_iiT6__param_8];
	ld.param.u32 	%r286, [_ZN3cub18CUB_300001_SM_10006detail10radix_sort29DeviceRadixSortOnesweepKernelINS1_5radix10policy_hubIiN4cuda3std3__45tupleIJiifiiEEEyE10Policy1000ELNS0_9SortOrderE0EiSA_yiiNS1_21identity_decomposer_tEEEvPT5_SG_PT3_PKSH_PT1_PKSL_PT2_PKSP_T4_iiT6__param_9];
	ld.param.u32 	%r287, [_ZN3cub18CUB_300001_SM_10006detail10radix_sort29DeviceRadixSortOnesweepKernelINS1_5radix10policy_hubIiN4cuda3std3__45tupleIJiifiiEEEyE10Policy1000ELNS0_9SortOrderE0EiSA_yiiNS1_21identity_decomposer_tEEEvPT5_SG_PT3_PKSH_PT1_PKSL_PT2_PKSP_T4_iiT6__param_10];
	cvta.to.global.u64 	%rd1, %rd38;
	cvta.to.global.u64 	%rd2, %rd36;
	cvta.to.global.u64 	%rd3, %rd31;
	cvta.to.global.u64 	%rd4, %rd37;
	mov.u32 	%r1, %tid.x;
	shr.u32 	%r2, %r1, 5;
	// begin inline asm
	mov.u32 %r288, %laneid;
	// end inline asm
	setp.ne.s32 	%p1, %r1, 0;
	@%p1 bra 	$L__BB28_2;
	cvta.to.global.u64 	%rd39, %rd32;
	atom.global.add.u32 	%r289, [%rd39], 1;
	st.shared.u32 	[_ZZN3cub18CUB_300001_SM_10006detail10radix_sort29DeviceRadixSortOnesweepKernelINS1_5radix10policy_hubIiN4cuda3std3__45tupleIJiifiiEEEyE10Policy1000ELNS0_9SortOrderE0EiSA_yiiNS1_21identity_decomposer_tEEEvPT5_SG_PT3_PKSH_PT1_PKSL_PT2_PKSP_T4_iiT6_E1s+38400], %r289;
$L__BB28_2:
	bar.sync 	0;
	ld.shared.u32 	%r4, [_ZZN3cub18CUB_300001_SM_10006detail10radix_sort29DeviceRadixSortOnesweepKernelINS1_5radix10policy_hubIiN4cuda3std3__45tupleIJiifiiEEEyE10Policy1000ELNS0_9SortOrderE0EiSA_yiiNS1_21identity_decomposer_tEEEvPT5_SG_PT3_PKSH_PT1_PKSL_PT2_PKSP_T4_iiT6_E1s+38400];
	mul.lo.s32 	%r290, %r4, 1920;
	add.s32 	%r5, %r290, 1920;
	setp.gt.s32 	%p2, %r5, %r285;
	cvt.s64.s32 	%rd5, %r290;
	@%p2 bra 	$L__BB28_4;
	and.b32  	%r291, %r1, 31;
	and.b32  	%r292, %r1, 992;
	mul.lo.s32 	%r293, %r292, 5;
	or.b32  	%r294, %r293, %r291;
	cvt.u64.u32 	%rd40, %r294;
	add.s64 	%rd41, %rd40, %rd5;
	shl.b64 	%rd42, %rd41, 2;
	add.s64 	%rd43, %rd4, %rd42;
	ld.global.u32 	%r939, [%rd43];
	ld.global.u32 	%r938, [%rd43+128];
	ld.global.u32 	%r937, [%rd43+256];
	ld.global.u32 	%r936, [%rd43+384];
	ld.global.u32 	%r935, [%rd43+512];
	bra.uni 	$L__BB28_14;
$L__BB28_4:
	cvt.u32.u64 	%r296, %rd5;
	sub.s32 	%r11, %r285, %r296;
	and.b32  	%r297, %r1, 31;
	and.b32  	%r298, %r1, 992;
	mul.lo.s32 	%r299, %r298, 5;
	or.b32  	%r12, %r299, %r297;
	setp.ge.s32 	%p3, %r12, %r11;
	cvt.u64.u32 	%rd44, %r12;
	add.s64 	%rd45, %rd44, %rd5;
	shl.b64 	%rd46, %rd45, 2;
	add.s64 	%rd6, %rd4, %rd46;
	mov.b32 	%r939, 2147483647;
	@%p3 bra 	$L__BB28_6;
	ld.global.u32 	%r939, [%rd6];
$L__BB28_6:
	add.s32 	%r301, %r12, 32;
	setp.ge.s32 	%p4, %r301, %r11;
	mov.b32 	%r938, 2147483647;
	@%p4 bra 	$L__BB28_8;
	ld.global.u32 	%r938, [%rd6+128];
$L__BB28_8:
	add.s32 	%r303, %r12, 64;
	setp.ge.s32 	%p5, %r303, %r11;
	mov.b32 	%r937, 2147483647;
	@%p5 bra 	$L__BB28_10;
	ld.global.u32 	%r937, [%rd6+256];
$L__BB28_10:
	add.s32 	%r305, %r12, 96;
	setp.ge.s32 	%p6, %r305, %r11;
	mov.b32 	%r936, 2147483647;
	@%p6 bra 	$L__BB28_12;
	ld.global.u32 	%r936, [%rd6+384];
$L__BB28_12:
	add.s32 	%r307, %r12, 128;
	setp.ge.s32 	%p7, %r307, %r11;
	mov.b32 	%r935, 2147483647;
	@%p7 bra 	$L__BB28_14;
	ld.global.u32 	%r935, [%rd6+512];
$L__BB28_14:
	xor.b32  	%r993, %r939, -2147483648;
	xor.b32  	%r992, %r938, -2147483648;
	xor.b32  	%r991, %r937, -2147483648;
	xor.b32  	%r990, %r936, -2147483648;
	xor.b32  	%r989, %r935, -2147483648;
	mov.b32 	%r308, -1;
	shl.b32 	%r309, %r308, %r287;
	not.b32 	%r32, %r309;
	shl.b32 	%r310, %r2, 10;
	mov.u32 	%r311, _ZZN3cub18CUB_300001_SM_10006detail10radix_sort29DeviceRadixSortOnesweepKernelINS1_5radix10policy_hubIiN4cuda3std3__45tupleIJiifiiEEEyE10Policy1000ELNS0_9SortOrderE0EiSA_yiiNS1_21identity_decomposer_tEEEvPT5_SG_PT3_PKSH_PT1_PKSL_PT2_PKSP_T4_iiT6_E1s;
	add.s32 	%r33, %r311, %r310;
	setp.gt.s32 	%p8, %r288, 255;
	@%p8 bra 	$L__BB28_27;
	max.s32 	%r312, %r288, 224;
	sub.s32 	%r313, %r312, %r288;
	add.s32 	%r314, %r313, 31;
	shr.u32 	%r315, %r314, 5;
	add.s32 	%r34, %r315, 1;
	and.b32  	%r35, %r34, 15;
	setp.lt.u32 	%p9, %r314, 480;
	mov.u32 	%r943, %r288;
	@%p9 bra 	$L__BB28_18;
	and.b32  	%r316, %r34, 268435440;
	neg.s32 	%r941, %r316;
	shl.b32 	%r318, %r288, 2;
	add.s32 	%r319, %r310, %r318;
	add.s32 	%r321, %r319, %r311;
	add.s32 	%r940, %r321, 1024;
	mov.u32 	%r943, %r288;
$L__BB28_17:
	.pragma "nounroll";
	mov.b32 	%r322, 0;
	st.shared.u32 	[%r940+-1024], %r322;
	st.shared.u32 	[%r940+-896], %r322;
	st.shared.u32 	[%r940+-768], %r322;
	st.shared.u32 	[%r940+-640], %r322;
	st.shared.u32 	[%r940+-512], %r322;
	st.shared.u32 	[%r940+-384], %r322;
	st.shared.u32 	[%r940+-256], %r322;
	st.shared.u32 	[%r940+-128], %r322;
	st.shared.u32 	[%r940], %r322;
	st.shared.u32 	[%r940+128], %r322;
	st.shared.u32 	[%r940+256], %r322;
	st.shared.u32 	[%r940+384], %r322;
	st.shared.u32 	[%r940+512], %r322;
	st.shared.u32 	[%r940+640], %r322;
	st.shared.u32 	[%r940+768], %r322;
	st.shared.u32 	[%r940+896], %r322;
	add.s32 	%r943, %r943, 512;
	add.s32 	%r941, %r941, 16;
	add.s32 	%r940, %r940, 2048;
	setp.ne.s32 	%p10, %r941, 0;
	@%p10 bra 	$L__BB28_17;
$L__BB28_18:
	setp.eq.s32 	%p11, %r35, 0;
	@%p11 bra 	$L__BB28_27;
	and.b32  	%r45, %r34, 7;
	setp.lt.u32 	%p12, %r35, 8;
	@%p12 bra 	$L__BB28_21;
	shl.b32 	%r323, %r943, 2;
	add.s32 	%r324, %r33, %r323;
	mov.b32 	%r325, 0;
	st.shared.u32 	[%r324], %r325;
	st.shared.u32 	[%r324+128], %r325;
	st.shared.u32 	[%r324+256], %r325;
	st.shared.u32 	[%r324+384], %r325;
	st.shared.u32 	[%r324+512], %r325;
	st.shared.u32 	[%r324+640], %r325;
	st.shared.u32 	[%r324+768], %r325;
	st.shared.u32 	[%r324+896], %r325;
	add.s32 	%r943, %r943, 256;
$L__BB28_21:
	setp.eq.s32 	%p13, %r45, 0;
	@%p13 bra 	$L__BB28_27;
	and.b32  	%r48, %r34, 3;
	setp.lt.u32 	%p14, %r45, 4;
	@%p14 bra 	$L__BB28_24;
	shl.b32 	%r326, %r943, 2;
	add.s32 	%r327, %r33, %r326;
	mov.b32 	%r328, 0;
	st.shared.u32 	[%r327], %r328;
	st.shared.u32 	[%r327+128], %r328;
	st.shared.u32 	[%r327+256], %r328;
	st.shared.u32 	[%r327+384], %r328;
	add.s32 	%r943, %r943, 128;
$L__BB28_24:
	setp.eq.s32 	%p15, %r48, 0;
	@%p15 bra 	$L__BB28_27;
	shl.b32 	%r330, %r943, 2;
	add.s32 	%r331, %r310, %r330;
	add.s32 	%r947, %r311, %r331;
	neg.s32 	%r946, %r48;
$L__BB28_26:
	.pragma "nounroll";
	mov.b32 	%r333, 0;
	st.shared.u32 	[%r947], %r333;
	add.s32 	%r947, %r947, 128;
	add.s32 	%r946, %r946, 1;
	setp.ne.s32 	%p16, %r946, 0;
	@%p16 bra 	$L__BB28_26;
$L__BB28_27:
	bar.warp.sync 	-1;
	shr.u32 	%r335, %r993, %r286;
	and.b32  	%r57, %r335, %r32;
	shl.b32 	%r336, %r57, 2;
	add.s32 	%r337, %r33, %r336;
	atom.shared.add.u32 	%r338, [%r337], 1;
	shr.u32 	%r339, %r992, %r286;
	and.b32  	%r340, %r339, %r32;
	shl.b32 	%r341, %r340, 2;
	add.s32 	%r342, %r33, %r341;
	atom.shared.add.u32 	%r343, [%r342], 1;
	shr.u32 	%r344, %r991, %r286;
	and.b32  	%r345, %r344, %r32;
	shl.b32 	%r346, %r345, 2;
	add.s32 	%r347, %r33, %r346;
	atom.shared.add.u32 	%r348, [%r347], 1;
	shr.u32 	%r349, %r990, %r286;
	and.b32  	%r350, %r349, %r32;
	shl.b32 	%r351, %r350, 2;
	add.s32 	%r352, %r33, %r351;
	atom.shared.add.u32 	%r353, [%r352], 1;
	shr.u32 	%r354, %r989, %r286;
	and.b32  	%r355, %r354, %r32;
	shl.b32 	%r356, %r355, 2;
	add.s32 	%r357, %r33, %r356;
	atom.shared.add.u32 	%r358, [%r357], 1;
	bar.sync 	0;
	setp.gt.u32 	%p17, %r1, 255;
	shl.b32 	%r359, %r1, 2;
	add.s32 	%r58, %r311, %r359;
	mov.b32 	%r948, 0;
	@%p17 bra 	$L__BB28_29;
	ld.shared.u32 	%r361, [%r58];
	mov.b32 	%r362, 0;
	st.shared.u32 	[%r58], %r362;
	ld.shared.u32 	%r363, [%r58+1024];
	st.shared.u32 	[%r58+1024], %r361;
	add.s32 	%r364, %r363, %r361;
	ld.shared.u32 	%r365, [%r58+2048];
	st.shared.u32 	[%r58+2048], %r364;
	add.s32 	%r366, %r365, %r364;
	ld.shared.u32 	%r367, [%r58+3072];
	st.shared.u32 	[%r58+3072], %r366;
	add.s32 	%r368, %r367, %r366;
	ld.shared.u32 	%r369, [%r58+4096];
	st.shared.u32 	[%r58+4096], %r368;
	add.s32 	%r370, %r369, %r368;
	ld.shared.u32 	%r371, [%r58+5120];
	st.shared.u32 	[%r58+5120], %r370;
	add.s32 	%r372, %r371, %r370;
	ld.shared.u32 	%r373, [%r58+6144];
	st.shared.u32 	[%r58+6144], %r372;
	add.s32 	%r374, %r373, %r372;
	ld.shared.u32 	%r375, [%r58+7168];
	st.shared.u32 	[%r58+7168], %r374;
	add.s32 	%r376, %r375, %r374;
	ld.shared.u32 	%r377, [%r58+8192];
	st.shared.u32 	[%r58+8192], %r376;
	add.s32 	%r378, %r377, %r376;
	ld.shared.u32 	%r379, [%r58+9216];
	st.shared.u32 	[%r58+9216], %r378;
	add.s32 	%r380, %r379, %r378;
	ld.shared.u32 	%r381, [%r58+10240];
	st.shared.u32 	[%r58+10240], %r380;
	add.s32 	%r382, %r381, %r380;
	ld.shared.u32 	%r383, [%r58+11264];
	st.shared.u32 	[%r58+11264], %r382;
	add.s32 	%r948, %r383, %r382;
$L__BB28_29:
	shl.b32 	%r384, %r4, 8;
	add.s32 	%r385, %r384, %r1;
	mul.wide.s32 	%rd47, %r385, 4;
	add.s64 	%rd7, %rd3, %rd47;
	@%p17 bra 	$L__BB28_31;
	or.b32  	%r386, %r948, 1073741824;
	st.volatile.global.u32 	[%rd7], %r386;
$L__BB28_31:
	ld.param.u64 	%rd160, [_ZN3cub18CUB_300001_SM_10006detail10radix_sort29DeviceRadixSortOnesweepKernelINS1_5radix10policy_hubIiN4cuda3std3__45tupleIJiifiiEEEyE10Policy1000ELNS0_9SortOrderE0EiSA_yiiNS1_21identity_decomposer_tEEEvPT5_SG_PT3_PKSH_PT1_PKSL_PT2_PKSP_T4_iiT6__param_3];
	ld.param.u64 	%rd156, [_ZN3cub18CUB_300001_SM_10006detail10radix_sort29DeviceRadixSortOnesweepKernelINS1_5radix10policy_hubIiN4cuda3std3__45tupleIJiifiiEEEyE10Policy1000ELNS0_9SortOrderE0EiSA_yiiNS1_21identity_decomposer_tEEEvPT5_SG_PT3_PKSH_PT1_PKSL_PT2_PKSP_T4_iiT6__param_2];
	setp.lt.u32 	%p19, %r1, 256;
	setp.eq.s32 	%p20, %r948, 1920;
	and.pred  	%p21, %p19, %p20;
	selp.u32 	%r387, 1, 0, %p21;
	{ 
	.reg .pred 	%p1; 
	.reg .pred 	%p2; 
	setp.ne.u32 	%p1, %r387, 0; 
	bar.red.or.pred 	%p2, 0, %p1; 
	selp.u32 	%r388, 1, 0, %p2; 
	}
	setp.eq.s32 	%p22, %r388, 0;
	and.b32  	%r389, %r1, 992;
	and.b32  	%r390, %r1, 31;
	mul.lo.s32 	%r391, %r389, 5;
	or.b32  	%r392, %r391, %r390;
	cvt.u64.u32 	%rd8, %r392;
	add.s64 	%rd48, %rd8, %rd5;
	cvta.to.global.u64 	%rd49, %rd35;
	mad.lo.s64 	%rd9, %rd48, 20, %rd49;
	cvt.u64.u32 	%rd10, %r1;
	cvta.to.global.u64 	%rd50, %rd156;
	mul.wide.u32 	%rd51, %r1, 8;
	add.s64 	%rd11, %rd50, %rd51;
	cvta.to.global.u64 	%rd52, %rd160;
	add.s64 	%rd12, %rd52, %rd51;
	@%p22 bra 	$L__BB28_79;
	setp.gt.u32 	%p24, %r1, %r57;
	selp.b32 	%r61, 1920, 0, %p24;
	shl.b32 	%r393, %r1, 3;
	mov.u32 	%r394, _ZZN3cub18CUB_300001_SM_10006detail10radix_sort29DeviceRadixSortOnesweepKernelINS1_5radix10policy_hubIiN4cuda3std3__45tupleIJiifiiEEEyE10Policy1000ELNS0_9SortOrderE0EiSA_yiiNS1_21identity_decomposer_tEEEvPT5_SG_PT3_PKSH_PT1_PKSL_PT2_PKSP_T4_iiT6_E1s;
	add.s32 	%r395, %r394, %r393;
	add.s32 	%r62, %r395, 38400;
	@%p17 bra 	$L__BB28_40;
	ld.global.u64 	%rd53, [%rd12];
	cvt.u64.u32 	%rd54, %r61;
	sub.s64 	%rd162, %rd53, %rd54;
	st.shared.u64 	[%r62], %rd162;
	setp.lt.s32 	%p25, %r4, 1;
	mov.u32 	%r952, %r948;
	@%p25 bra 	$L__BB28_39;
	mov.b32 	%r950, -1;
	mov.u32 	%r949, %r4;
	mov.u32 	%r952, %r948;
$L__BB28_35:
	add.s32 	%r66, %r949, -1;
	shl.b32 	%r397, %r66, 8;
	add.s32 	%r398, %r397, %r1;
	mul.wide.s32 	%rd55, %r398, 4;
	add.s64 	%rd14, %rd3, %rd55;
$L__BB28_36:
	membar.cta;
	ld.volatile.global.u32 	%r67, [%rd14];
	setp.eq.s32 	%p26, %r67, 0;
	@%p26 bra 	$L__BB28_36;
	and.b32  	%r399, %r67, 1073741823;
	add.s32 	%r952, %r399, %r952;
	setp.gt.s32 	%p27, %r67, -1;
	vote.sync.ballot.b32 	%r950, %p27, %r950;
	setp.gt.u32 	%p29, %r949, 1;
	and.pred  	%p30, %p27, %p29;
	mov.u32 	%r949, %r66;
	@%p30 bra 	$L__BB28_35;
	ld.shared.u64 	%rd162, [%r62];
$L__BB28_39:
	or.b32  	%r400, %r952, -2147483648;
	st.volatile.global.u32 	[%rd7], %r400;
	sub.s32 	%r401, %r952, %r948;
	cvt.s64.s32 	%rd56, %r401;
	add.s64 	%rd57, %rd162, %rd56;
	st.shared.u64 	[%r62], %rd57;
$L__BB28_40:
	ld.param.u64 	%rd157, [_ZN3cub18CUB_300001_SM_10006detail10radix_sort29DeviceRadixSortOnesweepKernelINS1_5radix10policy_hubIiN4cuda3std3__45tupleIJiifiiEEEyE10Policy1000ELNS0_9SortOrderE0EiSA_yiiNS1_21identity_decomposer_tEEEvPT5_SG_PT3_PKSH_PT1_PKSL_PT2_PKSP_T4_iiT6__param_2];
	setp.lt.s32 	%p32, %r5, %r285;
	setp.eq.s64 	%p33, %rd157, 0;
	or.pred  	%p34, %p33, %p32;
	or.pred  	%p35, %p17, %p34;
	@%p35 bra 	$L__BB28_42;
	ld.shared.u64 	%rd58, [%r62];
	cvt.u64.u32 	%rd59, %r61;
	cvt.s64.s32 	%rd60, %r948;
	add.s64 	%rd61, %rd59, %rd60;
	add.s64 	%rd62, %rd61, %rd58;
	st.global.u64 	[%rd11], %rd62;
$L__BB28_42:
	setp.gt.s32 	%p36, %r5, %r285;
	bar.sync 	0;
	shl.b32 	%r402, %r57, 3;
	mov.u32 	%r403, _ZZN3cub18CUB_300001_SM_10006detail10radix_sort29DeviceRadixSortOnesweepKernelINS1_5radix10policy_hubIiN4cuda3std3__45tupleIJiifiiEEEyE10Policy1000ELNS0_9SortOrderE0EiSA_yiiNS1_21identity_decomposer_tEEEvPT5_SG_PT3_PKSH_PT1_PKSL_PT2_PKSP_T4_iiT6_E1s;
	add.s32 	%r404, %r403, %r402;
	ld.shared.u64 	%rd17, [%r404+38400];
	@%p36 bra 	$L__BB28_44;
	add.s64 	%rd63, %rd17, %rd8;
	shl.b64 	%rd64, %rd63, 2;
	add.s64 	%rd65, %rd2, %rd64;
	st.global.u32 	[%rd65], %r939;
	st.global.u32 	[%rd65+128], %r938;
	st.global.u32 	[%rd65+256], %r937;
	st.global.u32 	[%rd65+384], %r936;
	st.global.u32 	[%rd65+512], %r935;
	bra.uni 	$L__BB28_54;
$L__BB28_44:
	cvt.u32.u64 	%r405, %rd8;
	mad.lo.s32 	%r71, %r4, -1920, %r285;
	setp.ge.s32 	%p37, %r405, %r71;
	add.s64 	%rd66, %rd17, %rd8;
	shl.b64 	%rd67, %rd66, 2;
	add.s64 	%rd18, %rd2, %rd67;
	@%p37 bra 	$L__BB28_46;
	st.global.u32 	[%rd18], %r939;
$L__BB28_46:
	add.s32 	%r407, %r405, 32;
	setp.ge.s32 	%p38, %r407, %r71;
	@%p38 bra 	$L__BB28_48;
	st.global.u32 	[%rd18+128], %r938;
$L__BB28_48:
	add.s32 	%r409, %r405, 64;
	setp.ge.s32 	%p39, %r409, %r71;
	@%p39 bra 	$L__BB28_50;
	st.global.u32 	[%rd18+256], %r937;
$L__BB28_50:
	add.s32 	%r411, %r405, 96;
	setp.ge.s32 	%p40, %r411, %r71;
	@%p40 bra 	$L__BB28_52;
	st.global.u32 	[%rd18+384], %r936;
$L__BB28_52:
	add.s32 	%r413, %r405, 128;
	setp.ge.s32 	%p41, %r413, %r71;
	@%p41 bra 	$L__BB28_54;
	st.global.u32 	[%rd18+512], %r935;
$L__BB28_54:
	setp.gt.s32 	%p42, %r5, %r285;
	@%p42 bra 	$L__BB28_56;
	ld.global.u32 	%r988, [%rd9];
	ld.global.u32 	%r987, [%rd9+4];
	ld.global.f32 	%f67, [%rd9+8];
	ld.global.u32 	%r986, [%rd9+12];
	ld.global.u32 	%r985, [%rd9+16];
	ld.global.u32 	%r984, [%rd9+640];
	ld.global.u32 	%r983, [%rd9+644];
	ld.global.f32 	%f66, [%rd9+648];
	ld.global.u32 	%r982, [%rd9+652];
	ld.global.u32 	%r981, [%rd9+656];
	ld.global.u32 	%r980, [%rd9+1280];
	ld.global.u32 	%r979, [%rd9+1284];
	ld.global.f32 	%f65, [%rd9+1288];
	ld.global.u32 	%r978, [%rd9+1292];
	ld.global.u32 	%r977, [%rd9+1296];
	ld.global.u32 	%r976, [%rd9+1920];
	ld.global.u32 	%r975, [%rd9+1924];
	ld.global.f32 	%f64, [%rd9+1928];
	ld.global.u32 	%r974, [%rd9+1932];
	ld.global.u32 	%r973, [%rd9+1936];
	ld.global.u32 	%r972, [%rd9+2560];
	ld.global.u32 	%r971, [%rd9+2564];
	ld.global.f32 	%f63, [%rd9+2568];
	ld.global.u32 	%r970, [%rd9+2572];
	ld.global.u32 	%r969, [%rd9+2576];
	bra.uni 	$L__BB28_66;
$L__BB28_56:
	cvt.u32.u64 	%r415, %rd8;
	cvt.u32.u64 	%r416, %rd5;
	sub.s32 	%r92, %r285, %r416;
	setp.ge.s32 	%p43, %r415, %r92;
	mov.f32 	%f67, 0f00000000;
	mov.b32 	%r985, 0;
	mov.u32 	%r986, %r985;
	mov.u32 	%r987, %r985;
	mov.u32 	%r988, %r985;
	@%p43 bra 	$L__BB28_58;
	ld.global.u32 	%r988, [%rd9];
	ld.global.u32 	%r987, [%rd9+4];
	ld.global.f32 	%f67, [%rd9+8];
	ld.global.u32 	%r986, [%rd9+12];
	ld.global.u32 	%r985, [%rd9+16];
$L__BB28_58:
	add.s32 	%r419, %r415, 32;
	setp.ge.s32 	%p44, %r419, %r92;
	mov.f32 	%f66, 0f00000000;
	mov.b32 	%r981, 0;
	mov.u32 	%r982, %r981;
	mov.u32 	%r983, %r981;
	mov.u32 	%r984, %r981;
	@%p44 bra 	$L__BB28_60;
	ld.global.u32 	%r984, [%rd9+640];
	ld.global.u32 	%r983, [%rd9+644];
	ld.global.f32 	%f66, [%rd9+648];
	ld.global.u32 	%r982, [%rd9+652];
	ld.global.u32 	%r981, [%rd9+656];
$L__BB28_60:
	cvt.u32.u64 	%r421, %rd8;
	add.s32 	%r422, %r421, 64;
	setp.ge.s32 	%p45, %r422, %r92;
	mov.f32 	%f65, 0f00000000;
	mov.b32 	%r977, 0;
	mov.u32 	%r978, %r977;
	mov.u32 	%r979, %r977;
	mov.u32 	%r980, %r977;
	@%p45 bra 	$L__BB28_62;
	ld.global.u32 	%r980, [%rd9+1280];
	ld.global.u32 	%r979, [%rd9+1284];
	ld.global.f32 	%f65, [%rd9+1288];
	ld.global.u32 	%r978, [%rd9+1292];
	ld.global.u32 	%r977, [%rd9+1296];
$L__BB28_62:
	cvt.u32.u64 	%r424, %rd8;
	add.s32 	%r425, %r424, 96;
	setp.ge.s32 	%p46, %r425, %r92;
	mov.f32 	%f64, 0f00000000;
	mov.b32 	%r973, 0;
	mov.u32 	%r974, %r973;
	mov.u32 	%r975, %r973;
	mov.u32 	%r976, %r973;
	@%p46 bra 	$L__BB28_64;
	ld.global.u32 	%r976, [%rd9+1920];
	ld.global.u32 	%r975, [%rd9+1924];
	ld.global.f32 	%f64, [%rd9+1928];
	ld.global.u32 	%r974, [%rd9+1932];
	ld.global.u32 	%r973, [%rd9+1936];
$L__BB28_64:
	cvt.u32.u64 	%r427, %rd8;
	add.s32 	%r428, %r427, 128;
	setp.ge.s32 	%p47, %r428, %r92;
	mov.f32 	%f63, 0f00000000;
	mov.b32 	%r969, 0;
	mov.u32 	%r970, %r969;
	mov.u32 	%r971, %r969;
	mov.u32 	%r972, %r969;
	@%p47 bra 	$L__BB28_66;
	ld.global.u32 	%r972, [%rd9+2560];
	ld.global.u32 	%r971, [%rd9+2564];
	ld.global.f32 	%f63, [%rd9+2568];
	ld.global.u32 	%r970, [%rd9+2572];
	ld.global.u32 	%r969, [%rd9+2576];
$L__BB28_66:
	setp.gt.s32 	%p48, %r5, %r285;
	@%p48 bra 	$L__BB28_68;
	add.s64 	%rd68, %rd17, %rd8;
	mad.lo.s64 	%rd69, %rd68, 20, %rd1;
	st.global.u32 	[%rd69], %r988;
	st.global.u32 	[%rd69+4], %r987;
	st.global.f32 	[%rd69+8], %f67;
	st.global.u32 	[%rd69+12], %r986;
	st.global.u32 	[%rd69+16], %r985;
	st.global.u32 	[%rd69+640], %r984;
	st.global.u32 	[%rd69+644], %r983;
	st.global.f32 	[%rd69+648], %f66;
	st.global.u32 	[%rd69+652], %r982;
	st.global.u32 	[%rd69+656], %r981;
	st.global.u32 	[%rd69+1280], %r980;
	st.global.u32 	[%rd69+1284], %r979;
	st.global.f32 	[%rd69+1288], %f65;
	st.global.u32 	[%rd69+1292], %r978;
	st.global.u32 	[%rd69+1296], %r977;
	st.global.u32 	[%rd69+1920], %r976;
	st.global.u32 	[%rd69+1924], %r975;
	st.global.f32 	[%rd69+1928], %f64;
	st.global.u32 	[%rd69+1932], %r974;
	st.global.u32 	[%rd69+1936], %r973;
	st.global.u32 	[%rd69+2560], %r972;
	st.global.u32 	[%rd69+2564], %r971;
	st.global.f32 	[%rd69+2568], %f63;
	st.global.u32 	[%rd69+2572], %r970;
	st.global.u32 	[%rd69+2576], %r969;
	bra.uni 	$L__BB28_78;
$L__BB28_68:
	cvt.u32.u64 	%r429, %rd8;
	mad.lo.s32 	%r149, %r4, -1920, %r285;
	setp.ge.s32 	%p49, %r429, %r149;
	add.s64 	%rd70, %rd17, %rd8;
	mad.lo.s64 	%rd19, %rd70, 20, %rd1;
	@%p49 bra 	$L__BB28_70;
	st.global.u32 	[%rd19], %r988;
	st.global.u32 	[%rd19+4], %r987;
	st.global.f32 	[%rd19+8], %f67;
	st.global.u32 	[%rd19+12], %r986;
	st.global.u32 	[%rd19+16], %r985;
$L__BB28_70:
	cvt.u32.u64 	%r430, %rd8;
	add.s32 	%r431, %r430, 32;
	setp.ge.s32 	%p50, %r431, %r149;
	@%p50 bra 	$L__BB28_72;
	st.global.u32 	[%rd19+640], %r984;
	st.global.u32 	[%rd19+644], %r983;
	st.global.f32 	[%rd19+648], %f66;
	st.global.u32 	[%rd19+652], %r982;
	st.global.u32 	[%rd19+656], %r981;
$L__BB28_72:
	cvt.u32.u64 	%r432, %rd8;
	add.s32 	%r433, %r432, 64;
	setp.ge.s32 	%p51, %r433, %r149;
	@%p51 bra 	$L__BB28_74;
	st.global.u32 	[%rd19+1280], %r980;
	st.global.u32 	[%rd19+1284], %r979;
	st.global.f32 	[%rd19+1288], %f65;
	st.global.u32 	[%rd19+1292], %r978;
	st.global.u32 	[%rd19+1296], %r977;
$L__BB28_74:
	cvt.u32.u64 	%r434, %rd8;
	add.s32 	%r435, %r434, 96;
	setp.ge.s32 	%p52, %r435, %r149;
	@%p52 bra 	$L__BB28_76;
	st.global.u32 	[%rd19+1920], %r976;
	st.global.u32 	[%rd19+1924], %r975;
	st.global.f32 	[%rd19+1928], %f64;
	st.global.u32 	[%rd19+1932], %r974;
	st.global.u32 	[%rd19+1936], %r973;
$L__BB28_76:
	add.s32 	%r437, %r434, 128;
	setp.ge.s32 	%p53, %r437, %r149;
	@%p53 bra 	$L__BB28_78;
	st.global.u32 	[%rd19+2560], %r972;
	st.global.u32 	[%rd19+2564], %r971;
	st.global.f32 	[%rd19+2568], %f63;
	st.global.u32 	[%rd19+2572], %r970;
	st.global.u32 	[%rd19+2576], %r969;
$L__BB28_78:
	// begin inline asm
	exit;
	// end inline asm
	mov.u32 	%r989, %r935;
	mov.u32 	%r990, %r936;
	mov.u32 	%r991, %r937;
	mov.u32 	%r992, %r938;
	mov.u32 	%r993, %r939;
$L__BB28_79:
	mul.hi.u32 	%r438, %r1, 357913942;
	add.s32 	%r439, %r438, %r1;
	shl.b32 	%r440, %r439, 2;
	mov.u32 	%r441, _ZZN3cub18CUB_300001_SM_10006detail10radix_sort29DeviceRadixSortOnesweepKernelINS1_5radix10policy_hubIiN4cuda3std3__45tupleIJiifiiEEEyE10Policy1000ELNS0_9SortOrderE0EiSA_yiiNS1_21identity_decomposer_tEEEvPT5_SG_PT3_PKSH_PT1_PKSL_PT2_PKSP_T4_iiT6_E1s;
	add.s32 	%r442, %r441, %r440;
	add.s32 	%r155, %r442, 13328;
	st.shared.u32 	[%r442+13328], %r948;
	bar.sync 	0;
	setp.gt.u32 	%p54, %r1, 31;
	@%p54 bra 	$L__BB28_81;
	mov.u32 	%r473, _ZZN3cub18CUB_300001_SM_10006detail10radix_sort29DeviceRadixSortOnesweepKernelINS1_5radix10policy_hubIiN4cuda3std3__45tupleIJiifiiEEEyE10Policy1000ELNS0_9SortOrderE0EiSA_yiiNS1_21identity_decomposer_tEEEvPT5_SG_PT3_PKSH_PT1_PKSL_PT2_PKSP_T4_iiT6_E1s;
	mad.lo.s32 	%r474, %r1, 52, %r473;
	ld.shared.u32 	%r475, [%r474+13328];
	ld.shared.u32 	%r476, [%r474+13332];
	ld.shared.u32 	%r477, [%r474+13336];
	ld.shared.u32 	%r478, [%r474+13340];
	ld.shared.u32 	%r479, [%r474+13344];
	ld.shared.u32 	%r480, [%r474+13348];
	ld.shared.u32 	%r481, [%r474+13352];
	ld.shared.u32 	%r482, [%r474+13356];
	ld.shared.u32 	%r483, [%r474+13360];
	ld.shared.u32 	%r484, [%r474+13364];
	ld.shared.u32 	%r485, [%r474+13368];
	ld.shared.u32 	%r486, [%r474+13372];
	add.s32 	%r487, %r476, %r475;
	add.s32 	%r488, %r487, %r477;
	add.s32 	%r489, %r488, %r478;
	add.s32 	%r490, %r489, %r479;
	add.s32 	%r491, %r490, %r480;
	add.s32 	%r492, %r491, %r481;
	add.s32 	%r493, %r492, %r482;
	add.s32 	%r494, %r493, %r483;
	add.s32 	%r495, %r494, %r484;
	add.s32 	%r496, %r495, %r485;
	add.s32 	%r447, %r496, %r486;
	mov.b32 	%r445, 1;
	mov.b32 	%r470, 0;
	mov.b32 	%r472, -1;
	// begin inline asm
	{  .reg .s32 r0;  .reg .pred p;  shfl.sync.up.b32 r0|p, %r447, %r445, %r470, %r472;  @p add.s32 r0, r0, %r447;  mov.s32 %r443, r0;}
	// end inline asm
	mov.b32 	%r451, 2;
	// begin inline asm
	{  .reg .s32 r0;  .reg .pred p;  shfl.sync.up.b32 r0|p, %r443, %r451, %r470, %r472;  @p add.s32 r0, r0, %r443;  mov.s32 %r449, r0;}
	// end inline asm
	mov.b32 	%r457, 4;
	// begin inline asm
	{  .reg .s32 r0;  .reg .pred p;  shfl.sync.up.b32 r0|p, %r449, %r457, %r470, %r472;  @p add.s32 r0, r0, %r449;  mov.s32 %r455, r0;}
	// end inline asm
	mov.b32 	%r463, 8;
	// begin inline asm
	{  .reg .s32 r0;  .reg .pred p;  shfl.sync.up.b32 r0|p, %r455, %r463, %r470, %r472;  @p add.s32 r0, r0, %r455;  mov.s32 %r461, r0;}
	// end inline asm
	mov.b32 	%r469, 16;
	// begin inline asm
	{  .reg .s32 r0;  .reg .pred p;  shfl.sync.up.b32 r0|p, %r461, %r469, %r470, %r472;  @p add.s32 r0, r0, %r461;  mov.s32 %r467, r0;}
	// end inline asm
	sub.s32 	%r497, %r467, %r447;
	add.s32 	%r498, %r475, %r497;
	add.s32 	%r499, %r476, %r498;
	add.s32 	%r500, %r477, %r499;
	add.s32 	%r501, %r478, %r500;
	add.s32 	%r502, %r479, %r501;
	add.s32 	%r503, %r480, %r502;
	add.s32 	%r504, %r481, %r503;
	add.s32 	%r505, %r482, %r504;
	add.s32 	%r506, %r483, %r505;
	add.s32 	%r507, %r484, %r506;
	add.s32 	%r508, %r485, %r507;
	st.shared.u32 	[%r474+13328], %r497;
	st.shared.u32 	[%r474+13332], %r498;
	st.shared.u32 	[%r474+13336], %r499;
	st.shared.u32 	[%r474+13340], %r500;
	st.shared.u32 	[%r474+13344], %r501;
	st.shared.u32 	[%r474+13348], %r502;
	st.shared.u32 	[%r474+13352], %r503;
	st.shared.u32 	[%r474+13356], %r504;
	st.shared.u32 	[%r474+13360], %r505;
	st.shared.u32 	[%r474+13364], %r506;
	st.shared.u32 	[%r474+13368], %r507;
	st.shared.u32 	[%r474+13372], %r508;
$L__BB28_81:
	setp.gt.u32 	%p55, %r1, 255;
	bar.sync 	0;
	ld.shared.s32 	%rd21, [%r155];
	@%p55 bra 	$L__BB28_83;
	cvt.u32.u64 	%r509, %rd21;
	ld.shared.u32 	%r511, [%r58];
	add.s32 	%r512, %r511, %r509;
	st.shared.u32 	[%r58], %r512;
	ld.shared.u32 	%r513, [%r58+1024];
	add.s32 	%r514, %r513, %r509;
	st.shared.u32 	[%r58+1024], %r514;
	ld.shared.u32 	%r515, [%r58+2048];
	add.s32 	%r516, %r515, %r509;
	st.shared.u32 	[%r58+2048], %r516;
	ld.shared.u32 	%r517, [%r58+3072];
	add.s32 	%r518, %r517, %r509;
	st.shared.u32 	[%r58+3072], %r518;
	ld.shared.u32 	%r519, [%r58+4096];
	add.s32 	%r520, %r519, %r509;
	st.shared.u32 	[%r58+4096], %r520;
	ld.shared.u32 	%r521, [%r58+5120];
	add.s32 	%r522, %r521, %r509;
	st.shared.u32 	[%r58+5120], %r522;
	ld.shared.u32 	%r523, [%r58+6144];
	add.s32 	%r524, %r523, %r509;
	st.shared.u32 	[%r58+6144], %r524;
	ld.shared.u32 	%r525, [%r58+7168];
	add.s32 	%r526, %r525, %r509;
	st.shared.u32 	[%r58+7168], %r526;
	ld.shared.u32 	%r527, [%r58+8192];
	add.s32 	%r528, %r527, %r509;
	st.shared.u32 	[%r58+8192], %r528;
	ld.shared.u32 	%r529, [%r58+9216];
	add.s32 	%r530, %r529, %r509;
	st.shared.u32 	[%r58+9216], %r530;
	ld.shared.u32 	%r531, [%r58+10240];
	add.s32 	%r532, %r531, %r509;
	st.shared.u32 	[%r58+10240], %r532;
	ld.shared.u32 	%r533, [%r58+11264];
	add.s32 	%r534, %r533, %r509;
	st.shared.u32 	[%r58+11264], %r534;
$L__BB28_83:
	bar.sync 	0;
	// begin inline asm
	mov.u32 %r535, %lanemask_le;
	// end inline asm
	shr.u32 	%r561, %r993, %r286;
	and.b32  	%r558, %r561, %r32;
	mov.b32 	%r538, 1;
	// begin inline asm
	{
    .reg .pred p;
    and.b32 %r536, %r558, %r538;    setp.ne.u32 p, %r536, 0;
    vote.ballot.sync.b32 %r536, p, 0xffffffff;
    @!p not.b32 %r536, %r536;
}

	// end inline asm
	mov.b32 	%r541, 2;
	// begin inline asm
	{
    .reg .pred p;
    and.b32 %r539, %r558, %r541;    setp.ne.u32 p, %r539, 0;
    vote.ballot.sync.b32 %r539, p, 0xffffffff;
    @!p not.b32 %r539, %r539;
}

	// end inline asm
	and.b32  	%r562, %r539, %r536;
	mov.b32 	%r544, 4;
	// begin inline asm
	{
    .reg .pred p;
    and.b32 %r542, %r558, %r544;    setp.ne.u32 p, %r542, 0;
    vote.ballot.sync.b32 %r542, p, 0xffffffff;
    @!p not.b32 %r542, %r542;
}

	// end inline asm
	and.b32  	%r563, %r542, %r562;
	mov.b32 	%r547, 8;
	// begin inline asm
	{
    .reg .pred p;
    and.b32 %r545, %r558, %r547;    setp.ne.u32 p, %r545, 0;
    vote.ballot.sync.b32 %r545, p, 0xffffffff;
    @!p not.b32 %r545, %r545;
}

	// end inline asm
	and.b32  	%r564, %r545, %r563;
	mov.b32 	%r550, 16;
	// begin inline asm
	{
    .reg .pred p;
    and.b32 %r548, %r558, %r550;    setp.ne.u32 p, %r548, 0;
    vote.ballot.sync.b32 %r548, p, 0xffffffff;
    @!p not.b32 %r548, %r548;
}

	// end inline asm
	and.b32  	%r565, %r548, %r564;
	mov.b32 	%r553, 32;
	// begin inline asm
	{
    .reg .pred p;
    and.b32 %r551, %r558, %r553;    setp.ne.u32 p, %r551, 0;
    vote.ballot.sync.b32 %r551, p, 0xffffffff;
    @!p not.b32 %r551, %r551;
}

	// end inline asm
	and.b32  	%r566, %r551, %r565;
	mov.b32 	%r556, 64;
	// begin inline asm
	{
    .reg .pred p;
    and.b32 %r554, %r558, %r556;    setp.ne.u32 p, %r554, 0;
    vote.ballot.sync.b32 %r554, p, 0xffffffff;
    @!p not.b32 %r554, %r554;
}

	// end inline asm
	and.b32  	%r567, %r554, %r566;
	mov.b32 	%r559, 128;
	// begin inline asm
	{
    .reg .pred p;
    and.b32 %r557, %r558, %r559;    setp.ne.u32 p, %r557, 0;
    vote.ballot.sync.b32 %r557, p, 0xffffffff;
    @!p not.b32 %r557, %r557;
}

	// end inline asm
	and.b32  	%r568, %r557, %r567;
	clz.b32 	%r569, %r568;
	sub.s32 	%r158, 31, %r569;
	and.b32  	%r570, %r535, %r568;
	popc.b32 	%r159, %r570;
	setp.ne.s32 	%p56, %r288, %r158;
	mov.b32 	%r994, 0;
	@%p56 bra 	$L__BB28_85;
	shl.b32 	%r571, %r558, 2;
	add.s32 	%r572, %r33, %r571;
	atom.shared.add.u32 	%r994, [%r572], %r159;
$L__BB28_85:
	shfl.sync.idx.b32	%r598|%p57, %r994, %r158, 31, -1;
	add.s32 	%r162, %r159, %r598;
	shr.u32 	%r599, %r992, %r286;
	and.b32  	%r595, %r599, %r32;
	mov.b32 	%r575, 1;
	// begin inline asm
	{
    .reg .pred p;
    and.b32 %r573, %r595, %r575;    setp.ne.u32 p, %r573, 0;
    vote.ballot.sync.b32 %r573, p, 0xffffffff;
    @!p not.b32 %r573, %r573;
}

	// end inline asm
	mov.b32 	%r578, 2;
	// begin inline asm
	{
    .reg .pred p;
    and.b32 %r576, %r595, %r578;    setp.ne.u32 p, %r576, 0;
    vote.ballot.sync.b32 %r576, p, 0xffffffff;
    @!p not.b32 %r576, %r576;
}

	// end inline asm
	and.b32  	%r600, %r576, %r573;
	mov.b32 	%r581, 4;
	// begin inline asm
	{
    .reg .pred p;
    and.b32 %r579, %r595, %r581;    setp.ne.u32 p, %r579, 0;
    vote.ballot.sync.b32 %r579, p, 0xffffffff;
    @!p not.b32 %r579, %r579;
}

	// end inline asm
	and.b32  	%r601, %r579, %r600;
	mov.b32 	%r584, 8;
	// begin inline asm
	{
    .reg .pred p;
    and.b32 %r582, %r595, %r584;    setp.ne.u32 p, %r582, 0;
    vote.ballot.sync.b32 %r582, p, 0xffffffff;
    @!p not.b32 %r582, %r582;
}

	// end inline asm
	and.b32  	%r602, %r582, %r601;
	mov.b32 	%r587, 16;
	// begin inline asm
	{
    .reg .pred p;
    and.b32 %r585, %r595, %r587;    setp.ne.u32 p, %r585, 0;
    vote.ballot.sync.b32 %r585, p, 0xffffffff;
    @!p not.b32 %r585, %r585;
}

	// end inline asm
	and.b32  	%r603, %r585, %r602;
	mov.b32 	%r590, 32;
	// begin inline asm
	{
    .reg .pred p;
    and.b32 %r588, %r595, %r590;    setp.ne.u32 p, %r588, 0;
    vote.ballot.sync.b32 %r588, p, 0xffffffff;
    @!p not.b32 %r588, %r588;
}

	// end inline asm
	and.b32  	%r604, %r588, %r603;
	mov.b32 	%r593, 64;
	// begin inline asm
	{
    .reg .pred p;
    and.b32 %r591, %r595, %r593;    setp.ne.u32 p, %r591, 0;
    vote.ballot.sync.b32 %r591, p, 0xffffffff;
    @!p not.b32 %r591, %r591;
}

	// end inline asm
	and.b32  	%r605, %r591, %r604;
	mov.b32 	%r596, 128;
	// begin inline asm
	{
    .reg .pred p;
    and.b32 %r594, %r595, %r596;    setp.ne.u32 p, %r594, 0;
    vote.ballot.sync.b32 %r594, p, 0xffffffff;
    @!p not.b32 %r594, %r594;
}

	// end inline asm
	and.b32  	%r606, %r594, %r605;
	clz.b32 	%r607, %r606;
	sub.s32 	%r164, 31, %r607;
	and.b32  	%r608, %r535, %r606;
	popc.b32 	%r165, %r608;
	setp.ne.s32 	%p58, %r288, %r164;
	mov.b32 	%r995, 0;
	@%p58 bra 	$L__BB28_87;
	shl.b32 	%r609, %r595, 2;
	add.s32 	%r610, %r33, %r609;
	atom.shared.add.u32 	%r995, [%r610], %r165;
$L__BB28_87:
	shfl.sync.idx.b32	%r636|%p59, %r995, %r164, 31, -1;
	add.s32 	%r168, %r165, %r636;
	shr.u32 	%r637, %r991, %r286;
	and.b32  	%r633, %r637, %r32;
	mov.b32 	%r613, 1;
	// begin inline asm
	{
    .reg .pred p;
    and.b32 %r611, %r633, %r613;    setp.ne.u32 p, %r611, 0;
    vote.ballot.sync.b32 %r611, p, 0xffffffff;
    @!p not.b32 %r611, %r611;
}

	// end inline asm
	mov.b32 	%r616, 2;
	// begin inline asm
	{
    .reg .pred p;
    and.b32 %r614, %r633, %r616;    setp.ne.u32 p, %r614, 0;
    vote.ballot.sync.b32 %r614, p, 0xffffffff;
    @!p not.b32 %r614, %r614;
}

	// end inline asm
	and.b32  	%r638, %r614, %r611;
	mov.b32 	%r619, 4;
	// begin inline asm
	{
    .reg .pred p;
    and.b32 %r617, %r633, %r619;    setp.ne.u32 p, %r617, 0;
    vote.ballot.sync.b32 %r617, p, 0xffffffff;
    @!p not.b32 %r617, %r617;
}

	// end inline asm
	and.b32  	%r639, %r617, %r638;
	mov.b32 	%r622, 8;
	// begin inline asm
	{
    .reg .pred p;
    and.b32 %r620, %r633, %r622;    setp.ne.u32 p, %r620, 0;
    vote.ballot.sync.b32 %r620, p, 0xffffffff;
    @!p not.b32 %r620, %r620;
}

	// end inline asm
	and.b32  	%r640, %r620, %r639;
	mov.b32 	%r625, 16;
	// begin inline asm
	{
    .reg .pred p;
    and.b32 %r623, %r633, %r625;    setp.ne.u32 p, %r623, 0;
    vote.ballot.sync.b32 %r623, p, 0xffffffff;
    @!p not.b32 %r623, %r623;
}

	// end inline asm
	and.b32  	%r641, %r623, %r640;
	mov.b32 	%r628, 32;
	// begin inline asm
	{
    .reg .pred p;
    and.b32 %r626, %r633, %r628;    setp.ne.u32 p, %r626, 0;
    vote.ballot.sync.b32 %r626, p, 0xffffffff;
    @!p not.b32 %r626, %r626;
}

	// end inline asm
	and.b32  	%r642, %r626, %r641;
	mov.b32 	%r631, 64;
	// begin inline asm
	{
    .reg .pred p;
    and.b32 %r629, %r633, %r631;    setp.ne.u32 p, %r629, 0;
    vote.ballot.sync.b32 %r629, p, 0xffffffff;
    @!p not.b32 %r629, %r629;
}

	// end inline asm
	and.b32  	%r643, %r629, %r642;
	mov.b32 	%r634, 128;
	// begin inline asm
	{
    .reg .pred p;
    and.b32 %r632, %r633, %r634;    setp.ne.u32 p, %r632, 0;
    vote.ballot.sync.b32 %r632, p, 0xffffffff;
    @!p not.b32 %r632, %r632;
}

	// end inline asm
	and.b32  	%r644, %r632, %r643;
	clz.b32 	%r645, %r644;
	sub.s32 	%r170, 31, %r645;
	and.b32  	%r646, %r535, %r644;
	popc.b32 	%r171, %r646;
	setp.ne.s32 	%p60, %r288, %r170;
	mov.b32 	%r996, 0;
	@%p60 bra 	$L__BB28_89;
	shl.b32 	%r647, %r633, 2;
	add.s32 	%r648, %r33, %r647;
	atom.shared.add.u32 	%r996, [%r648], %r171;
$L__BB28_89:
	shfl.sync.idx.b32	%r674|%p61, %r996, %r170, 31, -1;
	add.s32 	%r174, %r171, %r674;
	shr.u32 	%r675, %r990, %r286;
	and.b32  	%r671, %r675, %r32;
	mov.b32 	%r651, 1;
	// begin inline asm
	{
    .reg .pred p;
    and.b32 %r649, %r671, %r651;    setp.ne.u32 p, %r649, 0;
    vote.ballot.sync.b32 %r649, p, 0xffffffff;
    @!p not.b32 %r649, %r649;
}

	// end inline asm
	mov.b32 	%r654, 2;
	// begin inline asm
	{
    .reg .pred p;
    and.b32 %r652, %r671, %r654;    setp.ne.u32 p, %r652, 0;
    vote.ballot.sync.b32 %r652, p, 0xffffffff;
    @!p not.b32 %r652, %r652;
}

	// end inline asm
	and.b32  	%r676, %r652, %r649;
	mov.b32 	%r657, 4;
	// begin inline asm
	{
    .reg .pred p;
    and.b32 %r655, %r671, %r657;    setp.ne.u32 p, %r655, 0;
    vote.ballot.sync.b32 %r655, p, 0xffffffff;
    @!p not.b32 %r655, %r655;
}

	// end inline asm
	and.b32  	%r677, %r655, %r676;
	mov.b32 	%r660, 8;
	// begin inline asm
	{
    .reg .pred p;
    and.b32 %r658, %r671, %r660;    setp.ne.u32 p, %r658, 0;
    vote.ballot.sync.b32 %r658, p, 0xffffffff;
    @!p not.b32 %r658, %r658;
}

	// end inline asm
	and.b32  	%r678, %r658, %r677;
	mov.b32 	%r663, 16;
	// begin inline asm
	{
    .reg .pred p;
    and.b32 %r661, %r671, %r663;    setp.ne.u32 p, %r661, 0;
    vote.ballot.sync.b32 %r661, p, 0xffffffff;
    @!p not.b32 %r661, %r661;
}

	// end inline asm
	and.b32  	%r679, %r661, %r678;
	mov.b32 	%r666, 32;
	// begin inline asm
	{
    .reg .pred p;
    and.b32 %r664, %r671, %r666;    setp.ne.u32 p, %r664, 0;
    vote.ballot.sync.b32 %r664, p, 0xffffffff;
    @!p not.b32 %r664, %r664;
}

	// end inline asm
	and.b32  	%r680, %r664, %r679;
	mov.b32 	%r669, 64;
	// begin inline asm
	{
    .reg .pred p;
    and.b32 %r667, %r671, %r669;    setp.ne.u32 p, %r667, 0;
    vote.ballot.sync.b32 %r667, p, 0xffffffff;
    @!p not.b32 %r667, %r667;
}

	// end inline asm
	and.b32  	%r681, %r667, %r680;
	mov.b32 	%r672, 128;
	// begin inline asm
	{
    .reg .pred p;
    and.b32 %r670, %r671, %r672;    setp.ne.u32 p, %r670, 0;
    vote.ballot.sync.b32 %r670, p, 0xffffffff;
    @!p not.b32 %r670, %r670;
}

	// end inline asm
	and.b32  	%r682, %r670, %r681;
	clz.b32 	%r683, %r682;
	sub.s32 	%r176, 31, %r683;
	and.b32  	%r684, %r535, %r682;
	popc.b32 	%r177, %r684;
	setp.ne.s32 	%p62, %r288, %r176;
	mov.b32 	%r997, 0;
	@%p62 bra 	$L__BB28_91;
	shl.b32 	%r685, %r671, 2;
	add.s32 	%r686, %r33, %r685;
	atom.shared.add.u32 	%r997, [%r686], %r177;
$L__BB28_91:
	shfl.sync.idx.b32	%r712|%p63, %r997, %r176, 31, -1;
	add.s32 	%r180, %r177, %r712;
	shr.u32 	%r713, %r989, %r286;
	and.b32  	%r709, %r713, %r32;
	mov.b32 	%r689, 1;
	// begin inline asm
	{
    .reg .pred p;
    and.b32 %r687, %r709, %r689;    setp.ne.u32 p, %r687, 0;
    vote.ballot.sync.b32 %r687, p, 0xffffffff;
    @!p not.b32 %r687, %r687;
}

	// end inline asm
	mov.b32 	%r692, 2;
	// begin inline asm
	{
    .reg .pred p;
    and.b32 %r690, %r709, %r692;    setp.ne.u32 p, %r690, 0;
    vote.ballot.sync.b32 %r690, p, 0xffffffff;
    @!p not.b32 %r690, %r690;
}

	// end inline asm
	and.b32  	%r714, %r690, %r687;
	mov.b32 	%r695, 4;
	// begin inline asm
	{
    .reg .pred p;
    and.b32 %r693, %r709, %r695;    setp.ne.u32 p, %r693, 0;
    vote.ballot.sync.b32 %r693, p, 0xffffffff;
    @!p not.b32 %r693, %r693;
}

	// end inline asm
	and.b32  	%r715, %r693, %r714;
	mov.b32 	%r698, 8;
	// begin inline asm
	{
    .reg .pred p;
    and.b32 %r696, %r709, %r698;    setp.ne.u32 p, %r696, 0;
    vote.ballot.sync.b32 %r696, p, 0xffffffff;
    @!p not.b32 %r696, %r696;
}

	// end inline asm
	and.b32  	%r716, %r696, %r715;
	mov.b32 	%r701, 16;
	// begin inline asm
	{
    .reg .pred p;
    and.b32 %r699, %r709, %r701;    setp.ne.u32 p, %r699, 0;
    vote.ballot.sync.b32 %r699, p, 0xffffffff;
    @!p not.b32 %r699, %r699;
}

	// end inline asm
	and.b32  	%r717, %r699, %r716;
	mov.b32 	%r704, 32;
	// begin inline asm
	{
    .reg .pred p;
    and.b32 %r702, %r709, %r704;    setp.ne.u32 p, %r702, 0;
    vote.ballot.sync.b32 %r702, p, 0xffffffff;
    @!p not.b32 %r702, %r702;
}

	// end inline asm
	and.b32  	%r718, %r702, %r717;
	mov.b32 	%r707, 64;
	// begin inline asm
	{
    .reg .pred p;
    and.b32 %r705, %r709, %r707;    setp.ne.u32 p, %r705, 0;
    vote.ballot.sync.b32 %r705, p, 0xffffffff;
    @!p not.b32 %r705, %r705;
}

	// end inline asm
	and.b32  	%r719, %r705, %r718;
	mov.b32 	%r710, 128;
	// begin inline asm
	{
    .reg .pred p;
    and.b32 %r708, %r709, %r710;    setp.ne.u32 p, %r708, 0;
    vote.ballot.sync.b32 %r708, p, 0xffffffff;
    @!p not.b32 %r708, %r708;
}

	// end inline asm
	and.b32  	%r720, %r708, %r719;
	clz.b32 	%r721, %r720;
	sub.s32 	%r182, 31, %r721;
	and.b32  	%r722, %r535, %r720;
	popc.b32 	%r183, %r722;
	setp.ne.s32 	%p64, %r288, %r182;
	mov.b32 	%r998, 0;
	@%p64 bra 	$L__BB28_93;
	shl.b32 	%r723, %r709, 2;
	add.s32 	%r724, %r33, %r723;
	atom.shared.add.u32 	%r998, [%r724], %r183;
$L__BB28_93:
	setp.gt.u32 	%p65, %r1, 255;
	shfl.sync.idx.b32	%r725|%p66, %r998, %r182, 31, -1;
	add.s32 	%r186, %r183, %r725;
	bar.sync 	0;
	shl.b32 	%r726, %r162, 2;
	mov.u32 	%r727, _ZZN3cub18CUB_300001_SM_10006detail10radix_sort29DeviceRadixSortOnesweepKernelINS1_5radix10policy_hubIiN4cuda3std3__45tupleIJiifiiEEEyE10Policy1000ELNS0_9SortOrderE0EiSA_yiiNS1_21identity_decomposer_tEEEvPT5_SG_PT3_PKSH_PT1_PKSL_PT2_PKSP_T4_iiT6_E1s;
	add.s32 	%r187, %r727, %r726;
	st.shared.u32 	[%r187+-4], %r993;
	shl.b32 	%r728, %r168, 2;
	add.s32 	%r188, %r727, %r728;
	st.shared.u32 	[%r188+-4], %r992;
	shl.b32 	%r729, %r174, 2;
	add.s32 	%r189, %r727, %r729;
	st.shared.u32 	[%r189+-4], %r991;
	shl.b32 	%r730, %r180, 2;
	add.s32 	%r190, %r727, %r730;
	st.shared.u32 	[%r190+-4], %r990;
	shl.b32 	%r731, %r186, 2;
	add.s32 	%r191, %r727, %r731;
	st.shared.u32 	[%r191+-4], %r989;
	shl.b32 	%r732, %r1, 3;
	add.s32 	%r733, %r727, %r732;
	add.s32 	%r192, %r733, 38400;
	@%p65 bra 	$L__BB28_101;
	ld.param.u64 	%rd161, [_ZN3cub18CUB_300001_SM_10006detail10radix_sort29DeviceRadixSortOnesweepKernelINS1_5radix10policy_hubIiN4cuda3std3__45tupleIJiifiiEEEyE10Policy1000ELNS0_9SortOrderE0EiSA_yiiNS1_21identity_decomposer_tEEEvPT5_SG_PT3_PKSH_PT1_PKSL_PT2_PKSP_T4_iiT6__param_3];
	cvta.to.global.u64 	%rd71, %rd161;
	shl.b64 	%rd72, %rd10, 3;
	add.s64 	%rd73, %rd71, %rd72;
	ld.global.u64 	%rd74, [%rd73];
	sub.s64 	%rd163, %rd74, %rd21;
	st.shared.u64 	[%r192], %rd163;
	setp.lt.s32 	%p67, %r4, 1;
	mov.u32 	%r1002, %r948;
	@%p67 bra 	$L__BB28_100;
	mov.b32 	%r1000, -1;
	mov.u32 	%r999, %r4;
	mov.u32 	%r1002, %r948;
$L__BB28_96:
	ld.param.u64 	%rd154, [_ZN3cub18CUB_300001_SM_10006detail10radix_sort29DeviceRadixSortOnesweepKernelINS1_5radix10policy_hubIiN4cuda3std3__45tupleIJiifiiEEEyE10Policy1000ELNS0_9SortOrderE0EiSA_yiiNS1_21identity_decomposer_tEEEvPT5_SG_PT3_PKSH_PT1_PKSL_PT2_PKSP_T4_iiT6__param_0];
	add.s32 	%r196, %r999, -1;
	shl.b32 	%r735, %r196, 8;
	add.s32 	%r736, %r735, %r1;
	cvta.to.global.u64 	%rd75, %rd154;
	mul.wide.s32 	%rd76, %r736, 4;
	add.s64 	%rd23, %rd75, %rd76;
$L__BB28_97:
	membar.cta;
	ld.volatile.global.u32 	%r197, [%rd23];
	setp.eq.s32 	%p68, %r197, 0;
	@%p68 bra 	$L__BB28_97;
	and.b32  	%r737, %r197, 1073741823;
	add.s32 	%r1002, %r737, %r1002;
	setp.gt.s32 	%p69, %r197, -1;
	vote.sync.ballot.b32 	%r1000, %p69, %r1000;
	setp.gt.u32 	%p71, %r999, 1;
	and.pred  	%p72, %p69, %p71;
	mov.u32 	%r999, %r196;
	@%p72 bra 	$L__BB28_96;
	ld.shared.u64 	%rd163, [%r192];
$L__BB28_100:
	ld.param.u64 	%rd155, [_ZN3cub18CUB_300001_SM_10006detail10radix_sort29DeviceRadixSortOnesweepKernelINS1_5radix10policy_hubIiN4cuda3std3__45tupleIJiifiiEEEyE10Policy1000ELNS0_9SortOrderE0EiSA_yiiNS1_21identity_decomposer_tEEEvPT5_SG_PT3_PKSH_PT1_PKSL_PT2_PKSP_T4_iiT6__param_0];
	or.b32  	%r738, %r1002, -2147483648;
	cvta.to.global.u64 	%rd77, %rd155;
	shl.b32 	%r739, %r4, 8;
	add.s32 	%r740, %r739, %r1;
	mul.wide.s32 	%rd78, %r740, 4;
	add.s64 	%rd79, %rd77, %rd78;
	st.volatile.global.u32 	[%rd79], %r738;
	sub.s32 	%r741, %r1002, %r948;
	cvt.s64.s32 	%rd80, %r741;
	add.s64 	%rd81, %rd163, %rd80;
	st.shared.u64 	[%r192], %rd81;
$L__BB28_101:
	ld.param.u64 	%rd158, [_ZN3cub18CUB_300001_SM_10006detail10radix_sort29DeviceRadixSortOnesweepKernelINS1_5radix10policy_hubIiN4cuda3std3__45tupleIJiifiiEEEyE10Policy1000ELNS0_9SortOrderE0EiSA_yiiNS1_21identity_decomposer_tEEEvPT5_SG_PT3_PKSH_PT1_PKSL_PT2_PKSP_T4_iiT6__param_2];
	setp.lt.s32 	%p74, %r5, %r285;
	setp.eq.s64 	%p75, %rd158, 0;
	or.pred  	%p76, %p75, %p74;
	or.pred  	%p77, %p65, %p76;
	@%p77 bra 	$L__BB28_103;
	ld.param.u64 	%rd159, [_ZN3cub18CUB_300001_SM_10006detail10radix_sort29DeviceRadixSortOnesweepKernelINS1_5radix10policy_hubIiN4cuda3std3__45tupleIJiifiiEEEyE10Policy1000ELNS0_9SortOrderE0EiSA_yiiNS1_21identity_decomposer_tEEEvPT5_SG_PT3_PKSH_PT1_PKSL_PT2_PKSP_T4_iiT6__param_2];
	ld.shared.u64 	%rd82, [%r192];
	cvt.s64.s32 	%rd83, %r948;
	add.s64 	%rd84, %rd21, %rd83;
	add.s64 	%rd85, %rd84, %rd82;
	cvta.to.global.u64 	%rd86, %rd159;
	shl.b64 	%rd87, %rd10, 3;
	add.s64 	%rd88, %rd86, %rd87;
	st.global.u64 	[%rd88], %rd85;
$L__BB28_103:
	setp.gt.s32 	%p78, %r5, %r285;
	bar.sync 	0;
	@%p78 bra 	$L__BB28_105;
	ld.shared.u32 	%r742, [%r58];
	shr.u32 	%r743, %r742, %r286;
	and.b32  	%r744, %r743, %r32;
	shl.b32 	%r745, %r744, 3;
	mov.u32 	%r746, _ZZN3cub18CUB_300001_SM_10006detail10radix_sort29DeviceRadixSortOnesweepKernelINS1_5radix10policy_hubIiN4cuda3std3__45tupleIJiifiiEEEyE10Policy1000ELNS0_9SortOrderE0EiSA_yiiNS1_21identity_decomposer_tEEEvPT5_SG_PT3_PKSH_PT1_PKSL_PT2_PKSP_T4_iiT6_E1s;
	add.s32 	%r747, %r746, 38400;
	add.s32 	%r748, %r747, %r745;
	ld.shared.u64 	%rd89, [%r748];
	add.s64 	%rd90, %rd89, %rd10;
	xor.b32  	%r749, %r742, -2147483648;
	shl.b64 	%rd91, %rd90, 2;
	add.s64 	%rd92, %rd2, %rd91;
	st.global.u32 	[%rd92], %r749;
	bar.warp.sync 	-1;
	ld.shared.u32 	%r750, [%r58+1536];
	shr.u32 	%r751, %r750, %r286;
	and.b32  	%r752, %r751, %r32;
	shl.b32 	%r753, %r752, 3;
	add.s32 	%r754, %r747, %r753;
	ld.shared.u64 	%rd93, [%r754];
	add.s64 	%rd94, %rd93, %rd10;
	xor.b32  	%r755, %r750, -2147483648;
	shl.b64 	%rd95, %rd94, 2;
	add.s64 	%rd96, %rd2, %rd95;
	st.global.u32 	[%rd96+1536], %r755;
	bar.warp.sync 	-1;
	ld.shared.u32 	%r756, [%r58+3072];
	shr.u32 	%r757, %r756, %r286;
	and.b32  	%r758, %r757, %r32;
	shl.b32 	%r759, %r758, 3;
	add.s32 	%r760, %r747, %r759;
	ld.shared.u64 	%rd97, [%r760];
	add.s64 	%rd98, %rd97, %rd10;
	xor.b32  	%r761, %r756, -2147483648;
	shl.b64 	%rd99, %rd98, 2;
	add.s64 	%rd100, %rd2, %rd99;
	st.global.u32 	[%rd100+3072], %r761;
	bar.warp.sync 	-1;
	ld.shared.u32 	%r762, [%r58+4608];
	shr.u32 	%r763, %r762, %r286;
	and.b32  	%r764, %r763, %r32;
	shl.b32 	%r765, %r764, 3;
	add.s32 	%r766, %r747, %r765;
	ld.shared.u64 	%rd101, [%r766];
	add.s64 	%rd102, %rd101, %rd10;
	xor.b32  	%r767, %r762, -2147483648;
	shl.b64 	%rd103, %rd102, 2;
	add.s64 	%rd104, %rd2, %rd103;
	st.global.u32 	[%rd104+4608], %r767;
	bar.warp.sync 	-1;
	ld.shared.u32 	%r768, [%r58+6144];
	shr.u32 	%r769, %r768, %r286;
	and.b32  	%r770, %r769, %r32;
	shl.b32 	%r771, %r770, 3;
	add.s32 	%r772, %r747, %r771;
	ld.shared.u64 	%rd105, [%r772];
	add.s64 	%rd106, %rd105, %rd10;
	xor.b32  	%r773, %r768, -2147483648;
	shl.b64 	%rd107, %rd106, 2;
	add.s64 	%rd108, %rd2, %rd107;
	st.global.u32 	[%rd108+6144], %r773;
	bar.warp.sync 	-1;
	bra.uni 	$L__BB28_116;
$L__BB28_105:
	mad.lo.s32 	%r201, %r4, -1920, %r285;
	setp.ge.s32 	%p79, %r1, %r201;
	@%p79 bra 	$L__BB28_107;
	ld.shared.u32 	%r774, [%r58];
	shr.u32 	%r775, %r774, %r286;
	and.b32  	%r776, %r775, %r32;
	shl.b32 	%r777, %r776, 3;
	mov.u32 	%r778, _ZZN3cub18CUB_300001_SM_10006detail10radix_sort29DeviceRadixSortOnesweepKernelINS1_5radix10policy_hubIiN4cuda3std3__45tupleIJiifiiEEEyE10Policy1000ELNS0_9SortOrderE0EiSA_yiiNS1_21identity_decomposer_tEEEvPT5_SG_PT3_PKSH_PT1_PKSL_PT2_PKSP_T4_iiT6_E1s;
	add.s32 	%r779, %r778, %r777;
	ld.shared.u64 	%rd109, [%r779+38400];
	xor.b32  	%r780, %r774, -2147483648;
	add.s64 	%rd110, %rd109, %rd10;
	shl.b64 	%rd111, %rd110, 2;
	add.s64 	%rd112, %rd2, %rd111;
	st.global.u32 	[%rd112], %r780;
$L__BB28_107:
	bar.warp.sync 	-1;
	add.s32 	%r781, %r1, 384;
	setp.ge.s32 	%p80, %r781, %r201;
	@%p80 bra 	$L__BB28_109;
	ld.shared.u32 	%r782, [%r58+1536];
	shr.u32 	%r783, %r782, %r286;
	and.b32  	%r784, %r783, %r32;
	shl.b32 	%r785, %r784, 3;
	mov.u32 	%r786, _ZZN3cub18CUB_300001_SM_10006detail10radix_sort29DeviceRadixSortOnesweepKernelINS1_5radix10policy_hubIiN4cuda3std3__45tupleIJiifiiEEEyE10Policy1000ELNS0_9SortOrderE0EiSA_yiiNS1_21identity_decomposer_tEEEvPT5_SG_PT3_PKSH_PT1_PKSL_PT2_PKSP_T4_iiT6_E1s;
	add.s32 	%r787, %r786, %r785;
	ld.shared.u64 	%rd113, [%r787+38400];
	xor.b32  	%r788, %r782, -2147483648;
	add.s64 	%rd114, %rd113, %rd10;
	shl.b64 	%rd115, %rd114, 2;
	add.s64 	%rd116, %rd2, %rd115;
	st.global.u32 	[%rd116+1536], %r788;
$L__BB28_109:
	bar.warp.sync 	-1;
	add.s32 	%r789, %r1, 768;
	setp.ge.s32 	%p81, %r789, %r201;
	@%p81 bra 	$L__BB28_111;
	ld.shared.u32 	%r790, [%r58+3072];
	shr.u32 	%r791, %r790, %r286;
	and.b32  	%r792, %r791, %r32;
	shl.b32 	%r793, %r792, 3;
	mov.u32 	%r794, _ZZN3cub18CUB_300001_SM_10006detail10radix_sort29DeviceRadixSortOnesweepKernelINS1_5radix10policy_hubIiN4cuda3std3__45tupleIJiifiiEEEyE10Policy1000ELNS0_9SortOrderE0EiSA_yiiNS1_21identity_decomposer_tEEEvPT5_SG_PT3_PKSH_PT1_PKSL_PT2_PKSP_T4_iiT6_E1s;
	add.s32 	%r795, %r794, %r793;
	ld.shared.u64 	%rd117, [%r795+38400];
	xor.b32  	%r796, %r790, -2147483648;
	add.s64 	%rd118, %rd117, %rd10;
	shl.b64 	%rd119, %rd118, 2;
	add.s64 	%rd120, %rd2, %rd119;
	st.global.u32 	[%rd120+3072], %r796;
$L__BB28_111:
	bar.warp.sync 	-1;
	add.s32 	%r797, %r1, 1152;
	setp.ge.s32 	%p82, %r797, %r201;
	@%p82 bra 	$L__BB28_113;
	ld.shared.u32 	%r798, [%r58+4608];
	shr.u32 	%r799, %r798, %r286;
	and.b32  	%r800, %r799, %r32;
	shl.b32 	%r801, %r800, 3;
	mov.u32 	%r802, _ZZN3cub18CUB_300001_SM_10006detail10radix_sort29DeviceRadixSortOnesweepKernelINS1_5radix10policy_hubIiN4cuda3std3__45tupleIJiifiiEEEyE10Policy1000ELNS0_9SortOrderE0EiSA_yiiNS1_21identity_decomposer_tEEEvPT5_SG_PT3_PKSH_PT1_PKSL_PT2_PKSP_T4_iiT6_E1s;
	add.s32 	%r803, %r802, %r801;
	ld.shared.u64 	%rd121, [%r803+38400];
	xor.b32  	%r804, %r798, -2147483648;
	add.s64 	%rd122, %rd121, %rd10;
	shl.b64 	%rd123, %rd122, 2;
	add.s64 	%rd124, %rd2, %rd123;
	st.global.u32 	[%rd124+4608], %r804;
$L__BB28_113:
	bar.warp.sync 	-1;
	add.s32 	%r805, %r1, 1536;
	setp.ge.s32 	%p83, %r805, %r201;
	@%p83 bra 	$L__BB28_115;
	ld.shared.u32 	%r806, [%r58+6144];
	shr.u32 	%r807, %r806, %r286;
	and.b32  	%r808, %r807, %r32;
	shl.b32 	%r809, %r808, 3;
	mov.u32 	%r810, _ZZN3cub18CUB_300001_SM_10006detail10radix_sort29DeviceRadixSortOnesweepKernelINS1_5radix10policy_hubIiN4cuda3std3__45tupleIJiifiiEEEyE10Policy1000ELNS0_9SortOrderE0EiSA_yiiNS1_21identity_decomposer_tEEEvPT5_SG_PT3_PKSH_PT1_PKSL_PT2_PKSP_T4_iiT6_E1s;
	add.s32 	%r811, %r810, %r809;
	ld.shared.u64 	%rd125, [%r811+38400];
	xor.b32  	%r812, %r806, -2147483648;
	add.s64 	%rd126, %rd125, %rd10;
	shl.b64 	%rd127, %rd126, 2;
	add.s64 	%rd128, %rd2, %rd127;
	st.global.u32 	[%rd128+6144], %r812;
$L__BB28_115:
	bar.warp.sync 	-1;
$L__BB28_116:
	setp.gt.s32 	%p84, %r5, %r285;
	ld.shared.u32 	%r813, [%r58];
	shr.u32 	%r814, %r813, %r286;
	and.b32  	%r202, %r814, %r32;
	ld.shared.u32 	%r815, [%r58+1536];
	shr.u32 	%r816, %r815, %r286;
	and.b32  	%r203, %r816, %r32;
	ld.shared.u32 	%r817, [%r58+3072];
	shr.u32 	%r818, %r817, %r286;
	and.b32  	%r204, %r818, %r32;
	ld.shared.u32 	%r819, [%r58+4608];
	shr.u32 	%r820, %r819, %r286;
	and.b32  	%r205, %r820, %r32;
	ld.shared.u32 	%r821, [%r58+6144];
	shr.u32 	%r822, %r821, %r286;
	and.b32  	%r206, %r822, %r32;
	@%p84 bra 	$L__BB28_118;
	ld.global.u32 	%r1022, [%rd9];
	ld.global.u32 	%r1021, [%rd9+4];
	ld.global.f32 	%f72, [%rd9+8];
	ld.global.u32 	%r1020, [%rd9+12];
	ld.global.u32 	%r1019, [%rd9+16];
	ld.global.u32 	%r1023, [%rd9+640];
	ld.global.u32 	%r1024, [%rd9+644];
	ld.global.f32 	%f73, [%rd9+648];
	ld.global.u32 	%r1025, [%rd9+652];
	ld.global.u32 	%r1026, [%rd9+656];
	ld.global.u32 	%r1027, [%rd9+1280];
	ld.global.u32 	%r1028, [%rd9+1284];
	ld.global.f32 	%f74, [%rd9+1288];
	ld.global.u32 	%r1029, [%rd9+1292];
	ld.global.u32 	%r1030, [%rd9+1296];
	ld.global.u32 	%r1031, [%rd9+1920];
	ld.global.u32 	%r1032, [%rd9+1924];
	ld.global.f32 	%f75, [%rd9+1928];
	ld.global.u32 	%r1033, [%rd9+1932];
	ld.global.u32 	%r1034, [%rd9+1936];
	ld.global.u32 	%r1035, [%rd9+2560];
	ld.global.u32 	%r1036, [%rd9+2564];
	ld.global.f32 	%f76, [%rd9+2568];
	ld.global.u32 	%r1037, [%rd9+2572];
	ld.global.u32 	%r1038, [%rd9+2576];
	bra.uni 	$L__BB28_128;
$L__BB28_118:
	cvt.u32.u64 	%r824, %rd8;
	mul.lo.s32 	%r825, %r4, 1920;
	sub.s32 	%r227, %r285, %r825;
	setp.ge.s32 	%p85, %r824, %r227;
	mov.f32 	%f72, 0f00000000;
	mov.b32 	%r1019, 0;
	mov.u32 	%r1020, %r1019;
	mov.u32 	%r1021, %r1019;
	mov.u32 	%r1022, %r1019;
	@%p85 bra 	$L__BB28_120;
	ld.global.u32 	%r1022, [%rd9];
	ld.global.u32 	%r1021, [%rd9+4];
	ld.global.f32 	%f72, [%rd9+8];
	ld.global.u32 	%r1020, [%rd9+12];
	ld.global.u32 	%r1019, [%rd9+16];
$L__BB28_120:
	add.s32 	%r828, %r824, 32;
	setp.ge.s32 	%p86, %r828, %r227;
	mov.f32 	%f73, 0f00000000;
	mov.b32 	%r1023, 0;
	mov.u32 	%r1024, %r1023;
	mov.u32 	%r1025, %r1023;
	mov.u32 	%r1026, %r1023;
	@%p86 bra 	$L__BB28_122;
	ld.global.u32 	%r1023, [%rd9+640];
	ld.global.u32 	%r1024, [%rd9+644];
	ld.global.f32 	%f73, [%rd9+648];
	ld.global.u32 	%r1025, [%rd9+652];
	ld.global.u32 	%r1026, [%rd9+656];
$L__BB28_122:
	cvt.u32.u64 	%r830, %rd8;
	add.s32 	%r831, %r830, 64;
	setp.ge.s32 	%p87, %r831, %r227;
	mov.f32 	%f74, 0f00000000;
	mov.b32 	%r1027, 0;
	mov.u32 	%r1028, %r1027;
	mov.u32 	%r1029, %r1027;
	mov.u32 	%r1030, %r1027;
	@%p87 bra 	$L__BB28_124;
	ld.global.u32 	%r1027, [%rd9+1280];
	ld.global.u32 	%r1028, [%rd9+1284];
	ld.global.f32 	%f74, [%rd9+1288];
	ld.global.u32 	%r1029, [%rd9+1292];
	ld.global.u32 	%r1030, [%rd9+1296];
$L__BB28_124:
	cvt.u32.u64 	%r833, %rd8;
	add.s32 	%r834, %r833, 96;
	setp.ge.s32 	%p88, %r834, %r227;
	mov.f32 	%f75, 0f00000000;
	mov.b32 	%r1031, 0;
	mov.u32 	%r1032, %r1031;
	mov.u32 	%r1033, %r1031;
	mov.u32 	%r1034, %r1031;
	@%p88 bra 	$L__BB28_126;
	ld.global.u32 	%r1031, [%rd9+1920];
	ld.global.u32 	%r1032, [%rd9+1924];
	ld.global.f32 	%f75, [%rd9+1928];
	ld.global.u32 	%r1033, [%rd9+1932];
	ld.global.u32 	%r1034, [%rd9+1936];
$L__BB28_126:
	cvt.u32.u64 	%r836, %rd8;
	add.s32 	%r837, %r836, 128;
	setp.ge.s32 	%p89, %r837, %r227;
	mov.f32 	%f76, 0f00000000;
	mov.b32 	%r1035, 0;
	mov.u32 	%r1036, %r1035;
	mov.u32 	%r1037, %r1035;
	mov.u32 	%r1038, %r1035;
	@%p89 bra 	$L__BB28_128;
	ld.global.u32 	%r1035, [%rd9+2560];
	ld.global.u32 	%r1036, [%rd9+2564];
	ld.global.f32 	%f76, [%rd9+2568];
	ld.global.u32 	%r1037, [%rd9+2572];
	ld.global.u32 	%r1038, [%rd9+2576];
$L__BB28_128:
	setp.gt.s32 	%p90, %r5, %r285;
	bar.sync 	0;
	shl.b32 	%r838, %r162, 4;
	add.s32 	%r839, %r187, %r838;
	st.shared.u32 	[%r839+-20], %r1022;
	st.shared.u32 	[%r839+-16], %r1021;
	st.shared.f32 	[%r839+-12], %f72;
	st.shared.u32 	[%r839+-8], %r1020;
	st.shared.u32 	[%r839+-4], %r1019;
	shl.b32 	%r840, %r168, 4;
	add.s32 	%r841, %r188, %r840;
	st.shared.u32 	[%r841+-20], %r1023;
	st.shared.u32 	[%r841+-16], %r1024;
	st.shared.f32 	[%r841+-12], %f73;
	st.shared.u32 	[%r841+-8], %r1025;
	st.shared.u32 	[%r841+-4], %r1026;
	shl.b32 	%r842, %r174, 4;
	add.s32 	%r843, %r189, %r842;
	st.shared.u32 	[%r843+-20], %r1027;
	st.shared.u32 	[%r843+-16], %r1028;
	st.shared.f32 	[%r843+-12], %f74;
	st.shared.u32 	[%r843+-8], %r1029;
	st.shared.u32 	[%r843+-4], %r1030;
	shl.b32 	%r844, %r180, 4;
	add.s32 	%r845, %r190, %r844;
	st.shared.u32 	[%r845+-20], %r1031;
	st.shared.u32 	[%r845+-16], %r1032;
	st.shared.f32 	[%r845+-12], %f75;
	st.shared.u32 	[%r845+-8], %r1033;
	st.shared.u32 	[%r845+-4], %r1034;
	shl.b32 	%r846, %r186, 4;
	add.s32 	%r847, %r191, %r846;
	st.shared.u32 	[%r847+-20], %r1035;
	st.shared.u32 	[%r847+-16], %r1036;
	st.shared.f32 	[%r847+-12], %f76;
	st.shared.u32 	[%r847+-8], %r1037;
	st.shared.u32 	[%r847+-4], %r1038;
	bar.sync 	0;
	@%p90 bra 	$L__BB28_130;
	shl.b32 	%r848, %r1, 4;
	add.s32 	%r849, %r58, %r848;
	ld.shared.u32 	%r850, [%r849];
	ld.shared.u32 	%r851, [%r849+4];
	ld.shared.f32 	%f49, [%r849+8];
	ld.shared.u32 	%r852, [%r849+12];
	ld.shared.u32 	%r853, [%r849+16];
	shl.b32 	%r854, %r202, 3;
	mov.u32 	%r855, _ZZN3cub18CUB_300001_SM_10006detail10radix_sort29DeviceRadixSortOnesweepKernelINS1_5radix10policy_hubIiN4cuda3std3__45tupleIJiifiiEEEyE10Policy1000ELNS0_9SortOrderE0EiSA_yiiNS1_21identity_decomposer_tEEEvPT5_SG_PT3_PKSH_PT1_PKSL_PT2_PKSP_T4_iiT6_E1s;
	add.s32 	%r856, %r855, 38400;
	add.s32 	%r857, %r856, %r854;
	ld.shared.u64 	%rd129, [%r857];
	add.s64 	%rd130, %rd129, %rd10;
	mad.lo.s64 	%rd131, %rd130, 20, %rd1;
	st.global.u32 	[%rd131], %r850;
	st.global.u32 	[%rd131+4], %r851;
	st.global.f32 	[%rd131+8], %f49;
	st.global.u32 	[%rd131+12], %r852;
	st.global.u32 	[%rd131+16], %r853;
	bar.warp.sync 	-1;
	ld.shared.u32 	%r858, [%r849+7680];
	ld.shared.u32 	%r859, [%r849+7684];
	ld.shared.f32 	%f50, [%r849+7688];
	ld.shared.u32 	%r860, [%r849+7692];
	ld.shared.u32 	%r861, [%r849+7696];
	shl.b32 	%r862, %r203, 3;
	add.s32 	%r863, %r856, %r862;
	ld.shared.u64 	%rd132, [%r863];
	add.s64 	%rd133, %rd132, %rd10;
	mad.lo.s64 	%rd134, %rd133, 20, %rd1;
	st.global.u32 	[%rd134+7680], %r858;
	st.global.u32 	[%rd134+7684], %r859;
	st.global.f32 	[%rd134+7688], %f50;
	st.global.u32 	[%rd134+7692], %r860;
	st.global.u32 	[%rd134+7696], %r861;
	bar.warp.sync 	-1;
	ld.shared.u32 	%r864, [%r849+15360];
	ld.shared.u32 	%r865, [%r849+15364];
	ld.shared.f32 	%f51, [%r849+15368];
	ld.shared.u32 	%r866, [%r849+15372];
	ld.shared.u32 	%r867, [%r849+15376];
	shl.b32 	%r868, %r204, 3;
	add.s32 	%r869, %r856, %r868;
	ld.shared.u64 	%rd135, [%r869];
	add.s64 	%rd136, %rd135, %rd10;
	mad.lo.s64 	%rd137, %rd136, 20, %rd1;
	st.global.u32 	[%rd137+15360], %r864;
	st.global.u32 	[%rd137+15364], %r865;
	st.global.f32 	[%rd137+15368], %f51;
	st.global.u32 	[%rd137+15372], %r866;
	st.global.u32 	[%rd137+15376], %r867;
	bar.warp.sync 	-1;
	ld.shared.u32 	%r870, [%r849+23040];
	ld.shared.u32 	%r871, [%r849+23044];
	ld.shared.f32 	%f52, [%r849+23048];
	ld.shared.u32 	%r872, [%r849+23052];
	ld.shared.u32 	%r873, [%r849+23056];
	shl.b32 	%r874, %r205, 3;
	add.s32 	%r875, %r856, %r874;
	ld.shared.u64 	%rd138, [%r875];
	add.s64 	%rd139, %rd138, %rd10;
	mad.lo.s64 	%rd140, %rd139, 20, %rd1;
	st.global.u32 	[%rd140+23040], %r870;
	st.global.u32 	[%rd140+23044], %r871;
	st.global.f32 	[%rd140+23048], %f52;
	st.global.u32 	[%rd140+23052], %r872;
	st.global.u32 	[%rd140+23056], %r873;
	bar.warp.sync 	-1;
	ld.shared.u32 	%r876, [%r849+30720];
	ld.shared.u32 	%r877, [%r849+30724];
	ld.shared.f32 	%f53, [%r849+30728];
	ld.shared.u32 	%r878, [%r849+30732];
	ld.shared.u32 	%r879, [%r849+30736];
	shl.b32 	%r880, %r206, 3;
	add.s32 	%r881, %r856, %r880;
	ld.shared.u64 	%rd141, [%r881];
	add.s64 	%rd142, %rd141, %rd10;
	mad.lo.s64 	%rd143, %rd142, 20, %rd1;
	st.global.u32 	[%rd143+30720], %r876;
	st.global.u32 	[%rd143+30724], %r877;
	st.global.f32 	[%rd143+30728], %f53;
	st.global.u32 	[%rd143+30732], %r878;
	st.global.u32 	[%rd143+30736], %r879;
	bar.warp.sync 	-1;
	bra.uni 	$L__BB28_141;
$L__BB28_130:
	mad.lo.s32 	%r284, %r4, -1920, %r285;
	shl.b32 	%r882, %r202, 3;
	mov.u32 	%r883, _ZZN3cub18CUB_300001_SM_10006detail10radix_sort29DeviceRadixSortOnesweepKernelINS1_5radix10policy_hubIiN4cuda3std3__45tupleIJiifiiEEEyE10Policy1000ELNS0_9SortOrderE0EiSA_yiiNS1_21identity_decomposer_tEEEvPT5_SG_PT3_PKSH_PT1_PKSL_PT2_PKSP_T4_iiT6_E1s;
	add.s32 	%r884, %r883, %r882;
	ld.shared.u64 	%rd26, [%r884+38400];
	setp.ge.s32 	%p91, %r1, %r284;
	@%p91 bra 	$L__BB28_132;
	shl.b32 	%r885, %r1, 4;
	add.s32 	%r886, %r58, %r885;
	ld.shared.u32 	%r887, [%r886+16];
	ld.shared.u32 	%r888, [%r886+12];
	ld.shared.f32 	%f54, [%r886+8];
	ld.shared.u32 	%r889, [%r886+4];
	ld.shared.u32 	%r890, [%r886];
	add.s64 	%rd144, %rd26, %rd10;
	mad.lo.s64 	%rd145, %rd144, 20, %rd1;
	st.global.u32 	[%rd145], %r890;
	st.global.u32 	[%rd145+4], %r889;
	st.global.f32 	[%rd145+8], %f54;
	st.global.u32 	[%rd145+12], %r888;
	st.global.u32 	[%rd145+16], %r887;
$L__BB28_132:
	bar.warp.sync 	-1;
	shl.b32 	%r891, %r203, 3;
	add.s32 	%r893, %r883, %r891;
	ld.shared.u64 	%rd27, [%r893+38400];
	add.s32 	%r894, %r1, 384;
	setp.ge.s32 	%p92, %r894, %r284;
	@%p92 bra 	$L__BB28_134;
	shl.b32 	%r895, %r1, 4;
	add.s32 	%r896, %r58, %r895;
	ld.shared.u32 	%r897, [%r896+7696];
	ld.shared.u32 	%r898, [%r896+7692];
	ld.shared.f32 	%f55, [%r896+7688];
	ld.shared.u32 	%r899, [%r896+7684];
	ld.shared.u32 	%r900, [%r896+7680];
	add.s64 	%rd146, %rd27, %rd10;
	mad.lo.s64 	%rd147, %rd146, 20, %rd1;
	st.global.u32 	[%rd147+7680], %r900;
	st.global.u32 	[%rd147+7684], %r899;
	st.global.f32 	[%rd147+7688], %f55;
	st.global.u32 	[%rd147+7692], %r898;
	st.global.u32 	[%rd147+7696], %r897;
$L__BB28_134:
	bar.warp.sync 	-1;
	shl.b32 	%r901, %r204, 3;
	add.s32 	%r903, %r883, %r901;
	ld.shared.u64 	%rd28, [%r903+38400];
	add.s32 	%r904, %r1, 768;
	setp.ge.s32 	%p93, %r904, %r284;
	@%p93 bra 	$L__BB28_136;
	shl.b32 	%r905, %r1, 4;
	add.s32 	%r906, %r58, %r905;
	ld.shared.u32 	%r907, [%r906+15376];
	ld.shared.u32 	%r908, [%r906+15372];
	ld.shared.f32 	%f56, [%r906+15368];
	ld.shared.u32 	%r909, [%r906+15364];
	ld.shared.u32 	%r910, [%r906+15360];
	add.s64 	%rd148, %rd28, %rd10;
	mad.lo.s64 	%rd149, %rd148, 20, %rd1;
	st.global.u32 	[%rd149+15360], %r910;
	st.global.u32 	[%rd149+15364], %r909;
	st.global.f32 	[%rd149+15368], %f56;
	st.global.u32 	[%rd149+15372], %r908;
	st.global.u32 	[%rd149+15376], %r907;
$L__BB28_136:
	bar.warp.sync 	-1;
	shl.b32 	%r911, %r205, 3;
	add.s32 	%r913, %r883, %r911;
	ld.shared.u64 	%rd29, [%r913+38400];
	add.s32 	%r914, %r1, 1152;
	setp.ge.s32 	%p94, %r914, %r284;
	@%p94 bra 	$L__BB28_138;
	shl.b32 	%r915, %r1, 4;
	add.s32 	%r916, %r58, %r915;
	ld.shared.u32 	%r917, [%r916+23056];
	ld.shared.u32 	%r918, [%r916+23052];
	ld.shared.f32 	%f57, [%r916+23048];
	ld.shared.u32 	%r919, [%r916+23044];
	ld.shared.u32 	%r920, [%r916+23040];
	add.s64 	%rd150, %rd29, %rd10;
	mad.lo.s64 	%rd151, %rd150, 20, %rd1;
	st.global.u32 	[%rd151+23040], %r920;
	st.global.u32 	[%rd151+23044], %r919;
	st.global.f32 	[%rd151+23048], %f57;
	st.global.u32 	[%rd151+23052], %r918;
	st.global.u32 	[%rd151+23056], %r917;
$L__BB28_138:
	bar.warp.sync 	-1;
	shl.b32 	%r921, %r206, 3;
	add.s32 	%r923, %r883, %r921;
	ld.shared.u64 	%rd152, [%r923+38400];
	add.s64 	%rd30, %rd152, %rd10;
	add.s32 	%r924, %r1, 1536;
	setp.ge.s32 	%p95, %r924, %r284;
	@%p95 bra 	$L__BB28_140;
	shl.b32 	%r925, %r1, 4;
	add.s32 	%r926, %r58, %r925;
	ld.shared.u32 	%r927, [%r926+30736];
	ld.shared.u32 	%r928, [%r926+30732];
	ld.shared.f32 	%f58, [%r926+30728];
	ld.shared.u32 	%r929, [%r926+30724];
	ld.shared.u32 	%r930, [%r926+30720];
	mad.lo.s64 	%rd153, %rd30, 20, %rd1;
	st.global.u32 	[%rd153+30720], %r930;
	st.global.u32 	[%rd153+30724], %r929;
	st.global.f32 	[%rd153+30728], %f58;
	st.global.u32 	[%rd153+30732], %r928;
	st.global.u32 	[%rd153+30736], %r927;
$L__BB28_140:
	bar.warp.sync 	-1;
$L__BB28_141:
	ret;

}
	// .globl	_ZN3cub18CUB_300001_SM_10006detail10radix_sort31DeviceRadixSortSingleTileKernelINS1_5radix10policy_hubIiiyE10Policy1000ELNS0_9SortOrderE0EiiyNS1_21identity_decomposer_tEEEvPKT1_PSA_PKT2_PSE_T3_iiT4_
.visible .entry _ZN3cub18CUB_300001_SM_10006detail10radix_sort31DeviceRadixSortSingleTileKernelINS1_5radix10policy_hubIiiyE10Policy1000ELNS0_9SortOrderE0EiiyNS1_21identity_decomposer_tEEEvPKT1_PSA_PKT2_PSE_T3_iiT4_(
	.param .u64 .ptr .align 1 _ZN3cub18CUB_300001_SM_10006detail10radix_sort31DeviceRadixSortSingleTileKernelINS1_5radix10policy_hubIiiyE10Policy1000ELNS0_9SortOrderE0EiiyNS1_21identity_decomposer_tEEEvPKT1_PSA_PKT2_PSE_T3_iiT4__param_0,
	.param .u64 .ptr .align 1 _ZN3cub18CUB_300001_SM_10006detail10radix_sort31DeviceRadixSortSingleTileKernelINS1_5radix10policy_hubIiiyE10Policy1000ELNS0_9SortOrderE0EiiyNS1_21identity_decomposer_tEEEvPKT1_PSA_PKT2_PSE_T3_iiT4__param_1,
	.param .u64 .ptr .align 1 _ZN3cub18CUB_300001_SM_10006detail10radix_sort31DeviceRadixSortSingleTileKernelINS1_5radix10policy_hubIiiyE10Policy1000ELNS0_9SortOrderE0EiiyNS1_21identity_decomposer_tEEEvPKT1_PSA_PKT2_PSE_T3_iiT4__param_2,
	.param .u64 .ptr .align 1 _ZN3cub18CUB_300001_SM_10006detail10radix_sort31DeviceRadixSortSingleTileKernelINS1_5radix10policy_hubIiiyE10Policy1000ELNS0_9SortOrderE0EiiyNS1_21identity_decomposer_tEEEvPKT1_PSA_PKT2_PSE_T3_iiT4__param_3,
	.param .u64 _ZN3cub18CUB_300001_SM_10006detail10radix_sort31DeviceRadixSortSingleTileKernelINS1_5radix10policy_hubIiiyE10Policy1000ELNS0_9SortOrderE0EiiyNS1_21identity_decomposer_tEEEvPKT1_PSA_PKT2_PSE_T3_iiT4__param_4,
	.param .u32 _ZN3cub18CUB_300001_SM_10006detail10radix_sort31DeviceRadixSortSingleTileKernelINS1_5radix10policy_hubIiiyE10Policy1000ELNS0_9SortOrderE0EiiyNS1_21identity_decomposer_tEEEvPKT1_PSA_PKT2_PSE_T3_iiT4__param_5,
	.param .u32 _ZN3cub18CUB_300001_SM_10006detail10radix_sort31DeviceRadixSortSingleTileKernelINS1_5radix10policy_hubIiiyE10Policy1000ELNS0_9SortOrderE0EiiyNS1_21identity_decomposer_tEEEvPKT1_PSA_PKT2_PSE_T3_iiT4__param_6,
	.param .align 1 .b8 _ZN3cub18CUB_300001_SM_10006detail10radix_sort31DeviceRadixSortSingleTileKernelINS1_5radix10policy_hubIiiyE10Policy1000ELNS0_9SortOrderE0EiiyNS1_21identity_decomposer_tEEEvPKT1_PSA_PKT2_PSE_T3_iiT4__param_7[1]
)
.maxntid 256
.minnctapersm 1
{
	.reg .pred 	%p<73>;
	.reg .b16 	%rs<39>;
	.reg .b32 	%r<900>;
	.reg .b64 	%rd<37>;
	// demoted variable
	.shared .align 16 .b8 _ZZN3cub18CUB_300001_SM_10006detail10radix_sort31DeviceRadixSortSingleTileKernelINS1_5radix10policy_hubIiiyE10Policy1000ELNS0_9SortOrderE0EiiyNS1_21identity_decomposer_tEEEvPKT1_PSA_PKT2_PSE_T3_iiT4_E12temp_storage[33856];
	ld.param.u64 	%rd10, [_ZN3cub18CUB_300001_SM_10006detail10radix_sort31DeviceRadixSortSingleTileKernelINS1_5radix10policy_hubIiiyE10Policy1000ELNS0_9SortOrderE0EiiyNS1_21identity_decomposer_tEEEvPKT1_PSA_PKT2_PSE_T3_iiT4__param_0];
	ld.param.u64 	%rd6, [_ZN3cub18CUB_300001_SM_10006detail10radix_sort31DeviceRadixSortSingleTileKernelINS1_5radix10policy_hubIiiyE10Policy1000ELNS0_9SortOrderE0EiiyNS1_21identity_decomposer_tEEEvPKT1_PSA_PKT2_PSE_T3_iiT4__param_1];
	ld.param.u64 	%rd7, [_ZN3cub18CUB_300001_SM_10006detail10radix_sort31DeviceRadixSortSingleTileKernelINS1_5radix10policy_hubIiiyE10Policy1000ELNS0_9SortOrderE0EiiyNS1_21identity_decomposer_tEEEvPKT1_PSA_PKT2_PSE_T3_iiT4__param_2];
	ld.param.u64 	%rd8, [_ZN3cub18CUB_300001_SM_10006detail10radix_sort31DeviceRadixSortSingleTileKernelINS1_5radix10policy_hubIiiyE10Policy1000ELNS0_9SortOrderE0EiiyNS1_21identity_decomposer_tEEEvPKT1_PSA_PKT2_PSE_T3_iiT4__param_3];
	ld.param.u64 	%rd9, [_ZN3cub18CUB_300001_SM_10006detail10radix_sort31DeviceRadixSortSingleTileKernelINS1_5radix10policy_hubIiiyE10Policy1000ELNS0_9SortOrderE0EiiyNS1_21identity_decomposer_tEEEvPKT1_PSA_PKT2_PSE_T3_iiT4__param_4];
	ld.param.u32 	%r303, [_ZN3cub18CUB_300001_SM_10006detail10radix_sort31DeviceRadixSortSingleTileKernelINS1_5radix10policy_hubIiiyE10Policy1000ELNS0_9SortOrderE0EiiyNS1_21identity_decomposer_tEEEvPKT1_PSA_PKT2_PSE_T3_iiT4__param_5];
	ld.param.u32 	%r304, [_ZN3cub18CUB_300001_SM_10006detail10radix_sort31DeviceRadixSortSingleTileKernelINS1_5radix10policy_hubIiiyE10Policy1000ELNS0_9SortOrderE0EiiyNS1_21identity_decomposer_tEEEvPKT1_PSA_PKT2_PSE_T3_iiT4__param_6];
	cvta.to.global.u64 	%rd11, %rd10;
	cvt.u32.u64 	%r1, %rd9;
	mov.u32 	%r2, %tid.x;
	mul.lo.s32 	%r3, %r2, 19;
	setp.ge.s32 	%p1, %r3, %r1;
	mul.wide.u32 	%rd12, %r3, 4;
	add.s64 	%rd1, %rd11, %rd12;
	mov.b32 	%r878, -1;
	@%p1 bra 	$L__BB29_2;
	ld.global.u32 	%r306, [%rd1];
	xor.b32  	%r878, %r306, -2147483648;
$L__BB29_2:
	add.s32 	%r6, %r3, 1;
	setp.ge.s32 	%p2, %r6, %r1;
	mov.b32 	%r877, -1;
	@%p2 bra 	$L__BB29_4;
	ld.global.u32 	%r308, [%rd1+4];
	xor.b32  	%r877, %r308, -2147483648;
$L__BB29_4:
	add.s32 	%r9, %r3, 2;
	setp.ge.s32 	%p3, %r9, %r1;
	mov.b32 	%r876, -1;
	@%p3 bra 	$L__BB29_6;
	ld.global.u32 	%r310, [%rd1+8];
	xor.b32  	%r876, %r310, -2147483648;
$L__BB29_6:
	add.s32 	%r12, %r3, 3;
	setp.ge.s32 	%p4, %r12, %r1;
	mov.b32 	%r875, -1;
	@%p4 bra 	$L__BB29_8;
	ld.global.u32 	%r312, [%rd1+12];
	xor.b32  	%r875, %r312, -2147483648;
$L__BB29_8:
	add.s32 	%r15, %r3, 4;
	setp.ge.s32 	%p5, %r15, %r1;
	mov.b32 	%r874, -1;
	@%p5 bra 	$L__BB29_10;
	ld.global.u32 	%r314, [%rd1+16];
	xor.b32  	%r874, %r314, -2147483648;
$L__BB29_10:
	add.s32 	%r18, %r3, 5;
	setp.ge.s32 	%p6, %r18, %r1;
	mov.b32 	%r873, -1;
	@%p6 bra 	$L__BB29_12;
	ld.global.u32 	%r316, [%rd1+20];
	xor.b32  	%r873, %r316, -2147483648;
$L__BB29_12:
	add.s32 	%r21, %r3, 6;
	setp.ge.s32 	%p7, %r21, %r1;
	mov.b32 	%r872, -1;
	@%p7 bra 	$L__BB29_14;
	ld.global.u32 	%r318, [%rd1+24];
	xor.b32  	%r872, %r318, -2147483648;
$L__BB29_14:
	add.s32 	%r24, %r3, 7;
	setp.ge.s32 	%p8, %r24, %r1;
	mov.b32 	%r871, -1;
	@%p8 bra 	$L__BB29_16;
	ld.global.u32 	%r320, [%rd1+28];
	xor.b32  	%r871, %r320, -2147483648;
$L__BB29_16:
	add.s32 	%r27, %r3, 8;
	setp.ge.s32 	%p9, %r27, %r1;
	mov.b32 	%r870, -1;
	@%p9 bra 	$L__BB29_18;
	ld.global.u32 	%r322, [%rd1+32];
	xor.b32  	%r870, %r322, -2147483648;
$L__BB29_18:
	add.s32 	%r30, %r3, 9;
	setp.ge.s32 	%p10, %r30, %r1;
	mov.b32 	%r869, -1;
	@%p10 bra 	$L__BB29_20;
	ld.global.u32 	%r324, [%rd1+36];
	xor.b32  	%r869, %r324, -2147483648;
$L__BB29_20:
	add.s32 	%r33, %r3, 10;
	setp.ge.s32 	%p11, %r33, %r1;
	mov.b32 	%r868, -1;
	@%p11 bra 	$L__BB29_22;
	ld.global.u32 	%r326, [%rd1+40];
	xor.b32  	%r868, %r326, -2147483648;
$L__BB29_22:
	add.s32 	%r36, %r3, 11;
	setp.ge.s32 	%p12, %r36, %r1;
	mov.b32 	%r867, -1;
	@%p12 bra 	$L__BB29_24;
	ld.global.u32 	%r328, [%rd1+44];
	xor.b32  	%r867, %r328, -2147483648;
$L__BB29_24:
	add.s32 	%r39, %r3, 12;
	setp.ge.s32 	%p13, %r39, %r1;
	mov.b32 	%r866, -1;
	@%p13 bra 	$L__BB29_26;
	ld.global.u32 	%r330, [%rd1+48];
	xor.b32  	%r866, %r330, -2147483648;
$L__BB29_26:
	add.s32 	%r42, %r3, 13;
	setp.ge.s32 	%p14, %r42, %r1;
	mov.b32 	%r865, -1;
	@%p14 bra 	$L__BB29_28;
	ld.global.u32 	%r332, [%rd1+52];
	xor.b32  	%r865, %r332, -2147483648;
$L__BB29_28:
	add.s32 	%r45, %r3, 14;
	setp.ge.s32 	%p15, %r45, %r1;
	mov.b32 	%r864, -1;
	@%p15 bra 	$L__BB29_30;
	ld.global.u32 	%r334, [%rd1+56];
	xor.b32  	%r864, %r334, -2147483648;
$L__BB29_30:
	add.s32 	%r48, %r3, 15;
	setp.ge.s32 	%p16, %r48, %r1;
	mov.b32 	%r863, -1;
	@%p16 bra 	$L__BB29_32;
	ld.global.u32 	%r336, [%rd1+60];
	xor.b32  	%r863, %r336, -2147483648;
$L__BB29_32:
	add.s32 	%r51, %r3, 16;
	setp.ge.s32 	%p17, %r51, %r1;
	mov.b32 	%r862, -1;
	@%p17 bra 	$L__BB29_34;
	ld.global.u32 	%r338, [%rd1+64];
	xor.b32  	%r862, %r338, -2147483648;
$L__BB29_34:
	add.s32 	%r54, %r3, 17;
	setp.ge.s32 	%p18, %r54, %r1;
	mov.b32 	%r861, -1;
	@%p18 bra 	$L__BB29_36;
	ld.global.u32 	%r340, [%rd1+68];
	xor.b32  	%r861, %r340, -2147483648;
$L__BB29_36:
	add.s32 	%r57, %r3, 18;
	setp.ge.s32 	%p19, %r57, %r1;
	mov.b32 	%r860, -1;
	@%p19 bra 	$L__BB29_38;
	ld.global.u32 	%r342, [%rd1+72];
	xor.b32  	%r860, %r342, -2147483648;
$L__BB29_38:
	bar.sync 	0;
	mov.b64 	{%r344, %r345}, %rd9;
	shfl.sync.idx.b32	%r60|%p20, %r344, 0, 31, -1;
	shfl.sync.idx.b32	%r346|%p21, %r345, 0, 31, -1;
	mov.b64 	%rd2, {%r60, %r346};
	setp.ge.s32 	%p22, %r3, %r60;
	cvta.to.global.u64 	%rd13, %rd7;
	add.s64 	%rd3, %rd13, %rd12;
	@%p22 bra 	$L__BB29_40;
	ld.global.u32 	%r897, [%rd3];
$L__BB29_40:
	setp.ge.s32 	%p23, %r6, %r60;
	@%p23 bra 	$L__BB29_42;
	ld.global.u32 	%r896, [%rd3+4];
$L__BB29_42:
	setp.ge.s32 	%p24, %r9, %r60;
	@%p24 bra 	$L__BB29_44;
	ld.global.u32 	%r895, [%rd3+8];
$L__BB29_44:
	setp.ge.s32 	%p25, %r12, %r60;
	@%p25 bra 	$L__BB29_46;
	ld.global.u32 	%r894, [%rd3+12];
$L__BB29_46:
	setp.ge.s32 	%p26, %r15, %r60;
	@%p26 bra 	$L__BB29_48;
	ld.global.u32 	%r893, [%rd3+16];
$L__BB29_48:
	setp.ge.s32 	%p27, %r18, %r60;
	@%p27 bra 	$L__BB29_50;
	ld.global.u32 	%r892, [%rd3+20];
$L__BB29_50:
	setp.ge.s32 	%p28, %r21, %r60;
	@%p28 bra 	$L__BB29_52;
	ld.global.u32 	%r891, [%rd3+24];
$L__BB29_52:
	setp.ge.s32 	%p29, %r24, %r60;
	@%p29 bra 	$L__BB29_54;
	ld.global.u32 	%r890, [%rd3+28];
$L__BB29_54:
	setp.ge.s32 	%p30, %r27, %r60;
	@%p30 bra 	$L__BB29_56;
	ld.global.u32 	%r889, [%rd3+32];
$L__BB29_56:
	setp.ge.s32 	%p31, %r30, %r60;
	@%p31 bra 	$L__BB29_58;
	ld.global.u32 	%r888, [%rd3+36];
$L__BB29_58:
	setp.ge.s32 	%p32, %r33, %r60;
	@%p32 bra 	$L__BB29_60;
	ld.global.u32 	%r887, [%rd3+40];
$L__BB29_60:
	setp.ge.s32 	%p33, %r36, %r60;
	@%p33 bra 	$L__BB29_62;
	ld.global.u32 	%r886, [%rd3+44];
$L__BB29_62:
	setp.ge.s32 	%p34, %r39, %r60;
	@%p34 bra 	$L__BB29_64;
	ld.global.u32 	%r885, [%rd3+48];
$L__BB29_64:
	setp.ge.s32 	%p35, %r42, %r60;
	@%p35 bra 	$L__BB29_66;
	ld.global.u32 	%r884, [%rd3+52];
$L__BB29_66:
	setp.ge.s32 	%p36, %r45, %r60;
	@%p36 bra 	$L__BB29_68;
	ld.global.u32 	%r883, [%rd3+56];
$L__BB29_68:
	setp.ge.s32 	%p37, %r48, %r60;
	@%p37 bra 	$L__BB29_70;
	ld.global.u32 	%r882, [%rd3+60];
$L__BB29_70:
	setp.ge.s32 	%p38, %r51, %r60;
	@%p38 bra 	$L__BB29_72;
	ld.global.u32 	%r881, [%rd3+64];
$L__BB29_72:
	setp.ge.s32 	%p39, %r54, %r60;
	@%p39 bra 	$L__BB29_74;
	ld.global.u32 	%r880, [%rd3+68];
$L__BB29_74:
	setp.ge.s32 	%p40, %r57, %r60;
	@%p40 bra 	$L__BB29_76;
	ld.global.u32 	%r879, [%rd3+72];
$L__BB29_76:
	bar.sync 	0;
	shr.u32 	%r99, %r2, 5;
	shl.b32 	%r366, %r2, 2;
	mov.u32 	%r367, _ZZN3cub18CUB_300001_SM_10006detail10radix_sort31DeviceRadixSortSingleTileKernelINS1_5radix10policy_hubIiiyE10Policy1000ELNS0_9SortOrderE0EiiyNS1_21identity_decomposer_tEEEvPKT1_PSA_PKT2_PSE_T3_iiT4_E12temp_storage;
	add.s32 	%r100, %r367, %r366;
	shl.b32 	%r368, %r2, 7;
	add.s32 	%r101, %r100, %r368;
	shl.b32 	%r369, %r99, 2;
	add.s32 	%r370, %r367, %r369;
	add.s32 	%r102, %r370, 33792;
	mad.lo.s32 	%r103, %r2, -56, %r101;
	add.s32 	%r859, %r303, 6;
	sub.s32 	%r858, %r304, %r303;
$L__BB29_77:
	add.s32 	%r430, %r859, -6;
	min.s32 	%r373, %r858, 6;
	mov.b32 	%r459, 0;
	st.shared.u32 	[%r100], %r459;
	st.shared.u32 	[%r100+1024], %r459;
	st.shared.u32 	[%r100+2048], %r459;
	st.shared.u32 	[%r100+3072], %r459;
	st.shared.u32 	[%r100+4096], %r459;
	st.shared.u32 	[%r100+5120], %r459;
	st.shared.u32 	[%r100+6144], %r459;
	st.shared.u32 	[%r100+7168], %r459;
	st.shared.u32 	[%r100+8192], %r459;
	st.shared.u32 	[%r100+9216], %r459;
	st.shared.u32 	[%r100+10240], %r459;
	st.shared.u32 	[%r100+11264], %r459;
	st.shared.u32 	[%r100+12288], %r459;
	st.shared.u32 	[%r100+13312], %r459;
	st.shared.u32 	[%r100+14336], %r459;
	st.shared.u32 	[%r100+15360], %r459;
	st.shared.u32 	[%r100+16384], %r459;
	st.shared.u32 	[%r100+17408], %r459;
	st.shared.u32 	[%r100+18432], %r459;
	st.shared.u32 	[%r100+19456], %r459;
	st.shared.u32 	[%r100+20480], %r459;
	st.shared.u32 	[%r100+21504], %r459;
	st.shared.u32 	[%r100+22528], %r459;
	st.shared.u32 	[%r100+23552], %r459;
	st.shared.u32 	[%r100+24576], %r459;
	st.shared.u32 	[%r100+25600], %r459;
	st.shared.u32 	[%r100+26624], %r459;
	st.shared.u32 	[%r100+27648], %r459;
	st.shared.u32 	[%r100+28672], %r459;
	st.shared.u32 	[%r100+29696], %r459;
	st.shared.u32 	[%r100+30720], %r459;
	st.shared.u32 	[%r100+31744], %r459;
	st.shared.u32 	[%r100+32768], %r459;
	// begin inline asm
	bmsk.clamp.b32 %r371, %r459, %r373;
	// end inline asm
	// begin inline asm
	shr.b32 %r374, %r878, %r430;
	// end inline asm
	and.b32  	%r462, %r371, %r374;
	shl.b32 	%r463, %r462, 10;
	and.b32  	%r464, %r463, 31744;
	add.s32 	%r465, %r100, %r464;
	shr.u32 	%r466, %r462, 4;
	and.b32  	%r467, %r466, 268435454;
	add.s32 	%r147, %r465, %r467;
	ld.shared.u16 	%rs1, [%r147];
	add.s16 	%rs20, %rs1, 1;
	st.shared.u16 	[%r147], %rs20;
	// begin inline asm
	shr.b32 %r377, %r877, %r430;
	// end inline asm
	and.b32  	%r468, %r371, %r377;
	shl.b32 	%r469, %r468, 10;
	and.b32  	%r470, %r469, 31744;
	add.s32 	%r471, %r100, %r470;
	shr.u32 	%r472, %r468, 4;
	and.b32  	%r473, %r472, 268435454;
	add.s32 	%r148, %r471, %r473;
	ld.shared.u16 	%rs2, [%r148];
	add.s16 	%rs21, %rs2, 1;
	st.shared.u16 	[%r148], %rs21;
	// begin inline asm
	shr.b32 %r380, %r876, %r430;
	// end inline asm
	and.b32  	%r474, %r371, %r380;
	shl.b32 	%r475, %r474, 10;
	and.b32  	%r476, %r475, 31744;
	add.s32 	%r477, %r100, %r476;
	shr.u32 	%r478, %r474, 4;
	and.b32  	%r479, %r478, 268435454;
	add.s32 	%r149, %r477, %r479;
	ld.shared.u16 	%rs3, [%r149];
	add.s16 	%rs22, %rs3, 1;
	st.shared.u16 	[%r149], %rs22;
	// begin inline asm
	shr.b32 %r383, %r875, %r430;
	// end inline asm
	and.b32  	%r480, %r371, %r383;
	shl.b32 	%r481, %r480, 10;
	and.b32  	%r482, %r481, 31744;
	add.s32 	%r483, %r100, %r482;
	shr.u32 	%r484, %r480, 4;
	and.b32  	%r485, %r484, 268435454;
	add.s32 	%r150, %r483, %r485;
	ld.shared.u16 	%rs4, [%r150];
	add.s16 	%rs23, %rs4, 1;
	st.shared.u16 	[%r150], %rs23;
	// begin inline asm
	shr.b32 %r386, %r874, %r430;
	// end inline asm
	and.b32  	%r486, %r371, %r386;
	shl.b32 	%r487, %r486, 10;
	and.b32  	%r488, %r487, 31744;
	add.s32 	%r489, %r100, %r488;
	shr.u32 	%r490, %r486, 4;
	and.b32  	%r491, %r490, 268435454;
	add.s32 	%r151, %r489, %r491;
	ld.shared.u16 	%rs5, [%r151];
	add.s16 	%rs24, %rs5, 1;
	st.shared.u16 	[%r151], %rs24;
	// begin inline asm
	shr.b32 %r389, %r873, %r430;
	// end inline asm
	and.b32  	%r492, %r371, %r389;
	shl.b32 	%r493, %r492, 10;
	and.b32  	%r494, %r493, 31744;
	add.s32 	%r495, %r100, %r494;
	shr.u32 	%r496, %r492, 4;
	and.b32  	%r497, %r496, 268435454;
	add.s32 	%r152, %r495, %r497;
	ld.shared.u16 	%rs6, [%r152];
	add.s16 	%rs25, %rs6, 1;
	st.shared.u16 	[%r152], %rs25;
	// begin inline asm
	shr.b32 %r392, %r872, %r430;
	// end inline asm
	and.b32  	%r498, %r371, %r392;
	shl.b32 	%r499, %r498, 10;
	and.b32  	%r500, %r499, 31744;
	add.s32 	%r501, %r100, %r500;
	shr.u32 	%r502, %r498, 4;
	and.b32  	%r503, %r502, 268435454;
	add.s32 	%r153, %r501, %r503;
	ld.shared.u16 	%rs7, [%r153];
	add.s16 	%rs26, %rs7, 1;
	st.shared.u16 	[%r153], %rs26;
	// begin inline asm
	shr.b32 %r395, %r871, %r430;
	// end inline asm
	and.b32  	%r504, %r371, %r395;
	shl.b32 	%r505, %r504, 10;
	and.b32  	%r506, %r505, 31744;
	add.s32 	%r507, %r100, %r506;
	shr.u32 	%r508, %r504, 4;
	and.b32  	%r509, %r508, 268435454;
	add.s32 	%r154, %r507, %r509;
	ld.shared.u16 	%rs8, [%r154];
	add.s16 	%rs27, %rs8, 1;
	st.shared.u16 	[%r154], %rs27;
	// begin inline asm
	shr.b32 %r398, %r870, %r430;
	// end inline asm
	and.b32  	%r510, %r371, %r398;
	shl.b32 	%r511, %r510, 10;
	and.b32  	%r512, %r511, 31744;
	add.s32 	%r513, %r100, %r512;
	shr.u32 	%r514, %r510, 4;
	and.b32  	%r515, %r514, 268435454;
	add.s32 	%r155, %r513, %r515;
	ld.shared.u16 	%rs9, [%r155];
	add.s16 	%rs28, %rs9, 1;
	st.shared.u16 	[%r155], %rs28;
	// begin inline asm
	shr.b32 %r401, %r869, %r430;
	// end inline asm
	and.b32  	%r516, %r371, %r401;
	shl.b32 	%r517, %r516, 10;
	and.b32  	%r518, %r517, 31744;
	add.s32 	%r519, %r100, %r518;
	shr.u32 	%r520, %r516, 4;
	and.b32  	%r521, %r520, 268435454;
	add.s32 	%r156, %r519, %r521;
	ld.shared.u16 	%rs10, [%r156];
	add.s16 	%rs29, %rs10, 1;
	st.shared.u16 	[%r156], %rs29;
	// begin inline asm
	shr.b32 %r404, %r868, %r430;
	// end inline asm
	and.b32  	%r522, %r371, %r404;
	shl.b32 	%r523, %r522, 10;
	and.b32  	%r524, %r523, 31744;
	add.s32 	%r525, %r100, %r524;
	shr.u32 	%r526, %r522, 4;
	and.b32  	%r527, %r526, 268435454;
	add.s32 	%r157, %r525, %r527;
	ld.shared.u16 	%rs11, [%r157];
	add.s16 	%rs30, %rs11, 1;
	st.shared.u16 	[%r157], %rs30;
	// begin inline asm
	shr.b32 %r407, %r867, %r430;
	// end inline asm
	and.b32  	%r528, %r371, %r407;
	shl.b32 	%r529, %r528, 10;
	and.b32  	%r530, %r529, 31744;
	add.s32 	%r531, %r100, %r530;
	shr.u32 	%r532, %r528, 4;
	and.b32  	%r533, %r532, 268435454;
	add.s32 	%r158, %r531, %r533;
	ld.shared.u16 	%rs12, [%r158];
	add.s16 	%rs31, %rs12, 1;
	st.shared.u16 	[%r158], %rs31;
	// begin inline asm
	shr.b32 %r410, %r866, %r430;
	// end inline asm
	and.b32  	%r534, %r371, %r410;
	shl.b32 	%r535, %r534, 10;
	and.b32  	%r536, %r535, 31744;
	add.s32 	%r537, %r100, %r536;
	shr.u32 	%r538, %r534, 4;
	and.b32  	%r539, %r538, 268435454;
	add.s32 	%r159, %r537, %r539;
	ld.shared.u16 	%rs13, [%r159];
	add.s16 	%rs32, %rs13, 1;
	st.shared.u16 	[%r159], %rs32;
	// begin inline asm
	shr.b32 %r413, %r865, %r430;
	// end inline asm
	and.b32  	%r540, %r371, %r413;
	shl.b32 	%r541, %r540, 10;
	and.b32  	%r542, %r541, 31744;
	add.s32 	%r543, %r100, %r542;
	shr.u32 	%r544, %r540, 4;
	and.b32  	%r545, %r544, 268435454;
	add.s32 	%r160, %r543, %r545;
	ld.shared.u16 	%rs14, [%r160];
	add.s16 	%rs33, %rs14, 1;
	st.shared.u16 	[%r160], %rs33;
	// begin inline asm
	shr.b32 %r416, %r864, %r430;
	// end inline asm
	and.b32  	%r546, %r371, %r416;
	shl.b32 	%r547, %r546, 10;
	and.b32  	%r548, %r547, 31744;
	add.s32 	%r549, %r100, %r548;
	shr.u32 	%r550, %r546, 4;
	and.b32  	%r551, %r550, 268435454;
	add.s32 	%r161, %r549, %r551;
	ld.shared.u16 	%rs15, [%r161];
	add.s16 	%rs34, %rs15, 1;
	st.shared.u16 	[%r161], %rs34;
	// begin inline asm
	shr.b32 %r419, %r863, %r430;
	// end inline asm
	and.b32  	%r552, %r371, %r419;
	shl.b32 	%r553, %r552, 10;
	and.b32  	%r554, %r553, 31744;
	add.s32 	%r555, %r100, %r554;
	shr.u32 	%r556, %r552, 4;
	and.b32  	%r557, %r556, 268435454;
	add.s32 	%r162, %r555, %r557;
	ld.shared.u16 	%rs16, [%r162];
	add.s16 	%rs35, %rs16, 1;
	st.shared.u16 	[%r162], %rs35;
	// begin inline asm
	shr.b32 %r422, %r862, %r430;
	// end inline asm
	and.b32  	%r558, %r371, %r422;
	shl.b32 	%r559, %r558, 10;
	and.b32  	%r560, %r559, 31744;
	add.s32 	%r561, %r100, %r560;
	shr.u32 	%r562, %r558, 4;
	and.b32  	%r563, %r562, 268435454;
	add.s32 	%r163, %r561, %r563;
	ld.shared.u16 	%rs17, [%r163];
	add.s16 	%rs36, %rs17, 1;
	st.shared.u16 	[%r163], %rs36;
	// begin inline asm
	shr.b32 %r425, %r861, %r430;
	// end inline asm
	and.b32  	%r564, %r371, %r425;
	shl.b32 	%r565, %r564, 10;
	and.b32  	%r566, %r565, 31744;
	add.s32 	%r567, %r100, %r566;
	shr.u32 	%r568, %r564, 4;
	and.b32  	%r569, %r568, 268435454;
	add.s32 	%r164, %r567, %r569;
	ld.shared.u16 	%rs18, [%r164];
	add.s16 	%rs37, %rs18, 1;
	st.shared.u16 	[%r164], %rs37;
	// begin inline asm
	shr.b32 %r428, %r860, %r430;
	// end inline asm
	and.b32  	%r570, %r371, %r428;
	shl.b32 	%r571, %r570, 10;
	and.b32  	%r572, %r571, 31744;
	add.s32 	%r573, %r100, %r572;
	shr.u32 	%r574, %r570, 4;
	and.b32  	%r575, %r574, 268435454;
	add.s32 	%r165, %r573, %r575;
	ld.shared.u16 	%rs19, [%r165];
	add.s16 	%rs38, %rs19, 1;
	st.shared.u16 	[%r165], %rs38;
	bar.sync 	0;
	ld.shared.u32 	%r166, [%r101];
	ld.shared.u32 	%r576, [%r101+4];
	ld.shared.u32 	%r577, [%r101+8];
	ld.shared.u32 	%r578, [%r101+12];
	ld.shared.u32 	%r579, [%r101+16];
	ld.shared.u32 	%r580, [%r101+20];
	ld.shared.u32 	%r581, [%r101+24];
	ld.shared.u32 	%r582, [%r101+28];
	ld.shared.u32 	%r583, [%r101+32];
	ld.shared.u32 	%r584, [%r101+36];
	ld.shared.u32 	%r585, [%r101+40];
	ld.shared.u32 	%r586, [%r101+44];
	ld.shared.u32 	%r587, [%r101+48];
	ld.shared.u32 	%r588, [%r101+52];
	ld.shared.u32 	%r589, [%r101+56];
	ld.shared.u32 	%r590, [%r101+60];
	ld.shared.u32 	%r591, [%r101+64];
	ld.shared.u32 	%r592, [%r101+68];
	ld.shared.u32 	%r593, [%r101+72];
	ld.shared.u32 	%r594, [%r101+76];
	ld.shared.u32 	%r595, [%r101+80];
	ld.shared.u32 	%r596, [%r101+84];
	ld.shared.u32 	%r597, [%r101+88];
	ld.shared.u32 	%r598, [%r101+92];
	ld.shared.u32 	%r599, [%r101+96];
	ld.shared.u32 	%r600, [%r101+100];
	ld.shared.u32 	%r601, [%r101+104];
	ld.shared.u32 	%r602, [%r101+108];
	ld.shared.u32 	%r603, [%r101+112];
	ld.shared.u32 	%r604, [%r101+116];
	ld.shared.u32 	%r605, [%r101+120];
	ld.shared.u32 	%r606, [%r101+124];
	ld.shared.u32 	%r607, [%r101+128];
	add.s32 	%r167, %r576, %r166;
	add.s32 	%r168, %r577, %r167;
	add.s32 	%r169, %r578, %r168;
	add.s32 	%r170, %r579, %r169;
	add.s32 	%r171, %r580, %r170;
	add.s32 	%r172, %r581, %r171;
	add.s32 	%r173, %r582, %r172;
	add.s32 	%r174, %r583, %r173;
	add.s32 	%r175, %r584, %r174;
	add.s32 	%r176, %r585, %r175;
	add.s32 	%r177, %r586, %r176;
	add.s32 	%r178, %r587, %r177;
	add.s32 	%r179, %r588, %r178;
	add.s32 	%r180, %r589, %r179;
	add.s32 	%r181, %r590, %r180;
	add.s32 	%r182, %r591, %r181;
	add.s32 	%r183, %r592, %r182;
	add.s32 	%r184, %r593, %r183;
	add.s32 	%r185, %r594, %r184;
	add.s32 	%r186, %r595, %r185;
	add.s32 	%r187, %r596, %r186;
	add.s32 	%r188, %r597, %r187;
	add.s32 	%r189, %r598, %r188;
	add.s32 	%r190, %r599, %r189;
	add.s32 	%r191, %r600, %r190;
	add.s32 	%r192, %r601, %r191;
	add.s32 	%r193, %r602, %r192;
	add.s32 	%r194, %r603, %r193;
	add.s32 	%r195, %r604, %r194;
	add.s32 	%r196, %r605, %r195;
	add.s32 	%r197, %r606, %r196;
	add.s32 	%r436, %r607, %r197;
	// begin inline asm
	mov.u32 %r431, %laneid;
	// end inline asm
	mov.b32 	%r434, 1;
	mov.b32 	%r461, -1;
	// begin inline asm
	{  .reg .u32 r0;  .reg .pred p;  shfl.sync.up.b32 r0|p, %r436, %r434, %r459, %r461;  @p add.u32 r0, r0, %r436;  mov.u32 %r432, r0;}
	// end inline asm
	mov.b32 	%r440, 2;
	// begin inline asm
	{  .reg .u32 r0;  .reg .pred p;  shfl.sync.up.b32 r0|p, %r432, %r440, %r459, %r461;  @p add.u32 r0, r0, %r432;  mov.u32 %r438, r0;}
	// end inline asm
	mov.b32 	%r446, 4;
	// begin inline asm
	{  .reg .u32 r0;  .reg .pred p;  shfl.sync.up.b32 r0|p, %r438, %r446, %r459, %r461;  @p add.u32 r0, r0, %r438;  mov.u32 %r444, r0;}
	// end inline asm
	mov.b32 	%r452, 8;
	// begin inline asm
	{  .reg .u32 r0;  .reg .pred p;  shfl.sync.up.b32 r0|p, %r444, %r452, %r459, %r461;  @p add.u32 r0, r0, %r444;  mov.u32 %r450, r0;}
	// end inline asm
	mov.b32 	%r458, 16;
	// begin inline asm
	{  .reg .u32 r0;  .reg .pred p;  shfl.sync.up.b32 r0|p, %r450, %r458, %r459, %r461;  @p add.u32 r0, r0, %r450;  mov.u32 %r456, r0;}
	// end inline asm
	setp.ne.s32 	%p41, %r431, 31;
	@%p41 bra 	$L__BB29_79;
	st.shared.u32 	[%r102], %r456;
$L__BB29_79:
	sub.s32 	%r608, %r456, %r436;
	setp.gt.u32 	%p42, %r2, 31;
	setp.eq.s32 	%p43, %r99, 7;
	setp.eq.s32 	%p44, %r99, 6;
	setp.eq.s32 	%p45, %r99, 5;
	setp.eq.s32 	%p46, %r99, 4;
	setp.eq.s32 	%p47, %r99, 3;
	setp.eq.s32 	%p48, %r99, 2;
	setp.eq.s32 	%p49, %r99, 1;
	bar.sync 	0;
	ld.shared.v4.u32 	{%r609, %r610, %r611, %r612}, [_ZZN3cub18CUB_300001_SM_10006detail10radix_sort31DeviceRadixSortSingleTileKernelINS1_5radix10policy_hubIiiyE10Policy1000ELNS0_9SortOrderE0EiiyNS1_21identity_decomposer_tEEEvPKT1_PSA_PKT2_PSE_T3_iiT4_E12temp_storage+33792];
	selp.b32 	%r613, %r609, %r898, %p49;
	add.s32 	%r614, %r610, %r609;
	selp.b32 	%r615, %r614, %r613, %p48;
	add.s32 	%r616, %r614, %r611;
	selp.b32 	%r617, %r616, %r615, %p47;
	add.s32 	%r618, %r616, %r612;
	selp.b32 	%r619, %r618, %r617, %p46;
	ld.shared.v4.u32 	{%r620, %r621, %r622, %r623}, [_ZZN3cub18CUB_300001_SM_10006detail10radix_sort31DeviceRadixSortSingleTileKernelINS1_5radix10policy_hubIiiyE10Policy1000ELNS0_9SortOrderE0EiiyNS1_21identity_decomposer_tEEEvPKT1_PSA_PKT2_PSE_T3_iiT4_E12temp_storage+33808];
	add.s32 	%r624, %r618, %r620;
	selp.b32 	%r625, %r624, %r619, %p45;
	add.s32 	%r626, %r624, %r621;
	selp.b32 	%r627, %r626, %r625, %p44;
	add.s32 	%r628, %r626, %r622;
	selp.b32 	%r898, %r628, %r627, %p43;
	add.s32 	%r202, %r628, %r623;
	setp.ne.s32 	%p50, %r431, 0;
	selp.b32 	%r629, %r608, 0, %p50;
	add.s32 	%r630, %r898, %r629;
	or.pred  	%p51, %p42, %p50;
	selp.b32 	%r899, %r630, %r608, %p42;
	@%p51 bra 	$L__BB29_81;
	shl.b32 	%r899, %r202, 16;
	st.shared.u32 	[_ZZN3cub18CUB_300001_SM_10006detail10radix_sort31DeviceRadixSortSingleTileKernelINS1_5radix10policy_hubIiiyE10Policy1000ELNS0_9SortOrderE0EiiyNS1_21identity_decomposer_tEEEvPKT1_PSA_PKT2_PSE_T3_iiT4_E12temp_storage+33832], %r899;
$L__BB29_81:
	setp.eq.s32 	%p52, %r2, 0;
	bar.sync 	0;
	ld.shared.u32 	%r631, [_ZZN3cub18CUB_300001_SM_10006detail10radix_sort31DeviceRadixSortSingleTileKernelINS1_5radix10policy_hubIiiyE10Policy1000ELNS0_9SortOrderE0EiiyNS1_21identity_decomposer_tEEEvPKT1_PSA_PKT2_PSE_T3_iiT4_E12temp_storage+33832];
	selp.b32 	%r632, 0, %r631, %p52;
	add.s32 	%r633, %r899, %r632;
	add.s32 	%r634, %r166, %r633;
	add.s32 	%r635, %r167, %r633;
	add.s32 	%r636, %r168, %r633;
	add.s32 	%r637, %r169, %r633;
	add.s32 	%r638, %r170, %r633;
	add.s32 	%r639, %r171, %r633;
	add.s32 	%r640, %r172, %r633;
	add.s32 	%r641, %r173, %r633;
	add.s32 	%r642, %r174, %r633;
	add.s32 	%r643, %r175, %r633;
	add.s32 	%r644, %r176, %r633;
	add.s32 	%r645, %r177, %r633;
	add.s32 	%r646, %r178, %r633;
	add.s32 	%r647, %r179, %r633;
	add.s32 	%r648, %r180, %r633;
	add.s32 	%r649, %r181, %r633;
	add.s32 	%r650, %r182, %r633;
	add.s32 	%r651, %r183, %r633;
	add.s32 	%r652, %r184, %r633;
	add.s32 	%r653, %r185, %r633;
	add.s32 	%r654, %r186, %r633;
	add.s32 	%r655, %r187, %r633;
	add.s32 	%r656, %r188, %r633;
	add.s32 	%r657, %r189, %r633;
	add.s32 	%r658, %r190, %r633;
	add.s32 	%r659, %r191, %r633;
	add.s32 	%r660, %r192, %r633;
	add.s32 	%r661, %r193, %r633;
	add.s32 	%r662, %r194, %r633;
	add.s32 	%r663, %r195, %r633;
	add.s32 	%r664, %r196, %r633;
	add.s32 	%r665, %r197, %r633;
	st.shared.u32 	[%r101], %r633;
	st.shared.u32 	[%r101+4], %r634;
	st.shared.u32 	[%r101+8], %r635;
	st.shared.u32 	[%r101+12], %r636;
	st.shared.u32 	[%r101+16], %r637;
	st.shared.u32 	[%r101+20], %r638;
	st.shared.u32 	[%r101+24], %r639;
	st.shared.u32 	[%r101+28], %r640;
	st.shared.u32 	[%r101+32], %r641;
	st.shared.u32 	[%r101+36], %r642;
	st.shared.u32 	[%r101+40], %r643;
	st.shared.u32 	[%r101+44], %r644;
	st.shared.u32 	[%r101+48], %r645;
	st.shared.u32 	[%r101+52], %r646;
	st.shared.u32 	[%r101+56], %r647;
	st.shared.u32 	[%r101+60], %r648;
	st.shared.u32 	[%r101+64], %r649;
	st.shared.u32 	[%r101+68], %r650;
	st.shared.u32 	[%r101+72], %r651;
	st.shared.u32 	[%r101+76], %r652;
	st.shared.u32 	[%r101+80], %r653;
	st.shared.u32 	[%r101+84], %r654;
	st.shared.u32 	[%r101+88], %r655;
	st.shared.u32 	[%r101+92], %r656;
	st.shared.u32 	[%r101+96], %r657;
	st.shared.u32 	[%r101+100], %r658;
	st.shared.u32 	[%r101+104], %r659;
	st.shared.u32 	[%r101+108], %r660;
	st.shared.u32 	[%r101+112], %r661;
	st.shared.u32 	[%r101+116], %r662;
	st.shared.u32 	[%r101+120], %r663;
	st.shared.u32 	[%r101+124], %r664;
	st.shared.u32 	[%r101+128], %r665;
	bar.sync 	0;
	cvt.u32.u16 	%r666, %rs1;
	ld.shared.u16 	%r667, [%r147];
	add.s32 	%r206, %r667, %r666;
	cvt.u32.u16 	%r668, %rs2;
	ld.shared.u16 	%r669, [%r148];
	add.s32 	%r207, %r669, %r668;
	cvt.u32.u16 	%r670, %rs3;
	ld.shared.u16 	%r671, [%r149];
	add.s32 	%r208, %r671, %r670;
	cvt.u32.u16 	%r672, %rs4;
	ld.shared.u16 	%r673, [%r150];
	add.s32 	%r209, %r673, %r672;
	cvt.u32.u16 	%r674, %rs5;
	ld.shared.u16 	%r675, [%r151];
	add.s32 	%r210, %r675, %r674;
	cvt.u32.u16 	%r676, %rs6;
	ld.shared.u16 	%r677, [%r152];
	add.s32 	%r211, %r677, %r676;
	cvt.u32.u16 	%r678, %rs7;
	ld.shared.u16 	%r679, [%r153];
	add.s32 	%r212, %r679, %r678;
	cvt.u32.u16 	%r680, %rs8;
	ld.shared.u16 	%r681, [%r154];
	add.s32 	%r213, %r681, %r680;
	cvt.u32.u16 	%r682, %rs9;
	ld.shared.u16 	%r683, [%r155];
	add.s32 	%r214, %r683, %r682;
	cvt.u32.u16 	%r684, %rs10;
	ld.shared.u16 	%r685, [%r156];
	add.s32 	%r215, %r685, %r684;
	cvt.u32.u16 	%r686, %rs11;
	ld.shared.u16 	%r687, [%r157];
	add.s32 	%r216, %r687, %r686;
	cvt.u32.u16 	%r688, %rs12;
	ld.shared.u16 	%r689, [%r158];
	add.s32 	%r217, %r689, %r688;
	cvt.u32.u16 	%r690, %rs13;
	ld.shared.u16 	%r691, [%r159];
	add.s32 	%r218, %r691, %r690;
	cvt.u32.u16 	%r692, %rs14;
	ld.shared.u16 	%r693, [%r160];
	add.s32 	%r219, %r693, %r692;
	cvt.u32.u16 	%r694, %rs15;
	ld.shared.u16 	%r695, [%r161];
	add.s32 	%r220, %r695, %r694;
	cvt.u32.u16 	%r696, %rs16;
	ld.shared.u16 	%r697, [%r162];
	add.s32 	%r221, %r697, %r696;
	cvt.u32.u16 	%r698, %rs17;
	ld.shared.u16 	%r699, [%r163];
	add.s32 	%r222, %r699, %r698;
	cvt.u32.u16 	%r700, %rs18;
	ld.shared.u16 	%r701, [%r164];
	add.s32 	%r223, %r701, %r700;
	cvt.u32.u16 	%r702, %rs19;
	ld.shared.u16 	%r703, [%r165];
	add.s32 	%r224, %r703, %r702;
	bar.sync 	0;
	setp.lt.s32 	%p53, %r859, %r304;
	@%p53 bra 	$L__BB29_121;
	cvt.u64.u32 	%rd15, %r2;
	shl.b32 	%r704, %r206, 2;
	mov.u32 	%r705, _ZZN3cub18CUB_300001_SM_10006detail10radix_sort31DeviceRadixSortSingleTileKernelINS1_5radix10policy_hubIiiyE10Policy1000ELNS0_9SortOrderE0EiiyNS1_21identity_decomposer_tEEEvPKT1_PSA_PKT2_PSE_T3_iiT4_E12temp_storage;
	add.s32 	%r706, %r705, %r704;
	st.shared.u32 	[%r706], %r878;
	shl.b32 	%r707, %r207, 2;
	add.s32 	%r708, %r705, %r707;
	st.shared.u32 	[%r708], %r877;
	shl.b32 	%r709, %r208, 2;
	add.s32 	%r710, %r705, %r709;
	st.shared.u32 	[%r710], %r876;
	shl.b32 	%r711, %r209, 2;
	add.s32 	%r712, %r705, %r711;
	st.shared.u32 	[%r712], %r875;
	shl.b32 	%r713, %r210, 2;
	add.s32 	%r714, %r705, %r713;
	st.shared.u32 	[%r714], %r874;
	shl.b32 	%r715, %r211, 2;
	add.s32 	%r716, %r705, %r715;
	st.shared.u32 	[%r716], %r873;
	shl.b32 	%r717, %r212, 2;
	add.s32 	%r718, %r705, %r717;
	st.shared.u32 	[%r718], %r872;
	shl.b32 	%r719, %r213, 2;
	add.s32 	%r720, %r705, %r719;
	st.shared.u32 	[%r720], %r871;
	shl.b32 	%r721, %r214, 2;
	add.s32 	%r722, %r705, %r721;
	st.shared.u32 	[%r722], %r870;
	shl.b32 	%r723, %r215, 2;
	add.s32 	%r724, %r705, %r723;
	st.shared.u32 	[%r724], %r869;
	shl.b32 	%r725, %r216, 2;
	add.s32 	%r726, %r705, %r725;
	st.shared.u32 	[%r726], %r868;
	shl.b32 	%r727, %r217, 2;
	add.s32 	%r728, %r705, %r727;
	st.shared.u32 	[%r728], %r867;
	shl.b32 	%r729, %r218, 2;
	add.s32 	%r730, %r705, %r729;
	st.shared.u32 	[%r730], %r866;
	shl.b32 	%r731, %r219, 2;
	add.s32 	%r732, %r705, %r731;
	st.shared.u32 	[%r732], %r865;
	shl.b32 	%r733, %r220, 2;
	add.s32 	%r734, %r705, %r733;
	st.shared.u32 	[%r734], %r864;
	shl.b32 	%r735, %r221, 2;
	add.s32 	%r736, %r705, %r735;
	st.shared.u32 	[%r736], %r863;
	shl.b32 	%r737, %r222, 2;
	add.s32 	%r738, %r705, %r737;
	st.shared.u32 	[%r738], %r862;
	shl.b32 	%r739, %r223, 2;
	add.s32 	%r740, %r705, %r739;
	st.shared.u32 	[%r740], %r861;
	shl.b32 	%r741, %r224, 2;
	add.s32 	%r742, %r705, %r741;
	st.shared.u32 	[%r742], %r860;
	bar.sync 	0;
	mad.lo.s32 	%r225, %r2, -72, %r103;
	ld.shared.u32 	%r226, [%r225];
	ld.shared.u32 	%r227, [%r225+1024];
	ld.shared.u32 	%r228, [%r225+2048];
	ld.shared.u32 	%r229, [%r225+3072];
	ld.shared.u32 	%r230, [%r225+4096];
	ld.shared.u32 	%r231, [%r225+5120];
	ld.shared.u32 	%r232, [%r225+6144];
	ld.shared.u32 	%r233, [%r225+7168];
	ld.shared.u32 	%r234, [%r225+8192];
	ld.shared.u32 	%r235, [%r225+9216];
	ld.shared.u32 	%r236, [%r225+10240];
	ld.shared.u32 	%r237, [%r225+11264];
	ld.shared.u32 	%r238, [%r225+12288];
	ld.shared.u32 	%r239, [%r225+13312];
	ld.shared.u32 	%r240, [%r225+14336];
	ld.shared.u32 	%r241, [%r225+15360];
	ld.shared.u32 	%r242, [%r225+16384];
	ld.shared.u32 	%r243, [%r225+17408];
	ld.shared.u32 	%r244, [%r225+18432];
	bar.sync 	0;
	st.shared.u32 	[%r706], %r897;
	st.shared.u32 	[%r708], %r896;
	st.shared.u32 	[%r710], %r895;
	st.shared.u32 	[%r712], %r894;
	st.shared.u32 	[%r714], %r893;
	st.shared.u32 	[%r716], %r892;
	st.shared.u32 	[%r718], %r891;
	st.shared.u32 	[%r720], %r890;
	st.shared.u32 	[%r722], %r889;
	st.shared.u32 	[%r724], %r888;
	st.shared.u32 	[%r726], %r887;
	st.shared.u32 	[%r728], %r886;
	st.shared.u32 	[%r730], %r885;
	st.shared.u32 	[%r732], %r884;
	st.shared.u32 	[%r734], %r883;
	st.shared.u32 	[%r736], %r882;
	st.shared.u32 	[%r738], %r881;
	st.shared.u32 	[%r740], %r880;
	st.shared.u32 	[%r742], %r879;
	bar.sync 	0;
	ld.shared.u32 	%r245, [%r225+1024];
	ld.shared.u32 	%r246, [%r225+2048];
	ld.shared.u32 	%r247, [%r225+3072];
	ld.shared.u32 	%r248, [%r225+4096];
	ld.shared.u32 	%r249, [%r225+5120];
	ld.shared.u32 	%r250, [%r225+6144];
	ld.shared.u32 	%r251, [%r225+7168];
	ld.shared.u32 	%r252, [%r225+8192];
	ld.shared.u32 	%r253, [%r225+9216];
	ld.shared.u32 	%r254, [%r225+10240];
	ld.shared.u32 	%r255, [%r225+11264];
	ld.shared.u32 	%r256, [%r225+12288];
	ld.shared.u32 	%r257, [%r225+13312];
	ld.shared.u32 	%r258, [%r225+14336];
	ld.shared.u32 	%r259, [%r225+15360];
	ld.shared.u32 	%r260, [%r225+16384];
	ld.shared.u32 	%r261, [%r225+17408];
	ld.shared.u32 	%r262, [%r225+18432];
	setp.gt.u64 	%p54, %rd2, %rd15;
	cvta.to.global.u64 	%rd16, %rd6;
	mul.wide.u32 	%rd17, %r2, 4;
	add.s64 	%rd4, %rd16, %rd17;
	cvta.to.global.u64 	%rd18, %rd8;
	add.s64 	%rd5, %rd18, %rd17;
	@%p54 bra 	$L__BB29_83;
	bra.uni 	$L__BB29_84;
$L__BB29_83:
	xor.b32  	%r743, %r226, -2147483648;
	ld.shared.u32 	%r744, [%r225];
	st.global.u32 	[%rd4], %r743;
	st.global.u32 	[%rd5], %r744;
$L__BB29_84:
	add.s32 	%r745, %r2, 256;
	cvt.u64.u32 	%rd19, %r745;
	setp.le.u64 	%p55, %rd2, %rd19;
	@%p55 bra 	$L__BB29_86;
	xor.b32  	%r746, %r227, -2147483648;
	st.global.u32 	[%rd4+1024], %r746;
	st.global.u32 	[%rd5+1024], %r245;
$L__BB29_86:
	add.s32 	%r747, %r2, 512;
	cvt.u64.u32 	%rd20, %r747;
	setp.le.u64 	%p56, %rd2, %rd20;
	@%p56 bra 	$L__BB29_88;
	xor.b32  	%r748, %r228, -2147483648;
	st.global.u32 	[%rd4+2048], %r748;
	st.global.u32 	[%rd5+2048], %r246;
$L__BB29_88:
	add.s32 	%r749, %r2, 768;
	cvt.u64.u32 	%rd21, %r749;
	setp.le.u64 	%p57, %rd2, %rd21;
	@%p57 bra 	$L__BB29_90;
	xor.b32  	%r750, %r229, -2147483648;
	st.global.u32 	[%rd4+3072], %r750;
	st.global.u32 	[%rd5+3072], %r247;
$L__BB29_90:
	or.b32  	%r751, %r2, 1024;
	cvt.u64.u32 	%rd22, %r751;
	setp.le.u64 	%p58, %rd2, %rd22;
	@%p58 bra 	$L__BB29_92;
	xor.b32  	%r752, %r230, -2147483648;
	st.global.u32 	[%rd4+4096], %r752;
	st.global.u32 	[%rd5+4096], %r248;
$L__BB29_92:
	add.s32 	%r753, %r2, 1280;
	cvt.u64.u32 	%rd23, %r753;
	setp.le.u64 	%p59, %rd2, %rd23;
	@%p59 bra 	$L__BB29_94;
	xor.b32  	%r754, %r231, -2147483648;
	st.global.u32 	[%rd4+5120], %r754;
	st.global.u32 	[%rd5+5120], %r249;
$L__BB29_94:
	add.s32 	%r755, %r2, 1536;
	cvt.u64.u32 	%rd24, %r755;
	setp.le.u64 	%p60, %rd2, %rd24;
	@%p60 bra 	$L__BB29_96;
	xor.b32  	%r756, %r232, -2147483648;
	st.global.u32 	[%rd4+6144], %r756;
	st.global.u32 	[%rd5+6144], %r250;
$L__BB29_96:
	add.s32 	%r757, %r2, 1792;
	cvt.u64.u32 	%rd25, %r757;
	setp.le.u64 	%p61, %rd2, %rd25;
	@%p61 bra 	$L__BB29_98;
	xor.b32  	%r758, %r233, -2147483648;
	st.global.u32 	[%rd4+7168], %r758;
	st.global.u32 	[%rd5+7168], %r251;
$L__BB29_98:
	or.b32  	%r759, %r2, 2048;
	cvt.u64.u32 	%rd26, %r759;
	setp.le.u64 	%p62, %rd2, %rd26;
	@%p62 bra 	$L__BB29_100;
	xor.b32  	%r760, %r234, -2147483648;
	st.global.u32 	[%rd4+8192], %r760;
	st.global.u32 	[%rd5+8192], %r252;
$L__BB29_100:
	add.s32 	%r761, %r2, 2304;
	cvt.u64.u32 	%rd27, %r761;
	setp.le.u64 	%p63, %rd2, %rd27;
	@%p63 bra 	$L__BB29_102;
	xor.b32  	%r762, %r235, -2147483648;
	st.global.u32 	[%rd4+9216], %r762;
	st.global.u32 	[%rd5+9216], %r253;
$L__BB29_102:
	add.s32 	%r763, %r2, 2560;
	cvt.u64.u32 	%rd28, %r763;
	setp.le.u64 	%p64, %rd2, %rd28;
	@%p64 bra 	$L__BB29_104;
	xor.b32  	%r764, %r236, -2147483648;
	st.global.u32 	[%rd4+10240], %r764;
	st.global.u32 	[%rd5+10240], %r254;
$L__BB29_104:
	add.s32 	%r765, %r2, 2816;
	cvt.u64.u32 	%rd29, %r765;
	setp.le.u64 	%p65, %rd2, %rd29;
	@%p65 bra 	$L__BB29_106;
	xor.b32  	%r766, %r237, -2147483648;
	st.global.u32 	[%rd4+11264], %r766;
	st.global.u32 	[%rd5+11264], %r255;
$L__BB29_106:
	or.b32  	%r767, %r2, 3072;
	cvt.u64.u32 	%rd30, %r767;
	setp.le.u64 	%p66, %rd2, %rd30;
	@%p66 bra 	$L__BB29_108;
	xor.b32  	%r768, %r238, -2147483648;
	st.global.u32 	[%rd4+12288], %r768;
	st.global.u32 	[%rd5+12288], %r256;
$L__BB29_108:
	add.s32 	%r769, %r2, 3328;
	cvt.u64.u32 	%rd31, %r769;
	setp.le.u64 	%p67, %rd2, %rd31;
	@%p67 bra 	$L__BB29_110;
	xor.b32  	%r770, %r239, -2147483648;
	st.global.u32 	[%rd4+13312], %r770;
	st.global.u32 	[%rd5+13312], %r257;
$L__BB29_110:
	add.s32 	%r771, %r2, 3584;
	cvt.u64.u32 	%rd32, %r771;
	setp.le.u64 	%p68, %rd2, %rd32;
	@%p68 bra 	$L__BB29_112;
	xor.b32  	%r772, %r240, -2147483648;
	st.global.u32 	[%rd4+14336], %r772;
	st.global.u32 	[%rd5+14336], %r258;
$L__BB29_112:
	add.s32 	%r773, %r2, 3840;
	cvt.u64.u32 	%rd33, %r773;
	setp.le.u64 	%p69, %rd2, %rd33;
	@%p69 bra 	$L__BB29_114;
	xor.b32  	%r774, %r241, -2147483648;
	st.global.u32 	[%rd4+15360], %r774;
	st.global.u32 	[%rd5+15360], %r259;
$L__BB29_114:
	or.b32  	%r775, %r2, 4096;
	cvt.u64.u32 	%rd34, %r775;
	setp.le.u64 	%p70, %rd2, %rd34;
	@%p70 bra 	$L__BB29_116;
	xor.b32  	%r776, %r242, -2147483648;
	st.global.u32 	[%rd4+16384], %r776;
	st.global.u32 	[%rd5+16384], %r260;
$L__BB29_116:
	add.s32 	%r777, %r2, 4352;
	cvt.u64.u32 	%rd35, %r777;
	setp.le.u64 	%p71, %rd2, %rd35;
	@%p71 bra 	$L__BB29_118;
	xor.b32  	%r778, %r243, -2147483648;
	st.global.u32 	[%rd4+17408], %r778;
	st.global.u32 	[%rd5+17408], %r261;
$L__BB29_118:
	add.s32 	%r779, %r2, 4608;
	cvt.u64.u32 	%rd36, %r779;
	setp.le.u64 	%p72, %rd2, %rd36;
	@%p72 bra 	$L__BB29_120;
	xor.b32  	%r780, %r244, -2147483648;
	st.global.u32 	[%rd4+18432], %r780;
	st.global.u32 	[%rd5+18432], %r262;
$L__BB29_120:
	ret;
$L__BB29_121:
	shl.b32 	%r781, %r206, 2;
	mov.u32 	%r782, _ZZN3cub18CUB_300001_SM_10006detail10radix_sort31DeviceRadixSortSingleTileKernelINS1_5radix10policy_hubIiiyE10Policy1000ELNS0_9SortOrderE0EiiyNS1_21identity_decomposer_tEEEvPKT1_PSA_PKT2_PSE_T3_iiT4_E12temp_storage;
	add.s32 	%r783, %r782, %r781;
	st.shared.u32 	[%r783], %r878;
	shl.b32 	%r784, %r207, 2;
	add.s32 	%r785, %r782, %r784;
	st.shared.u32 	[%r785], %r877;
	shl.b32 	%r786, %r208, 2;
	add.s32 	%r787, %r782, %r786;
	st.shared.u32 	[%r787], %r876;
	shl.b32 	%r788, %r209, 2;
	add.s32 	%r789, %r782, %r788;
	st.shared.u32 	[%r789], %r875;
	shl.b32 	%r790, %r210, 2;
	add.s32 	%r791, %r782, %r790;
	st.shared.u32 	[%r791], %r874;
	shl.b32 	%r792, %r211, 2;
	add.s32 	%r793, %r782, %r792;
	st.shared.u32 	[%r793], %r873;
	shl.b32 	%r794, %r212, 2;
	add.s32 	%r795, %r782, %r794;
	st.shared.u32 	[%r795], %r872;
	shl.b32 	%r796, %r213, 2;
	add.s32 	%r797, %r782, %r796;
	st.shared.u32 	[%r797], %r871;
	shl.b32 	%r798, %r214, 2;
	add.s32 	%r799, %r782, %r798;
	st.shared.u32 	[%r799], %r870;
	shl.b32 	%r800, %r215, 2;
	add.s32 	%r801, %r782, %r800;
	st.shared.u32 	[%r801], %r869;
	shl.b32 	%r802, %r216, 2;
	add.s32 	%r803, %r782, %r802;
	st.shared.u32 	[%r803], %r868;
	shl.b32 	%r804, %r217, 2;
	add.s32 	%r805, %r782, %r804;
	st.shared.u32 	[%r805], %r867;
	shl.b32 	%r806, %r218, 2;
	add.s32 	%r807, %r782, %r806;
	st.shared.u32 	[%r807], %r866;
	shl.b32 	%r808, %r219, 2;
	add.s32 	%r809, %r782, %r808;
	st.shared.u32 	[%r809], %r865;
	shl.b32 	%r810, %r220, 2;
	add.s32 	%r811, %r782, %r810;
	st.shared.u32 	[%r811], %r864;
	shl.b32 	%r812, %r221, 2;
	add.s32 	%r813, %r782, %r812;
	st.shared.u32 	[%r813], %r863;
	shl.b32 	%r814, %r222, 2;
	add.s32 	%r815, %r782, %r814;
	st.shared.u32 	[%r815], %r862;
	shl.b32 	%r816, %r223, 2;
	add.s32 	%r817, %r782, %r816;
	st.shared.u32 	[%r817], %r861;
	shl.b32 	%r818, %r224, 2;
	add.s32 	%r819, %r782, %r818;
	st.shared.u32 	[%r819], %r860;
	bar.sync 	0;
	ld.shared.u32 	%r878, [%r103];
	ld.shared.u32 	%r877, [%r103+4];
	ld.shared.u32 	%r876, [%r103+8];
	ld.shared.u32 	%r875, [%r103+12];
	ld.shared.u32 	%r874, [%r103+16];
	ld.shared.u32 	%r873, [%r103+20];
	ld.shared.u32 	%r872, [%r103+24];
	ld.shared.u32 	%r871, [%r103+28];
	ld.shared.u32 	%r870, [%r103+32];
	ld.shared.u32 	%r869, [%r103+36];
	ld.shared.u32 	%r868, [%r103+40];
	ld.shared.u32 	%r867, [%r103+44];
	ld.shared.u32 	%r866, [%r103+48];
	ld.shared.u32 	%r865, [%r103+52];
	ld.shared.u32 	%r864, [%r103+56];
	ld.shared.u32 	%r863, [%r103+60];
	ld.shared.u32 	%r862, [%r103+64];
	ld.shared.u32 	%r861, [%r103+68];
	ld.shared.u32 	%r860, [%r103+72];
	bar.sync 	0;
	st.shared.u32 	[%r783], %r897;
	st.shared.u32 	[%r785], %r896;
	st.shared.u32 	[%r787], %r895;
	st.shared.u32 	[%r789], %r894;
	st.shared.u32 	[%r791], %r893;
	st.shared.u32 	[%r793], %r892;
	st.shared.u32 	[%r795], %r891;
	st.shared.u32 	[%r797], %r890;
	st.shared.u32 	[%r799], %r889;
	st.shared.u32 	[%r801], %r888;
	st.shared.u32 	[%r803], %r887;
	st.shared.u32 	[%r805], %r886;
	st.shared.u32 	[%r807], %r885;
	st.shared.u32 	[%r809], %r884;
	st.shared.u32 	[%r811], %r883;
	st.shared.u32 	[%r813], %r882;
	st.shared.u32 	[%r815], %r881;
	st.shared.u32 	[%r817], %r880;
	st.shared.u32 	[%r819], %r879;
	bar.sync 	0;
	ld.shared.u32 	%r897, [%r103];
	ld.shared.u32 	%r896, [%r103+4];
	ld.shared.u32 	%r895, [%r103+8];
	ld.shared.u32 	%r894, [%r103+12];
	ld.shared.u32 	%r893, [%r103+16];
	ld.shared.u32 	%r892, [%r103+20];
	ld.shared.u32 	%r891, [%r103+24];
	ld.shared.u32 	%r890, [%r103+28];
	ld.shared.u32 	%r889, [%r103+32];
	ld.shared.u32 	%r888, [%r103+36];
	ld.shared.u32 	%r887, [%r103+40];
	ld.shared.u32 	%r886, [%r103+44];
	ld.shared.u32 	%r885, [%r103+48];
	ld.shared.u32 	%r884, [%r103+52];
	ld.shared.u32 	%r883, [%r103+56];
	ld.shared.u32 	%r882, [%r103+60];
	ld.shared.u32 	%r881, [%r103+64];
	ld.shared.u32 	%r880, [%r103+68];
	ld.shared.u32 	%r879, [%r103+72];
	bar.sync 	0;
	add.s32 	%r859, %r859, 6;
	add.s32 	%r858, %r858, -6;
	bra.uni 	$L__BB29_77;

}
	// .globl	_ZN3cub18CUB_300001_SM_10006detail10radix_sort30DeviceRadixSortHistogramKernelINS1_5radix10policy_hubIiiyE10Policy1000ELNS0_9SortOrderE0EiyNS1_21identity_decomposer_tEEEvPT2_PKT1_SA_iiT3_
.visible .entry _ZN3cub18CUB_300001_SM_10006detail10radix_sort30DeviceRadixSortHistogramKernelINS1_5radix10policy_hubIiiyE10Policy1000ELNS0_9SortOrderE0EiyNS1_21identity_decomposer_tEEEvPT2_PKT1_SA_iiT3_(
	.param .u64 .ptr .align 1 _ZN3cub18CUB_300001_SM_10006detail10radix_sort30DeviceRadixSortHistogramKernelINS1_5radix10policy_hubIiiyE10Policy1000ELNS0_9SortOrderE0EiyNS1_21identity_decomposer_tEEEvPT2_PKT1_SA_iiT3__param_0,
	.param .u64 .ptr .align 1 _ZN3cub18CUB_300001_SM_10006detail10radix_sort30DeviceRadixSortHistogramKernelINS1_5radix10policy_hubIiiyE10Policy1000ELNS0_9SortOrderE0EiyNS1_21identity_decomposer_tEEEvPT2_PKT1_SA_iiT3__param_1,
	.param .u64 _ZN3cub18CUB_300001_SM_10006detail10radix_sort30DeviceRadixSortHistogramKernelINS1_5radix10policy_hubIiiyE10Policy1000ELNS0_9SortOrderE0EiyNS1_21identity_decomposer_tEEEvPT2_PKT1_SA_iiT3__param_2,
	.param .u32 _ZN3cub18CUB_300001_SM_10006detail10radix_sort30DeviceRadixSortHistogramKernelINS1_5radix10policy_hubIiiyE10Policy1000ELNS0_9SortOrderE0EiyNS1_21identity_decomposer_tEEEvPT2_PKT1_SA_iiT3__param_3,
	.param .u32 _ZN3cub18CUB_300001_SM_10006detail10radix_sort30DeviceRadixSortHistogramKernelINS1_5radix10policy_hubIiiyE10Policy1000ELNS0_9SortOrderE0EiyNS1_21identity_decomposer_tEEEvPT2_PKT1_SA_iiT3__param_4,
	.param .align 1 .b8 _ZN3cub18CUB_300001_SM_10006detail10radix_sort30DeviceRadixSortHistogramKernelINS1_5radix10policy_hubIiiyE10Policy1000ELNS0_9SortOrderE0EiyNS1_21identity_decomposer_tEEEvPT2_PKT1_SA_iiT3__param_5[1]
)
.maxntid 128
{
	.reg .pred 	%p<91>;
	.reg .b32 	%r<486>;
	.reg .b64 	%rd<137>;
	// demoted variable
	.shared .align 4 .b8 _ZZN3cub18CUB_300001_SM_10006detail10radix_sort30DeviceRadixSortHistogramKernelINS1_5radix10policy_hubIiiyE10Policy1000ELNS0_9SortOrderE0EiyNS1_21identity_decomposer_tEEEvPT2_PKT1_SA_iiT3_E12temp_storage[4096];
	ld.param.u64 	%rd18, [_ZN3cub18CUB_300001_SM_10006detail10radix_sort30DeviceRadixSortHistogramKernelINS1_5radix10policy_hubIiiyE10Policy1000ELNS0_9SortOrderE0EiyNS1_21identity_decomposer_tEEEvPT2_PKT1_SA_iiT3__param_0];
	ld.param.u64 	%rd19, [_ZN3cub18CUB_300001_SM_10006detail10radix_sort30DeviceRadixSortHistogramKernelINS1_5radix10policy_hubIiiyE10Policy1000ELNS0_9SortOrderE0EiyNS1_21identity_decomposer_tEEEvPT2_PKT1_SA_iiT3__param_1];
	ld.param.u64 	%rd17, [_ZN3cub18CUB_300001_SM_10006detail10radix_sort30DeviceRadixSortHistogramKernelINS1_5radix10policy_hubIiiyE10Policy1000ELNS0_9SortOrderE0EiyNS1_21identity_decomposer_tEEEvPT2_PKT1_SA_iiT3__param_2];
	ld.param.u32 	%r174, [_ZN3cub18CUB_300001_SM_10006detail10radix_sort30DeviceRadixSortHistogramKernelINS1_5radix10policy_hubIiiyE10Policy1000ELNS0_9SortOrderE0EiyNS1_21identity_decomposer_tEEEvPT2_PKT1_SA_iiT3__param_3];
	ld.param.u32 	%r175, [_ZN3cub18CUB_300001_SM_10006detail10radix_sort30DeviceRadixSortHistogramKernelINS1_5radix10policy_hubIiiyE10Policy1000ELNS0_9SortOrderE0EiyNS1_21identity_decomposer_tEEEvPT2_PKT1_SA_iiT3__param_4];
	cvta.to.global.u64 	%rd1, %rd19;
	cvta.to.global.u64 	%rd2, %rd18;
	setp.eq.s64 	%p2, %rd17, 0;
	@%p2 bra 	$L__BB30_153;
	sub.s32 	%r176, %r175, %r174;
	add.s32 	%r177, %r176, 7;
	shr.s32 	%r178, %r177, 31;
	shr.u32 	%r179, %r178, 29;
	add.s32 	%r180, %r177, %r179;
	shr.s32 	%r181, %r180, 3;
	mov.u32 	%r182, %tid.x;
	setp.gt.u32 	%p3, %r182, 255;
	setp.lt.s32 	%p4, %r177, 8;
	mov.u32 	%r183, %ctaid.x;
	shl.b32 	%r184, %r183, 11;
	cvt.u64.u32 	%rd3, %r184;
	mov.u32 	%r185, %nctaid.x;
	shl.b32 	%r186, %r185, 11;
	cvt.u64.u32 	%rd4, %r186;
	add.s32 	%r1, %r181, -1;
	and.b32  	%r2, %r181, 15;
	and.b32  	%r3, %r181, 7;
	add.s32 	%r4, %r3, -1;
	and.b32  	%r5, %r181, 3;
	or.pred  	%p1, %p3, %p4;
	shl.b32 	%r187, %r182, 2;
	mov.u32 	%r188, _ZZN3cub18CUB_300001_SM_10006detail10radix_sort30DeviceRadixSortHistogramKernelINS1_5radix10policy_hubIiiyE10Policy1000ELNS0_9SortOrderE0EiyNS1_21identity_decomposer_tEEEvPT2_PKT1_SA_iiT3_E12temp_storage;
	add.s32 	%r6, %r188, %r187;
	and.b32  	%r7, %r181, 268435440;
	cvt.u64.u32 	%rd5, %r182;
	add.s32 	%r8, %r182, 128;
	add.s32 	%r9, %r182, 256;
	add.s32 	%r10, %r182, 384;
	add.s32 	%r11, %r182, 512;
	add.s32 	%r12, %r182, 640;
	add.s32 	%r13, %r182, 768;
	or.b32  	%r14, %r182, 1024;
	add.s32 	%r15, %r182, 1920;
	and.b32  	%r16, %r181, 268435448;
	and.b32  	%r17, %r181, 1;
	neg.s32 	%r18, %r7;
	add.s32 	%r19, %r6, 8192;
	add.s64 	%rd21, %rd17, -1;
	shr.u64 	%rd22, %rd21, 30;
	add.s64 	%rd23, %rd22, 1;
	min.u64 	%rd6, %rd23, %rd17;
	mov.b64 	%rd135, 0;
$L__BB30_2:
	@%p1 bra 	$L__BB30_30;
	setp.lt.u32 	%p5, %r1, 15;
	mov.b32 	%r439, 0;
	@%p5 bra 	$L__BB30_6;
	mov.u32 	%r436, %r19;
	mov.u32 	%r437, %r18;
$L__BB30_5:
	.pragma "nounroll";
	mov.b32 	%r190, 0;
	st.shared.u32 	[%r436+-8192], %r190;
	st.shared.u32 	[%r436+-7168], %r190;
	st.shared.u32 	[%r436+-6144], %r190;
	st.shared.u32 	[%r436+-5120], %r190;
	st.shared.u32 	[%r436+-4096], %r190;
	st.shared.u32 	[%r436+-3072], %r190;
	st.shared.u32 	[%r436+-2048], %r190;
	st.shared.u32 	[%r436+-1024], %r190;
	st.shared.u32 	[%r436], %r190;
	st.shared.u32 	[%r436+1024], %r190;
	st.shared.u32 	[%r436+2048], %r190;
	st.shared.u32 	[%r436+3072], %r190;
	st.shared.u32 	[%r436+4096], %r190;
	st.shared.u32 	[%r436+5120], %r190;
	st.shared.u32 	[%r436+6144], %r190;
	st.shared.u32 	[%r436+7168], %r190;
	add.s32 	%r437, %r437, 16;
	add.s32 	%r436, %r436, 16384;
	setp.ne.s32 	%p6, %r437, 0;
	mov.u32 	%r439, %r7;
	@%p6 bra 	$L__BB30_5;
$L__BB30_6:
	add.s32 	%r25, %r2, -1;
	setp.eq.s32 	%p7, %r2, 0;
	@%p7 bra 	$L__BB30_16;
	setp.lt.u32 	%p8, %r25, 7;
	@%p8 bra 	$L__BB30_9;
	shl.b32 	%r191, %r439, 10;
	add.s32 	%r192, %r6, %r191;
	mov.b32 	%r193, 0;
	st.shared.u32 	[%r192], %r193;
	st.shared.u32 	[%r192+1024], %r193;
	st.shared.u32 	[%r192+2048], %r193;
	st.shared.u32 	[%r192+3072], %r193;
	st.shared.u32 	[%r192+4096], %r193;
	st.shared.u32 	[%r192+5120], %r193;
	st.shared.u32 	[%r192+6144], %r193;
	st.shared.u32 	[%r192+7168], %r193;
	add.s32 	%r439, %r439, 8;
$L__BB30_9:
	setp.eq.s32 	%p9, %r3, 0;
	@%p9 bra 	$L__BB30_16;
	setp.lt.u32 	%p10, %r4, 3;
	@%p10 bra 	$L__BB30_12;
	shl.b32 	%r194, %r439, 10;
	add.s32 	%r195, %r6, %r194;
	mov.b32 	%r196, 0;
	st.shared.u32 	[%r195], %r196;
	st.shared.u32 	[%r195+1024], %r196;
	st.shared.u32 	[%r195+2048], %r196;
	st.shared.u32 	[%r195+3072], %r196;
	add.s32 	%r439, %r439, 4;
$L__BB30_12:
	setp.eq.s32 	%p11, %r5, 0;
	@%p11 bra 	$L__BB30_16;
	setp.eq.s32 	%p12, %r5, 1;
	shl.b32 	%r197, %r439, 10;
	add.s32 	%r30, %r6, %r197;
	mov.b32 	%r198, 0;
	st.shared.u32 	[%r30], %r198;
	@%p12 bra 	$L__BB30_16;
	setp.eq.s32 	%p13, %r5, 2;
	mov.b32 	%r199, 0;
	st.shared.u32 	[%r30+1024], %r199;
	@%p13 bra 	$L__BB30_16;
	mov.b32 	%r200, 0;
	st.shared.u32 	[%r30+2048], %r200;
$L__BB30_16:
	cvt.u32.u64 	%r201, %rd5;
	setp.gt.u32 	%p14, %r201, 127;
	@%p14 bra 	$L__BB30_30;
	setp.lt.u32 	%p15, %r1, 15;
	mov.b32 	%r443, 0;
	@%p15 bra 	$L__BB30_20;
	mov.b32 	%r441, 0;
$L__BB30_19:
	.pragma "nounroll";
	shl.b32 	%r204, %r441, 10;
	add.s32 	%r205, %r6, %r204;
	mov.b32 	%r206, 0;
	st.shared.u32 	[%r205+512], %r206;
	st.shared.u32 	[%r205+1536], %r206;
	st.shared.u32 	[%r205+2560], %r206;
	st.shared.u32 	[%r205+3584], %r206;
	st.shared.u32 	[%r205+4608], %r206;
	st.shared.u32 	[%r205+5632], %r206;
	st.shared.u32 	[%r205+6656], %r206;
	st.shared.u32 	[%r205+7680], %r206;
	st.shared.u32 	[%r205+8704], %r206;
	st.shared.u32 	[%r205+9728], %r206;
	st.shared.u32 	[%r205+10752], %r206;
	st.shared.u32 	[%r205+11776], %r206;
	st.shared.u32 	[%r205+12800], %r206;
	st.shared.u32 	[%r205+13824], %r206;
	st.shared.u32 	[%r205+14848], %r206;
	st.shared.u32 	[%r205+15872], %r206;
	add.s32 	%r441, %r441, 16;
	setp.ne.s32 	%p16, %r441, %r7;
	mov.u32 	%r443, %r7;
	@%p16 bra 	$L__BB30_19;
$L__BB30_20:
	setp.eq.s32 	%p17, %r2, 0;
	@%p17 bra 	$L__BB30_30;
	setp.lt.u32 	%p18, %r25, 7;
	@%p18 bra 	$L__BB30_23;
	shl.b32 	%r207, %r443, 10;
	add.s32 	%r208, %r6, %r207;
	mov.b32 	%r209, 0;
	st.shared.u32 	[%r208+512], %r209;
	st.shared.u32 	[%r208+1536], %r209;
	st.shared.u32 	[%r208+2560], %r209;
	st.shared.u32 	[%r208+3584], %r209;
	st.shared.u32 	[%r208+4608], %r209;
	st.shared.u32 	[%r208+5632], %r209;
	st.shared.u32 	[%r208+6656], %r209;
	st.shared.u32 	[%r208+7680], %r209;
	add.s32 	%r443, %r443, 8;
$L__BB30_23:
	setp.eq.s32 	%p19, %r3, 0;
	@%p19 bra 	$L__BB30_30;
	setp.lt.u32 	%p20, %r4, 3;
	@%p20 bra 	$L__BB30_26;
	shl.b32 	%r210, %r443, 10;
	add.s32 	%r211, %r6, %r210;
	mov.b32 	%r212, 0;
	st.shared.u32 	[%r211+512], %r212;
	st.shared.u32 	[%r211+1536], %r212;
	st.shared.u32 	[%r211+2560], %r212;
	st.shared.u32 	[%r211+3584], %r212;
	add.s32 	%r443, %r443, 4;
$L__BB30_26:
	setp.eq.s32 	%p21, %r5, 0;
	@%p21 bra 	$L__BB30_30;
	setp.eq.s32 	%p22, %r5, 1;
	shl.b32 	%r213, %r443, 10;
	add.s32 	%r38, %r6, %r213;
	mov.b32 	%r214, 0;
	st.shared.u32 	[%r38+512], %r214;
	@%p22 bra 	$L__BB30_30;
	setp.eq.s32 	%p23, %r5, 2;
	mov.b32 	%r215, 0;
	st.shared.u32 	[%r38+1536], %r215;
	@%p23 bra 	$L__BB30_30;
	mov.b32 	%r216, 0;
	st.shared.u32 	[%r38+2560], %r216;
$L__BB30_30:
	bar.sync 	0;
	bar.sync 	0;
	shl.b64 	%rd8, %rd135, 30;
	sub.s64 	%rd24, %rd17, %rd8;
	min.u64 	%rd9, %rd24, 1073741824;
	setp.le.u64 	%p24, %rd9, %rd3;
	@%p24 bra 	$L__BB30_70;
	mov.u64 	%rd136, %rd3;
$L__BB30_32:
	add.s64 	%rd11, %rd136, %rd8;
	sub.s64 	%rd12, %rd17, %rd11;
	setp.lt.u64 	%p25, %rd12, 2048;
	@%p25 bra 	$L__BB30_34;
	add.s64 	%rd27, %rd11, %rd5;
	shl.b64 	%rd28, %rd27, 2;
	add.s64 	%rd29, %rd1, %rd28;
	ld.global.u32 	%r475, [%rd29];
	ld.global.u32 	%r474, [%rd29+512];
	ld.global.u32 	%r473, [%rd29+1024];
	ld.global.u32 	%r472, [%rd29+1536];
	ld.global.u32 	%r471, [%rd29+2048];
	ld.global.u32 	%r470, [%rd29+2560];
	ld.global.u32 	%r469, [%rd29+3072];
	ld.global.u32 	%r468, [%rd29+3584];
	ld.global.u32 	%r467, [%rd29+4096];
	ld.global.u32 	%r466, [%rd29+4608];
	ld.global.u32 	%r465, [%rd29+5120];
	ld.global.u32 	%r464, [%rd29+5632];
	ld.global.u32 	%r463, [%rd29+6144];
	ld.global.u32 	%r462, [%rd29+6656];
	ld.global.u32 	%r461, [%rd29+7168];
	ld.global.u32 	%r460, [%rd29+7680];
	bra.uni 	$L__BB30_66;
$L__BB30_34:
	cvt.u32.u64 	%r218, %rd5;
	cvt.u32.u64 	%r55, %rd12;
	setp.ge.s32 	%p26, %r218, %r55;
	add.s64 	%rd25, %rd11, %rd5;
	shl.b64 	%rd26, %rd25, 2;
	add.s64 	%rd13, %rd1, %rd26;
	mov.b32 	%r475, 2147483647;
	@%p26 bra 	$L__BB30_36;
	ld.global.u32 	%r475, [%rd13];
$L__BB30_36:
	setp.ge.s32 	%p27, %r8, %r55;
	mov.b32 	%r474, 2147483647;
	@%p27 bra 	$L__BB30_38;
	ld.global.u32 	%r474, [%rd13+512];
$L__BB30_38:
	setp.ge.s32 	%p28, %r9, %r55;
	mov.b32 	%r473, 2147483647;
	@%p28 bra 	$L__BB30_40;
	ld.global.u32 	%r473, [%rd13+1024];
$L__BB30_40:
	setp.ge.s32 	%p29, %r10, %r55;
	mov.b32 	%r472, 2147483647;
	@%p29 bra 	$L__BB30_42;
	ld.global.u32 	%r472, [%rd13+1536];
$L__BB30_42:
	setp.ge.s32 	%p30, %r11, %r55;
	mov.b32 	%r471, 2147483647;
	@%p30 bra 	$L__BB30_44;
	ld.global.u32 	%r471, [%rd13+2048];
$L__BB30_44:
	setp.ge.s32 	%p31, %r12, %r55;
	mov.b32 	%r470, 2147483647;
	@%p31 bra 	$L__BB30_46;
	ld.global.u32 	%r470, [%rd13+2560];
$L__BB30_46:
	setp.ge.s32 	%p32, %r13, %r55;
	mov.b32 	%r469, 2147483647;
	@%p32 bra 	$L__BB30_48;
	ld.global.u32 	%r469, [%rd13+3072];
$L__BB30_48:
	mov.u32 	%r226, %tid.x;
	add.s32 	%r227, %r226, 896;
	setp.ge.s32 	%p33, %r227, %r55;
	mov.b32 	%r468, 2147483647;
	@%p33 bra 	$L__BB30_50;
	ld.global.u32 	%r468, [%rd13+3584];
$L__BB30_50:
	setp.ge.s32 	%p34, %r14, %r55;
	mov.b32 	%r467, 2147483647;
	@%p34 bra 	$L__BB30_52;
	ld.global.u32 	%r467, [%rd13+4096];
$L__BB30_52:
	add.s32 	%r231, %r226, 1152;
	setp.ge.s32 	%p35, %r231, %r55;
	mov.b32 	%r466, 2147483647;
	@%p35 bra 	$L__BB30_54;
	ld.global.u32 	%r466, [%rd13+4608];
$L__BB30_54:
	add.s32 	%r234, %r226, 1280;
	setp.ge.s32 	%p36, %r234, %r55;
	mov.b32 	%r465, 2147483647;
	@%p36 bra 	$L__BB30_56;
	ld.global.u32 	%r465, [%rd13+5120];
$L__BB30_56:
	add.s32 	%r237, %r226, 1408;
	setp.ge.s32 	%p37, %r237, %r55;
	mov.b32 	%r464, 2147483647;
	@%p37 bra 	$L__BB30_58;
	ld.global.u32 	%r464, [%rd13+5632];
$L__BB30_58:
	add.s32 	%r240, %r226, 1536;
	setp.ge.s32 	%p38, %r240, %r55;
	mov.b32 	%r463, 2147483647;
	@%p38 bra 	$L__BB30_60;
	ld.global.u32 	%r463, [%rd13+6144];
$L__BB30_60:
	add.s32 	%r243, %r226, 1664;
	setp.ge.s32 	%p39, %r243, %r55;
	mov.b32 	%r462, 2147483647;
	@%p39 bra 	$L__BB30_62;
	ld.global.u32 	%r462, [%rd13+6656];
$L__BB30_62:
	add.s32 	%r246, %r226, 1792;
	setp.ge.s32 	%p40, %r246, %r55;
	mov.b32 	%r461, 2147483647;
	@%p40 bra 	$L__BB30_64;
	ld.global.u32 	%r461, [%rd13+7168];
$L__BB30_64:
	setp.ge.s32 	%p41, %r15, %r55;
	mov.b32 	%r460, 2147483647;
	@%p41 bra 	$L__BB30_66;
	ld.global.u32 	%r460, [%rd13+7680];
$L__BB30_66:
	setp.le.s32 	%p42, %r175, %r174;
	@%p42 bra 	$L__BB30_69;
	xor.b32  	%r103, %r460, -2147483648;
	xor.b32  	%r104, %r461, -2147483648;
	xor.b32  	%r105, %r462, -2147483648;
	xor.b32  	%r106, %r463, -2147483648;
	xor.b32  	%r107, %r464, -2147483648;
	xor.b32  	%r108, %r465, -2147483648;
	xor.b32  	%r109, %r466, -2147483648;
	xor.b32  	%r110, %r467, -2147483648;
	xor.b32  	%r111, %r468, -2147483648;
	xor.b32  	%r112, %r469, -2147483648;
	xor.b32  	%r113, %r470, -2147483648;
	xor.b32  	%r114, %r471, -2147483648;
	xor.b32  	%r115, %r472, -2147483648;
	xor.b32  	%r116, %r473, -2147483648;
	xor.b32  	%r117, %r474, -2147483648;
	xor.b32  	%r118, %r475, -2147483648;
	mov.b32 	%r476, 0;
	mov.u32 	%r477, %r174;
$L__BB30_68:
	sub.s32 	%r249, %r175, %r477;
	shl.b32 	%r250, %r476, 10;
	mov.u32 	%r251, _ZZN3cub18CUB_300001_SM_10006detail10radix_sort30DeviceRadixSortHistogramKernelINS1_5radix10policy_hubIiiyE10Policy1000ELNS0_9SortOrderE0EiyNS1_21identity_decomposer_tEEEvPT2_PKT1_SA_iiT3_E12temp_storage;
	add.s32 	%r252, %r251, %r250;
	min.s32 	%r253, %r249, 8;
	mov.b32 	%r254, -1;
	shl.b32 	%r255, %r254, %r253;
	not.b32 	%r256, %r255;
	shr.u32 	%r257, %r118, %r477;
	and.b32  	%r258, %r257, %r256;
	shl.b32 	%r259, %r258, 2;
	add.s32 	%r260, %r252, %r259;
	atom.shared.add.u32 	%r261, [%r260], 1;
	shr.u32 	%r262, %r117, %r477;
	and.b32  	%r263, %r262, %r256;
	shl.b32 	%r264, %r263, 2;
	add.s32 	%r265, %r252, %r264;
	atom.shared.add.u32 	%r266, [%r265], 1;
	shr.u32 	%r267, %r116, %r477;
	and.b32  	%r268, %r267, %r256;
	shl.b32 	%r269, %r268, 2;
	add.s32 	%r270, %r252, %r269;
	atom.shared.add.u32 	%r271, [%r270], 1;
	shr.u32 	%r272, %r115, %r477;
	and.b32  	%r273, %r272, %r256;
	shl.b32 	%r274, %r273, 2;
	add.s32 	%r275, %r252, %r274;
	atom.shared.add.u32 	%r276, [%r275], 1;
	shr.u32 	%r277, %r114, %r477;
	and.b32  	%r278, %r277, %r256;
	shl.b32 	%r279, %r278, 2;
	add.s32 	%r280, %r252, %r279;
	atom.shared.add.u32 	%r281, [%r280], 1;
	shr.u32 	%r282, %r113, %r477;
	and.b32  	%r283, %r282, %r256;
	shl.b32 	%r284, %r283, 2;
	add.s32 	%r285, %r252, %r284;
	atom.shared.add.u32 	%r286, [%r285], 1;
	shr.u32 	%r287, %r112, %r477;
	and.b32  	%r288, %r287, %r256;
	shl.b32 	%r289, %r288, 2;
	add.s32 	%r290, %r252, %r289;
	atom.shared.add.u32 	%r291, [%r290], 1;
	shr.u32 	%r292, %r111, %r477;
	and.b32  	%r293, %r292, %r256;
	shl.b32 	%r294, %r293, 2;
	add.s32 	%r295, %r252, %r294;
	atom.shared.add.u32 	%r296, [%r295], 1;
	shr.u32 	%r297, %r110, %r477;
	and.b32  	%r298, %r297, %r256;
	shl.b32 	%r299, %r298, 2;
	add.s32 	%r300, %r252, %r299;
	atom.shared.add.u32 	%r301, [%r300], 1;
	shr.u32 	%r302, %r109, %r477;
	and.b32  	%r303, %r302, %r256;
	shl.b32 	%r304, %r303, 2;
	add.s32 	%r305, %r252, %r304;
	atom.shared.add.u32 	%r306, [%r305], 1;
	shr.u32 	%r307, %r108, %r477;
	and.b32  	%r308, %r307, %r256;
	shl.b32 	%r309, %r308, 2;
	add.s32 	%r310, %r252, %r309;
	atom.shared.add.u32 	%r311, [%r310], 1;
	shr.u32 	%r312, %r107, %r477;
	and.b32  	%r313, %r312, %r256;
	shl.b32 	%r314, %r313, 2;
	add.s32 	%r315, %r252, %r314;
	atom.shared.add.u32 	%r316, [%r315], 1;
	shr.u32 	%r317, %r106, %r477;
	and.b32  	%r318, %r317, %r256;
	shl.b32 	%r319, %r318, 2;
	add.s32 	%r320, %r252, %r319;
	atom.shared.add.u32 	%r321, [%r320], 1;
	shr.u32 	%r322, %r105, %r477;
	and.b32  	%r323, %r322, %r256;
	shl.b32 	%r324, %r323, 2;
	add.s32 	%r325, %r252, %r324;
	atom.shared.add.u32 	%r326, [%r325], 1;
	shr.u32 	%r327, %r104, %r477;
	and.b32  	%r328, %r327, %r256;
	shl.b32 	%r329, %r328, 2;
	add.s32 	%r330, %r252, %r329;
	atom.shared.add.u32 	%r331, [%r330], 1;
	shr.u32 	%r332, %r103, %r477;
	and.b32  	%r333, %r332, %r256;
	shl.b32 	%r334, %r333, 2;
	add.s32 	%r335, %r252, %r334;
	atom.shared.add.u32 	%r336, [%r335], 1;
	add.s32 	%r477, %r477, 8;
	add.s32 	%r476, %r476, 1;
	setp.lt.s32 	%p43, %r477, %r175;
	@%p43 bra 	$L__BB30_68;
$L__BB30_69:
	add.s64 	%rd136, %rd136, %rd4;
	setp.lt.u64 	%p44, %rd136, %rd9;
	@%p44 bra 	$L__BB30_32;
$L__BB30_70:
	bar.sync 	0;
	@%p1 bra 	$L__BB30_152;
	setp.lt.u32 	%p45, %r1, 7;
	mov.b32 	%r480, 0;
	@%p45 bra 	$L__BB30_90;
	mov.b32 	%r478, 0;
$L__BB30_73:
	.pragma "nounroll";
	shl.b32 	%r339, %r478, 10;
	add.s32 	%r124, %r6, %r339;
	ld.shared.u32 	%r125, [%r124];
	setp.eq.s32 	%p46, %r125, 0;
	@%p46 bra 	$L__BB30_75;
	cvt.u32.u64 	%r340, %rd5;
	shl.b32 	%r341, %r478, 8;
	add.s32 	%r342, %r341, %r340;
	mul.wide.u32 	%rd30, %r342, 8;
	add.s64 	%rd31, %rd2, %rd30;
	cvt.u64.u32 	%rd32, %r125;
	atom.global.add.u64 	%rd33, [%rd31], %rd32;
$L__BB30_75:
	ld.shared.u32 	%r126, [%r124+1024];
	setp.eq.s32 	%p47, %r126, 0;
	@%p47 bra 	$L__BB30_77;
	cvt.u32.u64 	%r343, %rd5;
	shl.b32 	%r344, %r478, 8;
	add.s32 	%r345, %r344, %r343;
	add.s32 	%r346, %r345, 256;
	mul.wide.u32 	%rd34, %r346, 8;
	add.s64 	%rd35, %rd2, %rd34;
	cvt.u64.u32 	%rd36, %r126;
	atom.global.add.u64 	%rd37, [%rd35], %rd36;
$L__BB30_77:
	ld.shared.u32 	%r127, [%r124+2048];
	setp.eq.s32 	%p48, %r127, 0;
	@%p48 bra 	$L__BB30_79;
	cvt.u32.u64 	%r347, %rd5;
	shl.b32 	%r348, %r478, 8;
	add.s32 	%r349, %r348, %r347;
	add.s32 	%r350, %r349, 512;
	mul.wide.u32 	%rd38, %r350, 8;
	add.s64 	%rd39, %rd2, %rd38;
	cvt.u64.u32 	%rd40, %r127;
	atom.global.add.u64 	%rd41, [%rd39], %rd40;
$L__BB30_79:
	ld.shared.u32 	%r128, [%r124+3072];
	setp.eq.s32 	%p49, %r128, 0;
	@%p49 bra 	$L__BB30_81;
	cvt.u32.u64 	%r351, %rd5;
	shl.b32 	%r352, %r478, 8;
	add.s32 	%r353, %r352, %r351;
	add.s32 	%r354, %r353, 768;
	mul.wide.u32 	%rd42, %r354, 8;
	add.s64 	%rd43, %rd2, %rd42;
	cvt.u64.u32 	%rd44, %r128;
	atom.global.add.u64 	%rd45, [%rd43], %rd44;
$L__BB30_81:
	ld.shared.u32 	%r129, [%r124+4096];
	setp.eq.s32 	%p50, %r129, 0;
	@%p50 bra 	$L__BB30_83;
	cvt.u32.u64 	%r355, %rd5;
	shl.b32 	%r356, %r478, 8;
	add.s32 	%r357, %r356, %r355;
	add.s32 	%r358, %r357, 1024;
	mul.wide.u32 	%rd46, %r358, 8;
	add.s64 	%rd47, %rd2, %rd46;
	cvt.u64.u32 	%rd48, %r129;
	atom.global.add.u64 	%rd49, [%rd47], %rd48;
$L__BB30_83:
	ld.shared.u32 	%r130, [%r124+5120];
	setp.eq.s32 	%p51, %r130, 0;
	@%p51 bra 	$L__BB30_85;
	cvt.u32.u64 	%r359, %rd5;
	shl.b32 	%r360, %r478, 8;
	add.s32 	%r361, %r360, %r359;
	add.s32 	%r362, %r361, 1280;
	mul.wide.u32 	%rd50, %r362, 8;
	add.s64 	%rd51, %rd2, %rd50;
	cvt.u64.u32 	%rd52, %r130;
	atom.global.add.u64 	%rd53, [%rd51], %rd52;
$L__BB30_85:
	ld.shared.u32 	%r131, [%r124+6144];
	setp.eq.s32 	%p52, %r131, 0;
	@%p52 bra 	$L__BB30_87;
	cvt.u32.u64 	%r363, %rd5;
	shl.b32 	%r364, %r478, 8;
	add.s32 	%r365, %r364, %r363;
	add.s32 	%r366, %r365, 1536;
	mul.wide.u32 	%rd54, %r366, 8;
	add.s64 	%rd55, %rd2, %rd54;
	cvt.u64.u32 	%rd56, %r131;
	atom.global.add.u64 	%rd57, [%rd55], %rd56;
$L__BB30_87:
	ld.shared.u32 	%r132, [%r124+7168];
	setp.eq.s32 	%p53, %r132, 0;
	@%p53 bra 	$L__BB30_89;
	cvt.u32.u64 	%r367, %rd5;
	shl.b32 	%r368, %r478, 8;
	add.s32 	%r369, %r368, %r367;
	add.s32 	%r370, %r369, 1792;
	mul.wide.u32 	%rd58, %r370, 8;
	add.s64 	%rd59, %rd2, %rd58;
	cvt.u64.u32 	%rd60, %r132;
	atom.global.add.u64 	%rd61, [%rd59], %rd60;
$L__BB30_89:
	add.s32 	%r478, %r478, 8;
	setp.ne.s32 	%p54, %r478, %r16;
	mov.u32 	%r480, %r16;
	@%p54 bra 	$L__BB30_73;
$L__BB30_90:
	add.s32 	%r135, %r5, -1;
	setp.eq.s32 	%p55, %r3, 0;
	@%p55 bra 	$L__BB30_111;
	setp.lt.u32 	%p56, %r4, 3;
	@%p56 bra 	$L__BB30_101;
	shl.b32 	%r371, %r480, 10;
	add.s32 	%r136, %r6, %r371;
	ld.shared.u32 	%r137, [%r136];
	setp.eq.s32 	%p57, %r137, 0;
	@%p57 bra 	$L__BB30_94;
	cvt.u32.u64 	%r372, %rd5;
	shl.b32 	%r373, %r480, 8;
	add.s32 	%r374, %r373, %r372;
	mul.wide.u32 	%rd62, %r374, 8;
	add.s64 	%rd63, %rd2, %rd62;
	cvt.u64.u32 	%rd64, %r137;
	atom.global.add.u64 	%rd65, [%rd63], %rd64;
$L__BB30_94:
	ld.shared.u32 	%r138, [%r136+1024];
	setp.eq.s32 	%p58, %r138, 0;
	@%p58 bra 	$L__BB30_96;
	cvt.u32.u64 	%r375, %rd5;
	shl.b32 	%r376, %r480, 8;
	add.s32 	%r377, %r376, %r375;
	add.s32 	%r378, %r377, 256;
	mul.wide.u32 	%rd66, %r378, 8;
	add.s64 	%rd67, %rd2, %rd66;
	cvt.u64.u32 	%rd68, %r138;
	atom.global.add.u64 	%rd69, [%rd67], %rd68;
$L__BB30_96:
	ld.shared.u32 	%r139, [%r136+2048];
	setp.eq.s32 	%p59, %r139, 0;
	@%p59 bra 	$L__BB30_98;
	cvt.u32.u64 	%r379, %rd5;
	shl.b32 	%r380, %r480, 8;
	add.s32 	%r381, %r380, %r379;
	add.s32 	%r382, %r381, 512;
	mul.wide.u32 	%rd70, %r382, 8;
	add.s64 	%rd71, %rd2, %rd70;
	cvt.u64.u32 	%rd72, %r139;
	atom.global.add.u64 	%rd73, [%rd71], %rd72;
$L__BB30_98:
	ld.shared.u32 	%r140, [%r136+3072];
	setp.eq.s32 	%p60, %r140, 0;
	@%p60 bra 	$L__BB30_100;
	cvt.u32.u64 	%r383, %rd5;
	shl.b32 	%r384, %r480, 8;
	add.s32 	%r385, %r384, %r383;
	add.s32 	%r386, %r385, 768;
	mul.wide.u32 	%rd74, %r386, 8;
	add.s64 	%rd75, %rd2, %rd74;
	cvt.u64.u32 	%rd76, %r140;
	atom.global.add.u64 	%rd77, [%rd75], %rd76;
$L__BB30_100:
	add.s32 	%r480, %r480, 4;
$L__BB30_101:
	setp.eq.s32 	%p61, %r5, 0;
	@%p61 bra 	$L__BB30_111;
	setp.eq.s32 	%p62, %r135, 0;
	@%p62 bra 	$L__BB30_108;
	shl.b32 	%r387, %r480, 10;
	add.s32 	%r143, %r6, %r387;
	ld.shared.u32 	%r144, [%r143];
	setp.eq.s32 	%p63, %r144, 0;
	@%p63 bra 	$L__BB30_105;
	cvt.u32.u64 	%r388, %rd5;
	shl.b32 	%r389, %r480, 8;
	add.s32 	%r390, %r389, %r388;
	mul.wide.u32 	%rd78, %r390, 8;
	add.s64 	%rd79, %rd2, %rd78;
	cvt.u64.u32 	%rd80, %r144;
	atom.global.add.u64 	%rd81, [%rd79], %rd80;
$L__BB30_105:
	ld.shared.u32 	%r145, [%r143+1024];
	setp.eq.s32 	%p64, %r145, 0;
	@%p64 bra 	$L__BB30_107;
	cvt.u32.u64 	%r391, %rd5;
	shl.b32 	%r392, %r480, 8;
	add.s32 	%r393, %r392, %r391;
	add.s32 	%r394, %r393, 256;
	mul.wide.u32 	%rd82, %r394, 8;
	add.s64 	%rd83, %rd2, %rd82;
	cvt.u64.u32 	%rd84, %r145;
	atom.global.add.u64 	%rd85, [%rd83], %rd84;
$L__BB30_107:
	add.s32 	%r480, %r480, 2;
$L__BB30_108:
	setp.eq.s32 	%p65, %r17, 0;
	@%p65 bra 	$L__BB30_111;
	shl.b32 	%r395, %r480, 10;
	add.s32 	%r396, %r6, %r395;
	ld.shared.u32 	%r148, [%r396];
	setp.eq.s32 	%p66, %r148, 0;
	@%p66 bra 	$L__BB30_111;
	cvt.u32.u64 	%r397, %rd5;
	shl.b32 	%r398, %r480, 8;
	add.s32 	%r399, %r398, %r397;
	mul.wide.u32 	%rd86, %r399, 8;
	add.s64 	%rd87, %rd2, %rd86;
	cvt.u64.u32 	%rd88, %r148;
	atom.global.add.u64 	%rd89, [%rd87], %rd88;
$L__BB30_111:
	cvt.u32.u64 	%r400, %rd5;
	setp.gt.u32 	%p67, %r400, 127;
	@%p67 bra 	$L__BB30_152;
	setp.lt.u32 	%p68, %r1, 7;
	mov.b32 	%r484, 0;
	@%p68 bra 	$L__BB30_131;
	mov.b32 	%r482, 0;
$L__BB30_114:
	.pragma "nounroll";
	shl.b32 	%r404, %r482, 10;
	add.s32 	%r150, %r6, %r404;
	ld.shared.u32 	%r151, [%r150+512];
	setp.eq.s32 	%p69, %r151, 0;
	shl.b32 	%r405, %r482, 8;
	add.s32 	%r406, %r405, %r400;
	mul.wide.u32 	%rd90, %r406, 8;
	add.s64 	%rd15, %rd2, %rd90;
	@%p69 bra 	$L__BB30_116;
	cvt.u64.u32 	%rd91, %r151;
	atom.global.add.u64 	%rd92, [%rd15+1024], %rd91;
$L__BB30_116:
	ld.shared.u32 	%r152, [%r150+1536];
	setp.eq.s32 	%p70, %r152, 0;
	@%p70 bra 	$L__BB30_118;
	cvt.u64.u32 	%rd93, %r152;
	atom.global.add.u64 	%rd94, [%rd15+3072], %rd93;
$L__BB30_118:
	ld.shared.u32 	%r153, [%r150+2560];
	setp.eq.s32 	%p71, %r153, 0;
	@%p71 bra 	$L__BB30_120;
	cvt.u64.u32 	%rd95, %r153;
	atom.global.add.u64 	%rd96, [%rd15+5120], %rd95;
$L__BB30_120:
	ld.shared.u32 	%r154, [%r150+3584];
	setp.eq.s32 	%p72, %r154, 0;
	@%p72 bra 	$L__BB30_122;
	cvt.u64.u32 	%rd97, %r154;
	atom.global.add.u64 	%rd98, [%rd15+7168], %rd97;
$L__BB30_122:
	ld.shared.u32 	%r155, [%r150+4608];
	setp.eq.s32 	%p73, %r155, 0;
	@%p73 bra 	$L__BB30_124;
	cvt.u64.u32 	%rd99, %r155;
	atom.global.add.u64 	%rd100, [%rd15+9216], %rd99;
$L__BB30_124:
	ld.shared.u32 	%r156, [%r150+5632];
	setp.eq.s32 	%p74, %r156, 0;
	@%p74 bra 	$L__BB30_126;
	cvt.u64.u32 	%rd101, %r156;
	atom.global.add.u64 	%rd102, [%rd15+11264], %rd101;
$L__BB30_126:
	ld.shared.u32 	%r157, [%r150+6656];
	setp.eq.s32 	%p75, %r157, 0;
	@%p75 bra 	$L__BB30_128;
	cvt.u64.u32 	%rd103, %r157;
	atom.global.add.u64 	%rd104, [%rd15+13312], %rd103;
$L__BB30_128:
	ld.shared.u32 	%r158, [%r150+7680];
	setp.eq.s32 	%p76, %r158, 0;
	@%p76 bra 	$L__BB30_130;
	cvt.u64.u32 	%rd105, %r158;
	atom.global.add.u64 	%rd106, [%rd15+15360], %rd105;
$L__BB30_130:
	add.s32 	%r482, %r482, 8;
	setp.ne.s32 	%p77, %r482, %r16;
	mov.u32 	%r484, %r16;
	@%p77 bra 	$L__BB30_114;
$L__BB30_131:
	setp.eq.s32 	%p78, %r3, 0;
	@%p78 bra 	$L__BB30_152;
	setp.lt.u32 	%p79, %r4, 3;
	@%p79 bra 	$L__BB30_142;
	shl.b32 	%r407, %r484, 10;
	add.s32 	%r161, %r6, %r407;
	ld.shared.u32 	%r162, [%r161+512];
	setp.eq.s32 	%p80, %r162, 0;
	@%p80 bra 	$L__BB30_135;
	shl.b32 	%r409, %r484, 8;
	add.s32 	%r410, %r409, %r400;
	mul.wide.u32 	%rd107, %r410, 8;
	add.s64 	%rd108, %rd2, %rd107;
	cvt.u64.u32 	%rd109, %r162;
	atom.global.add.u64 	%rd110, [%rd108+1024], %rd109;
$L__BB30_135:
	ld.shared.u32 	%r163, [%r161+1536];
	setp.eq.s32 	%p81, %r163, 0;
	@%p81 bra 	$L__BB30_137;
	shl.b32 	%r412, %r484, 8;
	add.s32 	%r413, %r412, %r400;
	add.s32 	%r414, %r413, 256;
	mul.wide.u32 	%rd111, %r414, 8;
	add.s64 	%rd112, %rd2, %rd111;
	cvt.u64.u32 	%rd113, %r163;
	atom.global.add.u64 	%rd114, [%rd112+1024], %rd113;
$L__BB30_137:
	ld.shared.u32 	%r164, [%r161+2560];
	setp.eq.s32 	%p82, %r164, 0;
	@%p82 bra 	$L__BB30_139;
	shl.b32 	%r416, %r484, 8;
	add.s32 	%r417, %r416, %r400;
	add.s32 	%r418, %r417, 512;
	mul.wide.u32 	%rd115, %r418, 8;
	add.s64 	%rd116, %rd2, %rd115;
	cvt.u64.u32 	%rd117, %r164;
	atom.global.add.u64 	%rd118, [%rd116+1024], %rd117;
$L__BB30_139:
	ld.shared.u32 	%r165, [%r161+3584];
	setp.eq.s32 	%p83, %r165, 0;
	@%p83 bra 	$L__BB30_141;
	shl.b32 	%r420, %r484, 8;
	add.s32 	%r421, %r420, %r400;
	add.s32 	%r422, %r421, 768;
	mul.wide.u32 	%rd119, %r422, 8;
	add.s64 	%rd120, %rd2, %rd119;
	cvt.u64.u32 	%rd121, %r165;
	atom.global.add.u64 	%rd122, [%rd120+1024], %rd121;
$L__BB30_141:
	add.s32 	%r484, %r484, 4;
$L__BB30_142:
	setp.eq.s32 	%p84, %r5, 0;
	@%p84 bra 	$L__BB30_152;
	setp.eq.s32 	%p85, %r135, 0;
	@%p85 bra 	$L__BB30_149;
	shl.b32 	%r423, %r484, 10;
	add.s32 	%r168, %r6, %r423;
	ld.shared.u32 	%r169, [%r168+512];
	setp.eq.s32 	%p86, %r169, 0;
	@%p86 bra 	$L__BB30_146;
	shl.b32 	%r425, %r484, 8;
	add.s32 	%r426, %r425, %r400;
	mul.wide.u32 	%rd123, %r426, 8;
	add.s64 	%rd124, %rd2, %rd123;
	cvt.u64.u32 	%rd125, %r169;
	atom.global.add.u64 	%rd126, [%rd124+1024], %rd125;
$L__BB30_146:
	ld.shared.u32 	%r170, [%r168+1536];
	setp.eq.s32 	%p87, %r170, 0;
	@%p87 bra 	$L__BB30_148;
	shl.b32 	%r428, %r484, 8;
	add.s32 	%r429, %r428, %r400;
	add.s32 	%r430, %r429, 256;
	mul.wide.u32 	%rd127, %r430, 8;
	add.s64 	%rd128, %rd2, %rd127;
	cvt.u64.u32 	%rd129, %r170;
	atom.global.add.u64 	%rd130, [%rd128+1024], %rd129;
$L__BB30_148:
	add.s32 	%r484, %r484, 2;
$L__BB30_149:
	setp.eq.s32 	%p88, %r17, 0;
	@%p88 bra 	$L__BB30_152;
	shl.b32 	%r431, %r484, 10;
	add.s32 	%r432, %r6, %r431;
	ld.shared.u32 	%r173, [%r432+512];
	setp.eq.s32 	%p89, %r173, 0;
	@%p89 bra 	$L__BB30_152;
	shl.b32 	%r434, %r484, 8;
	add.s32 	%r435, %r434, %r400;
	mul.wide.u32 	%rd131, %r435, 8;
	add.s64 	%rd132, %rd2, %rd131;
	cvt.u64.u32 	%rd133, %r173;
	atom.global.add.u64 	%rd134, [%rd132+1024], %rd133;
$L__BB30_152:
	bar.sync 	0;
	add.s64 	%rd135, %rd135, 1;
	setp.ne.s64 	%p90, %rd135, %rd6;
	@%p90 bra 	$L__BB30_2;
$L__BB30_153:
	ret;

}
	// .globl	_ZN3cub18CUB_300001_SM_10006detail10radix_sort33DeviceRadixSortExclusiveSumKernelINS1_5radix10policy_hubIiiyE10Policy1000EyEEvPT0_
.visible .entry _ZN3cub18CUB_300001_SM_10006detail10radix_sort33DeviceRadixSortExclusiveSumKernelINS1_5radix10policy_hubIiiyE10Policy1000EyEEvPT0_(
	.param .u64 .ptr .align 1 _ZN3cub18CUB_300001_SM_10006detail10radix_sort33DeviceRadixSortExclusiveSumKernelINS1_5radix10policy_hubIiiyE10Policy1000EyEEvPT0__param_0
)
{
	.reg .pred 	%p<4>;
	.reg .b32 	%r<28>;
	.reg .b64 	%rd<54>;
	// demoted variable
	.shared .align 16 .b8 _ZZN3cub18CUB_300001_SM_10006detail10radix_sort33DeviceRadixSortExclusiveSumKernelINS1_5radix10policy_hubIiiyE10Policy1000EyEEvPT0_E12temp_storage[2336];
	ld.param.u64 	%rd5, [_ZN3cub18CUB_300001_SM_10006detail10radix_sort33DeviceRadixSortExclusiveSumKernelINS1_5radix10policy_hubIiiyE10Policy1000EyEEvPT0__param_0];
	cvta.to.global.u64 	%rd6, %rd5;
	mov.u32 	%r3, %ctaid.x;
	shl.b32 	%r4, %r3, 8;
	mov.u32 	%r1, %tid.x;
	setp.gt.u32 	%p1, %r1, 255;
	add.s32 	%r5, %r4, %r1;
	mul.wide.s32 	%rd7, %r5, 8;
	add.s64 	%rd1, %rd6, %rd7;
	@%p1 bra 	$L__BB31_2;
	ld.global.u64 	%rd53, [%rd1];
$L__BB31_2:
	shr.u32 	%r6, %r1, 3;
	add.s32 	%r7, %r6, %r1;
	shl.b32 	%r8, %r7, 3;
	mov.u32 	%r9, _ZZN3cub18CUB_300001_SM_10006detail10radix_sort33DeviceRadixSortExclusiveSumKernelINS1_5radix10policy_hubIiiyE10Policy1000EyEEvPT0_E12temp_storage;
	add.s32 	%r10, %r9, %r8;
	add.s32 	%r2, %r10, 16;
	st.shared.u64 	[%r10+16], %rd53;
	bar.sync 	0;
	setp.gt.u32 	%p2, %r1, 31;
	@%p2 bra 	$L__BB31_4;
	mad.lo.s32 	%r27, %r1, 72, %r9;
	ld.shared.u64 	%rd23, [%r27+16];
	ld.shared.u64 	%rd24, [%r27+24];
	ld.shared.u64 	%rd25, [%r27+32];
	ld.shared.u64 	%rd26, [%r27+40];
	ld.shared.u64 	%rd27, [%r27+48];
	ld.shared.u64 	%rd28, [%r27+56];
	ld.shared.u64 	%rd29, [%r27+64];
	ld.shared.u64 	%rd30, [%r27+72];
	add.s64 	%rd31, %rd24, %rd23;
	add.s64 	%rd32, %rd31, %rd25;
	add.s64 	%rd33, %rd32, %rd26;
	add.s64 	%rd34, %rd33, %rd27;
	add.s64 	%rd35, %rd34, %rd28;
	add.s64 	%rd36, %rd35, %rd29;
	add.s64 	%rd10, %rd36, %rd30;
	mov.b32 	%r11, 1;
	mov.b32 	%r24, 0;
	mov.b32 	%r25, -1;
	// begin inline asm
	{  .reg .u64 r0;  .reg .u32 lo;  .reg .u32 hi;  .reg .pred p;  mov.b64 {lo, hi}, %rd10;  shfl.sync.up.b32 lo|p, lo, %r11, %r24, %r25;  shfl.sync.up.b32 hi|p, hi, %r11, %r24, %r25;  mov.b64 r0, {lo, hi};  @p add.u64 r0, r0, %rd10;  mov.u64 %rd8, r0;}
	// end inline asm
	mov.b32 	%r14, 2;
	// begin inline asm
	{  .reg .u64 r0;  .reg .u32 lo;  .reg .u32 hi;  .reg .pred p;  mov.b64 {lo, hi}, %rd8;  shfl.sync.up.b32 lo|p, lo, %r14, %r24, %r25;  shfl.sync.up.b32 hi|p, hi, %r14, %r24, %r25;  mov.b64 r0, {lo, hi};  @p add.u64 r0, r0, %rd8;  mov.u64 %rd11, r0;}
	// end inline asm
	mov.b32 	%r17, 4;
	// begin inline asm
	{  .reg .u64 r0;  .reg .u32 lo;  .reg .u32 hi;  .reg .pred p;  mov.b64 {lo, hi}, %rd11;  shfl.sync.up.b32 lo|p, lo, %r17, %r24, %r25;  shfl.sync.up.b32 hi|p, hi, %r17, %r24, %r25;  mov.b64 r0, {lo, hi};  @p add.u64 r0, r0, %rd11;  mov.u64 %rd14, r0;}
	// end inline asm
	mov.b32 	%r20, 8;
	// begin inline asm
	{  .reg .u64 r0;  .reg .u32 lo;  .reg .u32 hi;  .reg .pred p;  mov.b64 {lo, hi}, %rd14;  shfl.sync.up.b32 lo|p, lo, %r20, %r24, %r25;  shfl.sync.up.b32 hi|p, hi, %r20, %r24, %r25;  mov.b64 r0, {lo, hi};  @p add.u64 r0, r0, %rd14;  mov.u64 %rd17, r0;}
	// end inline asm
	mov.b32 	%r23, 16;
	// begin inline asm
	{  .reg .u64 r0;  .reg .u32 lo;  .reg .u32 hi;  .reg .pred p;  mov.b64 {lo, hi}, %rd17;  shfl.sync.up.b32 lo|p, lo, %r23, %r24, %r25;  shfl.sync.up.b32 hi|p, hi, %r23, %r24, %r25;  mov.b64 r0, {lo, hi};  @p add.u64 r0, r0, %rd17;  mov.u64 %rd20, r0;}
	// end inline asm
	sub.s64 	%rd37, %rd20, %rd10;
	ld.shared.u64 	%rd38, [%r27+16];
	ld.shared.u64 	%rd39, [%r27+24];
	ld.shared.u64 	%rd40, [%r27+32];
	ld.shared.u64 	%rd41, [%r27+40];
	ld.shared.u64 	%rd42, [%r27+48];
	ld.shared.u64 	%rd43, [%r27+56];
	ld.shared.u64 	%rd44, [%r27+64];
	add.s64 	%rd45, %rd38, %rd37;
	add.s64 	%rd46, %rd39, %rd45;
	add.s64 	%rd47, %rd40, %rd46;
	add.s64 	%rd48, %rd41, %rd47;
	add.s64 	%rd49, %rd42, %rd48;
	add.s64 	%rd50, %rd43, %rd49;
	add.s64 	%rd51, %rd44, %rd50;
	st.shared.u64 	[%r27+16], %rd37;
	st.shared.u64 	[%r27+24], %rd45;
	st.shared.u64 	[%r27+32], %rd46;
	st.shared.u64 	[%r27+40], %rd47;
	st.shared.u64 	[%r27+48], %rd48;
	st.shared.u64 	[%r27+56], %rd49;
	st.shared.u64 	[%r27+64], %rd50;
	st.shared.u64 	[%r27+72], %rd51;
$L__BB31_4:
	setp.gt.u32 	%p3, %r1, 255;
	bar.sync 	0;
	@%p3 bra 	$L__BB31_6;
	ld.shared.u64 	%rd52, [%r2];
	st.global.u64 	[%rd1], %rd52;
$L__BB31_6:
	ret;

}
	// .globl	_ZN3cub18CUB_300001_SM_10006detail10radix_sort29DeviceRadixSortOnesweepKernelINS1_5radix10policy_hubIiiyE10Policy1000ELNS0_9SortOrderE0EiiyiiNS1_21identity_decomposer_tEEEvPT5_SB_PT3_PKSC_PT1_PKSG_PT2_PKSK_T4_iiT6_
.visible .entry _ZN3cub18CUB_300001_SM_10006detail10radix_sort29DeviceRadixSortOnesweepKernelINS1_5radix10policy_hubIiiyE10Policy1000ELNS0_9SortOrderE0EiiyiiNS1_21identity_decomposer_tEEEvPT5_SB_PT3_PKSC_PT1_PKSG_PT2_PKSK_T4_iiT6_(
	.param .u64 .ptr .align 1 _ZN3cub18CUB_300001_SM_10006detail10radix_sort29DeviceRadixSortOnesweepKernelINS1_5radix10policy_hubIiiyE10Policy1000ELNS0_9SortOrderE0EiiyiiNS1_21identity_decomposer_tEEEvPT5_SB_PT3_PKSC_PT1_PKSG_PT2_PKSK_T4_iiT6__param_0,
	.param .u64 .ptr .align 1 _ZN3cub18CUB_300001_SM_10006detail10radix_sort29DeviceRadixSortOnesweepKernelINS1_5radix10policy_hubIiiyE10Policy1000ELNS0_9SortOrderE0EiiyiiNS1_21identity_decomposer_tEEEvPT5_SB_PT3_PKSC_PT1_PKSG_PT2_PKSK_T4_iiT6__param_1,
	.param .u64 .ptr .align 1 _ZN3cub18CUB_300001_SM_10006detail10radix_sort29DeviceRadixSortOnesweepKernelINS1_5radix10policy_hubIiiyE10Policy1000ELNS0_9SortOrderE0EiiyiiNS1_21identity_decomposer_tEEEvPT5_SB_PT3_PKSC_PT1_PKSG_PT2_PKSK_T4_iiT6__param_2,
	.param .u64 .ptr .align 1 _ZN3cub18CUB_300001_SM_10006detail10radix_sort29DeviceRadixSortOnesweepKernelINS1_5radix10policy_hubIiiyE10Policy1000ELNS0_9SortOrderE0EiiyiiNS1_21identity_decomposer_tEEEvPT5_SB_PT3_PKSC_PT1_PKSG_PT2_PKSK_T4_iiT6__param_3,
	.param .u64 .ptr .align 1 _ZN3cub18CUB_300001_SM_10006detail10radix_sort29DeviceRadixSortOnesweepKernelINS1_5radix10policy_hubIiiyE10Policy1000ELNS0_9SortOrderE0EiiyiiNS1_21identity_decomposer_tEEEvPT5_SB_PT3_PKSC_PT1_PKSG_PT2_PKSK_T4_iiT6__param_4,
	.param .u64 .ptr .align 1 _ZN3cub18CUB_300001_SM_10006detail10radix_sort29DeviceRadixSortOnesweepKernelINS1_5radix10policy_hubIiiyE10Policy1000ELNS0_9SortOrderE0EiiyiiNS1_21identity_decomposer_tEEEvPT5_SB_PT3_PKSC_PT1_PKSG_PT2_PKSK_T4_iiT6__param_5,
	.param .u64 .ptr .align 1 _ZN3cub18CUB_300001_SM_10006detail10radix_sort29DeviceRadixSortOnesweepKernelINS1_5radix10policy_hubIiiyE10Policy1000ELNS0_9SortOrderE0EiiyiiNS1_21identity_decomposer_tEEEvPT5_SB_PT3_PKSC_PT1_PKSG_PT2_PKSK_T4_iiT6__param_6,
	.param .u64 .ptr .align 1 _ZN3cub18CUB_300001_SM_10006detail10radix_sort29DeviceRadixSortOnesweepKernelINS1_5radix10policy_hubIiiyE10Policy1000ELNS0_9SortOrderE0EiiyiiNS1_21identity_decomposer_tEEEvPT5_SB_PT3_PKSC_PT1_PKSG_PT2_PKSK_T4_iiT6__param_7,
	.param .u32 _ZN3cub18CUB_300001_SM_10006detail10radix_sort29DeviceRadixSortOnesweepKernelINS1_5radix10policy_hubIiiyE10Policy1000ELNS0_9SortOrderE0EiiyiiNS1_21identity_decomposer_tEEEvPT5_SB_PT3_PKSC_PT1_PKSG_PT2_PKSK_T4_iiT6__param_8,
	.param .u32 _ZN3cub18CUB_300001_SM_10006detail10radix_sort29DeviceRadixSortOnesweepKernelINS1_5radix10policy_hubIiiyE10Policy1000ELNS0_9SortOrderE0EiiyiiNS1_21identity_decomposer_tEEEvPT5_SB_PT3_PKSC_PT1_PKSG_PT2_PKSK_T4_iiT6__param_9,
	.param .u32 _ZN3cub18CUB_300001_SM_10006detail10radix_sort29DeviceRadixSortOnesweepKernelINS1_5radix10policy_hubIiiyE10Policy1000ELNS0_9SortOrderE0EiiyiiNS1_21identity_decomposer_tEEEvPT5_SB_PT3_PKSC_PT1_PKSG_PT2_PKSK_T4_iiT6__param_10,
	.param .align 1 .b8 _ZN3cub18CUB_300001_SM_10006detail10radix_sort29DeviceRadixSortOnesweepKernelINS1_5radix10policy_hubIiiyE10Policy1000ELNS0_9SortOrderE0EiiyiiNS1_21identity_decomposer_tEEEvPT5_SB_PT3_PKSC_PT1_PKSG_PT2_PKSK_T4_iiT6__param_11[1]
)
.maxntid 384
{
	.reg .pred 	%p<205>;
	.reg .b32 	%r<2283>;
	.reg .b64 	%rd<457>;
	// demoted variable
	.shared .align 16 .b8 _ZZN3cub18CUB_300001_SM_10006detail10radix_sort29DeviceRadixSortOnesweepKernelINS1_5radix10policy_hubIiiyE10Policy1000ELNS0_9SortOrderE0EiiyiiNS1_21identity_decomposer_tEEEvPT5_SB_PT3_PKSC_PT1_PKSG_PT2_PKSK_T4_iiT6_E1s[28160];
	ld.param.u64 	%rd43, [_ZN3cub18CUB_300001_SM_10006detail10radix_sort29DeviceRadixSortOnesweepKernelINS1_5radix10policy_hubIiiyE10Policy1000ELNS0_9SortOrderE0EiiyiiNS1_21identity_decomposer_tEEEvPT5_SB_PT3_PKSC_PT1_PKSG_PT2_PKSK_T4_iiT6__param_0];
	ld.param.u64 	%rd44, [_ZN3cub18CUB_300001_SM_10006detail10radix_sort29DeviceRadixSortOnesweepKernelINS1_5radix10policy_hubIiiyE10Policy1000ELNS0_9SortOrderE0EiiyiiNS1_21identity_decomposer_tEEEvPT5_SB_PT3_PKSC_PT1_PKSG_PT2_PKSK_T4_iiT6__param_1];
	ld.param.u64 	%rd47, [_ZN3cub18CUB_300001_SM_10006detail10radix_sort29DeviceRadixSortOnesweepKernelINS1_5radix10policy_hubIiiyE10Policy1000ELNS0_9SortOrderE0EiiyiiNS1_21identity_decomposer_tEEEvPT5_SB_PT3_PKSC_PT1_PKSG_PT2_PKSK_T4_iiT6__param_4];
	ld.param.u64 	%rd50, [_ZN3cub18CUB_300001_SM_10006detail10radix_sort29DeviceRadixSortOnesweepKernelINS1_5radix10policy_hubIiiyE10Policy1000ELNS0_9SortOrderE0EiiyiiNS1_21identity_decomposer_tEEEvPT5_SB_PT3_PKSC_PT1_PKSG_PT2_PKSK_T4_iiT6__param_5];
	cvta.to.global.u64 	%rd1, %rd47;
	cvta.to.global.u64 	%rd2, %rd43;
	cvta.to.global.u64 	%rd3, %rd50;
	mov.u32 	%r1, %tid.x;
	// begin inline asm
	mov.u32 %r443, %laneid;
	// end inline asm
	setp.ne.s32 	%p1, %r1, 0;
	@%p1 bra 	$L__BB32_2;
	cvta.to.global.u64 	%rd51, %rd44;
	atom.global.add.u32 	%r444, [%rd51], 1;
	st.shared.u32 	[_ZZN3cub18CUB_300001_SM_10006detail10radix_sort29DeviceRadixSortOnesweepKernelINS1_5radix10policy_hubIiiyE10Policy1000ELNS0_9SortOrderE0EiiyiiNS1_21identity_decomposer_tEEEvPT5_SB_PT3_PKSC_PT1_PKSG_PT2_PKSK_T4_iiT6_E1s+26112], %r444;
$L__BB32_2:
	ld.param.u32 	%r2078, [_ZN3cub18CUB_300001_SM_10006detail10radix_sort29DeviceRadixSortOnesweepKernelINS1_5radix10policy_hubIiiyE10Policy1000ELNS0_9SortOrderE0EiiyiiNS1_21identity_decomposer_tEEEvPT5_SB_PT3_PKSC_PT1_PKSG_PT2_PKSK_T4_iiT6__param_8];
	bar.sync 	0;
	ld.shared.u32 	%r3, [_ZZN3cub18CUB_300001_SM_10006detail10radix_sort29DeviceRadixSortOnesweepKernelINS1_5radix10policy_hubIiiyE10Policy1000ELNS0_9SortOrderE0EiiyiiNS1_21identity_decomposer_tEEEvPT5_SB_PT3_PKSC_PT1_PKSG_PT2_PKSK_T4_iiT6_E1s+26112];
	mul.lo.s32 	%r445, %r3, 6528;
	add.s32 	%r4, %r445, 6528;
	setp.gt.s32 	%p2, %r4, %r2078;
	cvt.s64.s32 	%rd4, %r445;
	@%p2 bra 	$L__BB32_4;
	and.b32  	%r446, %r1, 31;
	and.b32  	%r447, %r1, 992;
	mul.lo.s32 	%r448, %r447, 17;
	or.b32  	%r449, %r448, %r446;
	cvt.u64.u32 	%rd52, %r449;
	add.s64 	%rd53, %rd52, %rd4;
	shl.b64 	%rd54, %rd53, 2;
	add.s64 	%rd55, %rd3, %rd54;
	ld.global.u32 	%r2165, [%rd55];
	ld.global.u32 	%r2164, [%rd55+128];
	ld.global.u32 	%r2163, [%rd55+256];
	ld.global.u32 	%r2162, [%rd55+384];
	ld.global.u32 	%r2161, [%rd55+512];
	ld.global.u32 	%r2160, [%rd55+640];
	ld.global.u32 	%r2159, [%rd55+768];
	ld.global.u32 	%r2158, [%rd55+896];
	ld.global.u32 	%r2157, [%rd55+1024];
	ld.global.u32 	%r2156, [%rd55+1152];
	ld.global.u32 	%r2155, [%rd55+1280];
	ld.global.u32 	%r2154, [%rd55+1408];
	ld.global.u32 	%r2153, [%rd55+1536];
	ld.global.u32 	%r2152, [%rd55+1664];
	ld.global.u32 	%r2151, [%rd55+1792];
	ld.global.u32 	%r2150, [%rd55+1920];
	ld.global.u32 	%r2149, [%rd55+2048];
	bra.uni 	$L__BB32_38;
$L__BB32_4:
	ld.param.u32 	%r2079, [_ZN3cub18CUB_300001_SM_10006detail10radix_sort29DeviceRadixSortOnesweepKernelINS1_5radix10policy_hubIiiyE10Policy1000ELNS0_9SortOrderE0EiiyiiNS1_21identity_decomposer_tEEEvPT5_SB_PT3_PKSC_PT1_PKSG_PT2_PKSK_T4_iiT6__param_8];
	cvt.u32.u64 	%r451, %rd4;
	sub.s32 	%r22, %r2079, %r451;
	and.b32  	%r452, %r1, 31;
	and.b32  	%r453, %r1, 992;
	mul.lo.s32 	%r454, %r453, 17;
	or.b32  	%r23, %r454, %r452;
	setp.ge.s32 	%p3, %r23, %r22;
	cvt.u64.u32 	%rd56, %r23;
	add.s64 	%rd57, %rd56, %rd4;
	shl.b64 	%rd58, %rd57, 2;
	add.s64 	%rd5, %rd3, %rd58;
	mov.b32 	%r2165, 2147483647;
	@%p3 bra 	$L__BB32_6;
	ld.global.u32 	%r2165, [%rd5];
$L__BB32_6:
	add.s32 	%r456, %r23, 32;
	setp.ge.s32 	%p4, %r456, %r22;
	mov.b32 	%r2164, 2147483647;
	@%p4 bra 	$L__BB32_8;
	ld.global.u32 	%r2164, [%rd5+128];
$L__BB32_8:
	add.s32 	%r458, %r23, 64;
	setp.ge.s32 	%p5, %r458, %r22;
	mov.b32 	%r2163, 2147483647;
	@%p5 bra 	$L__BB32_10;
	ld.global.u32 	%r2163, [%rd5+256];
$L__BB32_10:
	add.s32 	%r460, %r23, 96;
	setp.ge.s32 	%p6, %r460, %r22;
	mov.b32 	%r2162, 2147483647;
	@%p6 bra 	$L__BB32_12;
	ld.global.u32 	%r2162, [%rd5+384];
$L__BB32_12:
	add.s32 	%r462, %r23, 128;
	setp.ge.s32 	%p7, %r462, %r22;
	mov.b32 	%r2161, 2147483647;
	@%p7 bra 	$L__BB32_14;
	ld.global.u32 	%r2161, [%rd5+512];
$L__BB32_14:
	add.s32 	%r464, %r23, 160;
	setp.ge.s32 	%p8, %r464, %r22;
	mov.b32 	%r2160, 2147483647;
	@%p8 bra 	$L__BB32_16;
	ld.global.u32 	%r2160, [%rd5+640];
$L__BB32_16:
	add.s32 	%r466, %r23, 192;
	setp.ge.s32 	%p9, %r466, %r22;
	mov.b32 	%r2159, 2147483647;
	@%p9 bra 	$L__BB32_18;
	ld.global.u32 	%r2159, [%rd5+768];
$L__BB32_18:
	add.s32 	%r468, %r23, 224;
	setp.ge.s32 	%p10, %r468, %r22;
	mov.b32 	%r2158, 2147483647;
	@%p10 bra 	$L__BB32_20;
	ld.global.u32 	%r2158, [%rd5+896];
$L__BB32_20:
	add.s32 	%r470, %r23, 256;
	setp.ge.s32 	%p11, %r470, %r22;
	mov.b32 	%r2157, 2147483647;
	@%p11 bra 	$L__BB32_22;
	ld.global.u32 	%r2157, [%rd5+1024];
$L__BB32_22:
	add.s32 	%r472, %r23, 288;
	setp.ge.s32 	%p12, %r472, %r22;
	mov.b32 	%r2156, 2147483647;
	@%p12 bra 	$L__BB32_24;
	ld.global.u32 	%r2156, [%rd5+1152];
$L__BB32_24:
	add.s32 	%r474, %r23, 320;
	setp.ge.s32 	%p13, %r474, %r22;
	mov.b32 	%r2155, 2147483647;
	@%p13 bra 	$L__BB32_26;
	ld.global.u32 	%r2155, [%rd5+1280];
$L__BB32_26:
	add.s32 	%r476, %r23, 352;
	setp.ge.s32 	%p14, %r476, %r22;
	mov.b32 	%r2154, 2147483647;
	@%p14 bra 	$L__BB32_28;
	ld.global.u32 	%r2154, [%rd5+1408];
$L__BB32_28:
	add.s32 	%r478, %r23, 384;
	setp.ge.s32 	%p15, %r478, %r22;
	mov.b32 	%r2153, 2147483647;
	@%p15 bra 	$L__BB32_30;
	ld.global.u32 	%r2153, [%rd5+1536];
$L__BB32_30:
	add.s32 	%r480, %r23, 416;
	setp.ge.s32 	%p16, %r480, %r22;
	mov.b32 	%r2152, 2147483647;
	@%p16 bra 	$L__BB32_32;
	ld.global.u32 	%r2152, [%rd5+1664];
$L__BB32_32:
	add.s32 	%r482, %r23, 448;
	setp.ge.s32 	%p17, %r482, %r22;
	mov.b32 	%r2151, 2147483647;
	@%p17 bra 	$L__BB32_34;
	ld.global.u32 	%r2151, [%rd5+1792];
$L__BB32_34:
	add.s32 	%r484, %r23, 480;
	setp.ge.s32 	%p18, %r484, %r22;
	mov.b32 	%r2150, 2147483647;
	@%p18 bra 	$L__BB32_36;
	ld.global.u32 	%r2150, [%rd5+1920];
$L__BB32_36:
	add.s32 	%r486, %r23, 512;
	setp.ge.s32 	%p19, %r486, %r22;
	mov.b32 	%r2149, 2147483647;
	@%p19 bra 	$L__BB32_38;
	ld.global.u32 	%r2149, [%rd5+2048];
$L__BB32_38:
	ld.param.u32 	%r2131, [_ZN3cub18CUB_300001_SM_10006detail10radix_sort29DeviceRadixSortOnesweepKernelINS1_5radix10policy_hubIiiyE10Policy1000ELNS0_9SortOrderE0EiiyiiNS1_21identity_decomposer_tEEEvPT5_SB_PT3_PKSC_PT1_PKSG_PT2_PKSK_T4_iiT6__param_10];
	mov.b32 	%r487, -1;
	shl.b32 	%r488, %r487, %r2131;
	not.b32 	%r74, %r488;
	shr.u32 	%r75, %r1, 5;
	shl.b32 	%r489, %r75, 10;
	mov.u32 	%r490, _ZZN3cub18CUB_300001_SM_10006detail10radix_sort29DeviceRadixSortOnesweepKernelINS1_5radix10policy_hubIiiyE10Policy1000ELNS0_9SortOrderE0EiiyiiNS1_21identity_decomposer_tEEEvPT5_SB_PT3_PKSC_PT1_PKSG_PT2_PKSK_T4_iiT6_E1s;
	add.s32 	%r76, %r490, %r489;
	setp.gt.s32 	%p20, %r443, 255;
	@%p20 bra 	$L__BB32_51;
	max.s32 	%r491, %r443, 224;
	sub.s32 	%r492, %r491, %r443;
	add.s32 	%r493, %r492, 31;
	shr.u32 	%r494, %r493, 5;
	add.s32 	%r77, %r494, 1;
	and.b32  	%r78, %r77, 15;
	setp.lt.u32 	%p21, %r493, 480;
	mov.u32 	%r2169, %r443;
	@%p21 bra 	$L__BB32_42;
	and.b32  	%r495, %r77, 268435440;
	neg.s32 	%r2167, %r495;
	shl.b32 	%r497, %r443, 2;
	add.s32 	%r498, %r489, %r497;
	add.s32 	%r500, %r498, %r490;
	add.s32 	%r2166, %r500, 1024;
	mov.u32 	%r2169, %r443;
$L__BB32_41:
	.pragma "nounroll";
	mov.b32 	%r501, 0;
	st.shared.u32 	[%r2166+-1024], %r501;
	st.shared.u32 	[%r2166+-896], %r501;
	st.shared.u32 	[%r2166+-768], %r501;
	st.shared.u32 	[%r2166+-640], %r501;
	st.shared.u32 	[%r2166+-512], %r501;
	st.shared.u32 	[%r2166+-384], %r501;
	st.shared.u32 	[%r2166+-256], %r501;
	st.shared.u32 	[%r2166+-128], %r501;
	st.shared.u32 	[%r2166], %r501;
	st.shared.u32 	[%r2166+128], %r501;
	st.shared.u32 	[%r2166+256], %r501;
	st.shared.u32 	[%r2166+384], %r501;
	st.shared.u32 	[%r2166+512], %r501;
	st.shared.u32 	[%r2166+640], %r501;
	st.shared.u32 	[%r2166+768], %r501;
	st.shared.u32 	[%r2166+896], %r501;
	add.s32 	%r2169, %r2169, 512;
	add.s32 	%r2167, %r2167, 16;
	add.s32 	%r2166, %r2166, 2048;
	setp.ne.s32 	%p22, %r2167, 0;
	@%p22 bra 	$L__BB32_41;
$L__BB32_42:
	setp.eq.s32 	%p23, %r78, 0;
	@%p23 bra 	$L__BB32_51;
	and.b32  	%r88, %r77, 7;
	setp.lt.u32 	%p24, %r78, 8;
	@%p24 bra 	$L__BB32_45;
	shl.b32 	%r502, %r2169, 2;
	add.s32 	%r503, %r76, %r502;
	mov.b32 	%r504, 0;
	st.shared.u32 	[%r503], %r504;
	st.shared.u32 	[%r503+128], %r504;
	st.shared.u32 	[%r503+256], %r504;
	st.shared.u32 	[%r503+384], %r504;
	st.shared.u32 	[%r503+512], %r504;
	st.shared.u32 	[%r503+640], %r504;
	st.shared.u32 	[%r503+768], %r504;
	st.shared.u32 	[%r503+896], %r504;
	add.s32 	%r2169, %r2169, 256;
$L__BB32_45:
	setp.eq.s32 	%p25, %r88, 0;
	@%p25 bra 	$L__BB32_51;
	and.b32  	%r91, %r77, 3;
	setp.lt.u32 	%p26, %r88, 4;
	@%p26 bra 	$L__BB32_48;
	shl.b32 	%r505, %r2169, 2;
	add.s32 	%r506, %r76, %r505;
	mov.b32 	%r507, 0;
	st.shared.u32 	[%r506], %r507;
	st.shared.u32 	[%r506+128], %r507;
	st.shared.u32 	[%r506+256], %r507;
	st.shared.u32 	[%r506+384], %r507;
	add.s32 	%r2169, %r2169, 128;
$L__BB32_48:
	setp.eq.s32 	%p27, %r91, 0;
	@%p27 bra 	$L__BB32_51;
	shl.b32 	%r509, %r2169, 2;
	add.s32 	%r510, %r489, %r509;
	add.s32 	%r2173, %r490, %r510;
	neg.s32 	%r2172, %r91;
$L__BB32_50:
	.pragma "nounroll";
	mov.b32 	%r512, 0;
	st.shared.u32 	[%r2173], %r512;
	add.s32 	%r2173, %r2173, 128;
	add.s32 	%r2172, %r2172, 1;
	setp.ne.s32 	%p28, %r2172, 0;
	@%p28 bra 	$L__BB32_50;
$L__BB32_51:
	ld.param.u32 	%r2094, [_ZN3cub18CUB_300001_SM_10006detail10radix_sort29DeviceRadixSortOnesweepKernelINS1_5radix10policy_hubIiiyE10Policy1000ELNS0_9SortOrderE0EiiyiiNS1_21identity_decomposer_tEEEvPT5_SB_PT3_PKSC_PT1_PKSG_PT2_PKSK_T4_iiT6__param_9];
	bar.warp.sync 	-1;
	xor.b32  	%r514, %r2165, -2147483648;
	shr.u32 	%r515, %r514, %r2094;
	and.b32  	%r100, %r515, %r74;
	shl.b32 	%r516, %r100, 2;
	add.s32 	%r517, %r76, %r516;
	atom.shared.add.u32 	%r518, [%r517], 1;
	xor.b32  	%r2227, %r2164, -2147483648;
	shr.u32 	%r520, %r2227, %r2094;
	and.b32  	%r521, %r520, %r74;
	shl.b32 	%r522, %r521, 2;
	add.s32 	%r523, %r76, %r522;
	atom.shared.add.u32 	%r524, [%r523], 1;
	xor.b32  	%r2226, %r2163, -2147483648;
	shr.u32 	%r526, %r2226, %r2094;
	and.b32  	%r527, %r526, %r74;
	shl.b32 	%r528, %r527, 2;
	add.s32 	%r529, %r76, %r528;
	atom.shared.add.u32 	%r530, [%r529], 1;
	xor.b32  	%r2225, %r2162, -2147483648;
	shr.u32 	%r532, %r2225, %r2094;
	and.b32  	%r533, %r532, %r74;
	shl.b32 	%r534, %r533, 2;
	add.s32 	%r535, %r76, %r534;
	atom.shared.add.u32 	%r536, [%r535], 1;
	xor.b32  	%r537, %r2161, -2147483648;
	shr.u32 	%r538, %r537, %r2094;
	and.b32  	%r539, %r538, %r74;
	shl.b32 	%r540, %r539, 2;
	add.s32 	%r541, %r76, %r540;
	atom.shared.add.u32 	%r542, [%r541], 1;
	xor.b32  	%r543, %r2160, -2147483648;
	shr.u32 	%r544, %r543, %r2094;
	and.b32  	%r545, %r544, %r74;
	shl.b32 	%r546, %r545, 2;
	add.s32 	%r547, %r76, %r546;
	atom.shared.add.u32 	%r548, [%r547], 1;
	xor.b32  	%r549, %r2159, -2147483648;
	shr.u32 	%r550, %r549, %r2094;
	and.b32  	%r551, %r550, %r74;
	shl.b32 	%r552, %r551, 2;
	add.s32 	%r553, %r76, %r552;
	atom.shared.add.u32 	%r554, [%r553], 1;
	xor.b32  	%r555, %r2158, -2147483648;
	shr.u32 	%r556, %r555, %r2094;
	and.b32  	%r557, %r556, %r74;
	shl.b32 	%r558, %r557, 2;
	add.s32 	%r559, %r76, %r558;
	atom.shared.add.u32 	%r560, [%r559], 1;
	xor.b32  	%r561, %r2157, -2147483648;
	shr.u32 	%r562, %r561, %r2094;
	and.b32  	%r563, %r562, %r74;
	shl.b32 	%r564, %r563, 2;
	add.s32 	%r565, %r76, %r564;
	atom.shared.add.u32 	%r566, [%r565], 1;
	xor.b32  	%r567, %r2156, -2147483648;
	shr.u32 	%r568, %r567, %r2094;
	and.b32  	%r569, %r568, %r74;
	shl.b32 	%r570, %r569, 2;
	add.s32 	%r571, %r76, %r570;
	atom.shared.add.u32 	%r572, [%r571], 1;
	xor.b32  	%r573, %r2155, -2147483648;
	shr.u32 	%r574, %r573, %r2094;
	and.b32  	%r575, %r574, %r74;
	shl.b32 	%r576, %r575, 2;
	add.s32 	%r577, %r76, %r576;
	atom.shared.add.u32 	%r578, [%r577], 1;
	xor.b32  	%r579, %r2154, -2147483648;
	shr.u32 	%r580, %r579, %r2094;
	and.b32  	%r581, %r580, %r74;
	shl.b32 	%r582, %r581, 2;
	add.s32 	%r583, %r76, %r582;
	atom.shared.add.u32 	%r584, [%r583], 1;
	xor.b32  	%r585, %r2153, -2147483648;
	shr.u32 	%r586, %r585, %r2094;
	and.b32  	%r587, %r586, %r74;
	shl.b32 	%r588, %r587, 2;
	add.s32 	%r589, %r76, %r588;
	atom.shared.add.u32 	%r590, [%r589], 1;
	xor.b32  	%r591, %r2152, -2147483648;
	shr.u32 	%r592, %r591, %r2094;
	and.b32  	%r593, %r592, %r74;
	shl.b32 	%r594, %r593, 2;
	add.s32 	%r595, %r76, %r594;
	atom.shared.add.u32 	%r596, [%r595], 1;
	xor.b32  	%r597, %r2151, -2147483648;
	shr.u32 	%r598, %r597, %r2094;
	and.b32  	%r599, %r598, %r74;
	shl.b32 	%r600, %r599, 2;
	add.s32 	%r601, %r76, %r600;
	atom.shared.add.u32 	%r602, [%r601], 1;
	xor.b32  	%r603, %r2150, -2147483648;
	shr.u32 	%r604, %r603, %r2094;
	and.b32  	%r605, %r604, %r74;
	shl.b32 	%r606, %r605, 2;
	add.s32 	%r607, %r76, %r606;
	atom.shared.add.u32 	%r608, [%r607], 1;
	xor.b32  	%r2212, %r2149, -2147483648;
	shr.u32 	%r610, %r2212, %r2094;
	and.b32  	%r611, %r610, %r74;
	shl.b32 	%r612, %r611, 2;
	add.s32 	%r613, %r76, %r612;
	atom.shared.add.u32 	%r614, [%r613], 1;
	bar.sync 	0;
	setp.gt.u32 	%p29, %r1, 255;
	shl.b32 	%r615, %r1, 2;
	add.s32 	%r101, %r490, %r615;
	mov.b32 	%r2174, 0;
	@%p29 bra 	$L__BB32_53;
	ld.shared.u32 	%r617, [%r101];
	mov.b32 	%r618, 0;
	st.shared.u32 	[%r101], %r618;
	ld.shared.u32 	%r619, [%r101+1024];
	st.shared.u32 	[%r101+1024], %r617;
	add.s32 	%r620, %r619, %r617;
	ld.shared.u32 	%r621, [%r101+2048];
	st.shared.u32 	[%r101+2048], %r620;
	add.s32 	%r622, %r621, %r620;
	ld.shared.u32 	%r623, [%r101+3072];
	st.shared.u32 	[%r101+3072], %r622;
	add.s32 	%r624, %r623, %r622;
	ld.shared.u32 	%r625, [%r101+4096];
	st.shared.u32 	[%r101+4096], %r624;
	add.s32 	%r626, %r625, %r624;
	ld.shared.u32 	%r627, [%r101+5120];
	st.shared.u32 	[%r101+5120], %r626;
	add.s32 	%r628, %r627, %r626;
	ld.shared.u32 	%r629, [%r101+6144];
	st.shared.u32 	[%r101+6144], %r628;
	add.s32 	%r630, %r629, %r628;
	ld.shared.u32 	%r631, [%r101+7168];
	st.shared.u32 	[%r101+7168], %r630;
	add.s32 	%r632, %r631, %r630;
	ld.shared.u32 	%r633, [%r101+8192];
	st.shared.u32 	[%r101+8192], %r632;
	add.s32 	%r634, %r633, %r632;
	ld.shared.u32 	%r635, [%r101+9216];
	st.shared.u32 	[%r101+9216], %r634;
	add.s32 	%r636, %r635, %r634;
	ld.shared.u32 	%r637, [%r101+10240];
	st.shared.u32 	[%r101+10240], %r636;
	add.s32 	%r638, %r637, %r636;
	ld.shared.u32 	%r639, [%r101+11264];
	st.shared.u32 	[%r101+11264], %r638;
	add.s32 	%r2174, %r639, %r638;
$L__BB32_53:
	setp.gt.u32 	%p30, %r1, 255;
	shl.b32 	%r640, %r3, 8;
	add.s32 	%r641, %r640, %r1;
	mul.wide.s32 	%rd59, %r641, 4;
	add.s64 	%rd6, %rd2, %rd59;
	@%p30 bra 	$L__BB32_55;
	or.b32  	%r642, %r2174, 1073741824;
	st.volatile.global.u32 	[%rd6], %r642;
$L__BB32_55:
	ld.param.u64 	%rd442, [_ZN3cub18CUB_300001_SM_10006detail10radix_sort29DeviceRadixSortOnesweepKernelINS1_5radix10policy_hubIiiyE10Policy1000ELNS0_9SortOrderE0EiiyiiNS1_21identity_decomposer_tEEEvPT5_SB_PT3_PKSC_PT1_PKSG_PT2_PKSK_T4_iiT6__param_7];
	xor.b32  	%r2223, %r2160, -2147483648;
	xor.b32  	%r2224, %r2161, -2147483648;
	xor.b32  	%r2222, %r2159, -2147483648;
	xor.b32  	%r2221, %r2158, -2147483648;
	xor.b32  	%r2228, %r2165, -2147483648;
	xor.b32  	%r2218, %r2155, -2147483648;
	xor.b32  	%r2220, %r2157, -2147483648;
	xor.b32  	%r2217, %r2154, -2147483648;
	xor.b32  	%r2219, %r2156, -2147483648;
	xor.b32  	%r2215, %r2152, -2147483648;
	xor.b32  	%r2216, %r2153, -2147483648;
	xor.b32  	%r2213, %r2150, -2147483648;
	xor.b32  	%r2214, %r2151, -2147483648;
	setp.lt.u32 	%p31, %r1, 256;
	setp.eq.s32 	%p32, %r2174, 6528;
	and.pred  	%p33, %p31, %p32;
	selp.u32 	%r643, 1, 0, %p33;
	{ 
	.reg .pred 	%p1; 
	.reg .pred 	%p2; 
	setp.ne.u32 	%p1, %r643, 0; 
	bar.red.or.pred 	%p2, 0, %p1; 
	selp.u32 	%r644, 1, 0, %p2; 
	}
	setp.eq.s32 	%p34, %r644, 0;
	and.b32  	%r645, %r1, 992;
	and.b32  	%r646, %r1, 31;
	mul.lo.s32 	%r647, %r645, 17;
	or.b32  	%r648, %r647, %r646;
	cvt.u64.u32 	%rd7, %r648;
	mul.lo.s32 	%r649, %r3, 6528;
	cvt.s64.s32 	%rd60, %r649;
	add.s64 	%rd61, %rd7, %rd60;
	cvta.to.global.u64 	%rd62, %rd442;
	shl.b64 	%rd63, %rd61, 2;
	add.s64 	%rd8, %rd62, %rd63;
	cvt.u64.u32 	%rd9, %r1;
	@%p34 bra 	$L__BB32_175;
	setp.gt.u32 	%p35, %r1, 255;
	shl.b32 	%r650, %r1, 3;
	mov.u32 	%r651, _ZZN3cub18CUB_300001_SM_10006detail10radix_sort29DeviceRadixSortOnesweepKernelINS1_5radix10policy_hubIiiyE10Policy1000ELNS0_9SortOrderE0EiiyiiNS1_21identity_decomposer_tEEEvPT5_SB_PT3_PKSC_PT1_PKSG_PT2_PKSK_T4_iiT6_E1s;
	add.s32 	%r652, %r651, %r650;
	add.s32 	%r121, %r652, 26112;
	@%p35 bra 	$L__BB32_64;
	ld.param.u64 	%rd436, [_ZN3cub18CUB_300001_SM_10006detail10radix_sort29DeviceRadixSortOnesweepKernelINS1_5radix10policy_hubIiiyE10Policy1000ELNS0_9SortOrderE0EiiyiiNS1_21identity_decomposer_tEEEvPT5_SB_PT3_PKSC_PT1_PKSG_PT2_PKSK_T4_iiT6__param_3];
	cvta.to.global.u64 	%rd64, %rd436;
	shl.b64 	%rd65, %rd9, 3;
	add.s64 	%rd66, %rd64, %rd65;
	ld.global.u64 	%rd67, [%rd66];
	setp.gt.u32 	%p36, %r1, %r100;
	selp.b64 	%rd68, 6528, 0, %p36;
	sub.s64 	%rd455, %rd67, %rd68;
	st.shared.u64 	[%r121], %rd455;
	setp.lt.s32 	%p37, %r3, 1;
	mov.u32 	%r2178, %r2174;
	@%p37 bra 	$L__BB32_63;
	mov.b32 	%r2176, -1;
	mov.u32 	%r2175, %r3;
	mov.u32 	%r2178, %r2174;
$L__BB32_59:
	ld.param.u64 	%rd429, [_ZN3cub18CUB_300001_SM_10006detail10radix_sort29DeviceRadixSortOnesweepKernelINS1_5radix10policy_hubIiiyE10Policy1000ELNS0_9SortOrderE0EiiyiiNS1_21identity_decomposer_tEEEvPT5_SB_PT3_PKSC_PT1_PKSG_PT2_PKSK_T4_iiT6__param_0];
	add.s32 	%r125, %r2175, -1;
	shl.b32 	%r654, %r125, 8;
	add.s32 	%r655, %r654, %r1;
	cvta.to.global.u64 	%rd69, %rd429;
	mul.wide.s32 	%rd70, %r655, 4;
	add.s64 	%rd11, %rd69, %rd70;
$L__BB32_60:
	membar.cta;
	ld.volatile.global.u32 	%r126, [%rd11];
	setp.eq.s32 	%p38, %r126, 0;
	@%p38 bra 	$L__BB32_60;
	and.b32  	%r656, %r126, 1073741823;
	add.s32 	%r2178, %r656, %r2178;
	setp.gt.s32 	%p39, %r126, -1;
	vote.sync.ballot.b32 	%r2176, %p39, %r2176;
	setp.gt.u32 	%p41, %r2175, 1;
	and.pred  	%p42, %p39, %p41;
	mov.u32 	%r2175, %r125;
	@%p42 bra 	$L__BB32_59;
	ld.shared.u64 	%rd455, [%r121];
$L__BB32_63:
	or.b32  	%r657, %r2178, -2147483648;
	st.volatile.global.u32 	[%rd6], %r657;
	sub.s32 	%r658, %r2178, %r2174;
	cvt.s64.s32 	%rd71, %r658;
	add.s64 	%rd72, %rd455, %rd71;
	st.shared.u64 	[%r121], %rd72;
$L__BB32_64:
	ld.param.u32 	%r2080, [_ZN3cub18CUB_300001_SM_10006detail10radix_sort29DeviceRadixSortOnesweepKernelINS1_5radix10policy_hubIiiyE10Policy1000ELNS0_9SortOrderE0EiiyiiNS1_21identity_decomposer_tEEEvPT5_SB_PT3_PKSC_PT1_PKSG_PT2_PKSK_T4_iiT6__param_8];
	ld.param.u64 	%rd432, [_ZN3cub18CUB_300001_SM_10006detail10radix_sort29DeviceRadixSortOnesweepKernelINS1_5radix10policy_hubIiiyE10Policy1000ELNS0_9SortOrderE0EiiyiiNS1_21identity_decomposer_tEEEvPT5_SB_PT3_PKSC_PT1_PKSG_PT2_PKSK_T4_iiT6__param_2];
	setp.gt.u32 	%p43, %r1, 255;
	setp.lt.s32 	%p44, %r4, %r2080;
	setp.eq.s64 	%p45, %rd432, 0;
	or.pred  	%p46, %p45, %p44;
	or.pred  	%p47, %p43, %p46;
	@%p47 bra 	$L__BB32_66;
	ld.param.u64 	%rd433, [_ZN3cub18CUB_300001_SM_10006detail10radix_sort29DeviceRadixSortOnesweepKernelINS1_5radix10policy_hubIiiyE10Policy1000ELNS0_9SortOrderE0EiiyiiNS1_21identity_decomposer_tEEEvPT5_SB_PT3_PKSC_PT1_PKSG_PT2_PKSK_T4_iiT6__param_2];
	ld.shared.u64 	%rd73, [%r121];
	setp.gt.u32 	%p48, %r1, %r100;
	selp.b64 	%rd74, 6528, 0, %p48;
	cvt.s64.s32 	%rd75, %r2174;
	add.s64 	%rd76, %rd74, %rd75;
	add.s64 	%rd77, %rd76, %rd73;
	cvta.to.global.u64 	%rd78, %rd433;
	shl.b64 	%rd79, %rd9, 3;
	add.s64 	%rd80, %rd78, %rd79;
	st.global.u64 	[%rd80], %rd77;
$L__BB32_66:
	ld.param.u32 	%r2081, [_ZN3cub18CUB_300001_SM_10006detail10radix_sort29DeviceRadixSortOnesweepKernelINS1_5radix10policy_hubIiiyE10Policy1000ELNS0_9SortOrderE0EiiyiiNS1_21identity_decomposer_tEEEvPT5_SB_PT3_PKSC_PT1_PKSG_PT2_PKSK_T4_iiT6__param_8];
	setp.gt.s32 	%p49, %r4, %r2081;
	bar.sync 	0;
	shl.b32 	%r659, %r100, 3;
	add.s32 	%r661, %r651, %r659;
	ld.shared.u64 	%rd14, [%r661+26112];
	@%p49 bra 	$L__BB32_68;
	add.s64 	%rd81, %rd14, %rd7;
	shl.b64 	%rd82, %rd81, 2;
	add.s64 	%rd83, %rd1, %rd82;
	st.global.u32 	[%rd83], %r2165;
	st.global.u32 	[%rd83+128], %r2164;
	st.global.u32 	[%rd83+256], %r2163;
	st.global.u32 	[%rd83+384], %r2162;
	st.global.u32 	[%rd83+512], %r2161;
	st.global.u32 	[%rd83+640], %r2160;
	st.global.u32 	[%rd83+768], %r2159;
	st.global.u32 	[%rd83+896], %r2158;
	st.global.u32 	[%rd83+1024], %r2157;
	st.global.u32 	[%rd83+1152], %r2156;
	st.global.u32 	[%rd83+1280], %r2155;
	st.global.u32 	[%rd83+1408], %r2154;
	st.global.u32 	[%rd83+1536], %r2153;
	st.global.u32 	[%rd83+1664], %r2152;
	st.global.u32 	[%rd83+1792], %r2151;
	st.global.u32 	[%rd83+1920], %r2150;
	st.global.u32 	[%rd83+2048], %r2149;
	bra.uni 	$L__BB32_102;
$L__BB32_68:
	ld.param.u32 	%r2082, [_ZN3cub18CUB_300001_SM_10006detail10radix_sort29DeviceRadixSortOnesweepKernelINS1_5radix10policy_hubIiiyE10Policy1000ELNS0_9SortOrderE0EiiyiiNS1_21identity_decomposer_tEEEvPT5_SB_PT3_PKSC_PT1_PKSG_PT2_PKSK_T4_iiT6__param_8];
	cvt.u32.u64 	%r662, %rd7;
	mad.lo.s32 	%r130, %r3, -6528, %r2082;
	setp.ge.s32 	%p50, %r662, %r130;
	add.s64 	%rd84, %rd14, %rd7;
	shl.b64 	%rd85, %rd84, 2;
	add.s64 	%rd15, %rd1, %rd85;
	@%p50 bra 	$L__BB32_70;
	st.global.u32 	[%rd15], %r2165;
$L__BB32_70:
	add.s32 	%r664, %r662, 32;
	setp.ge.s32 	%p51, %r664, %r130;
	@%p51 bra 	$L__BB32_72;
	st.global.u32 	[%rd15+128], %r2164;
$L__BB32_72:
	add.s32 	%r666, %r662, 64;
	setp.ge.s32 	%p52, %r666, %r130;
	@%p52 bra 	$L__BB32_74;
	st.global.u32 	[%rd15+256], %r2163;
$L__BB32_74:
	add.s32 	%r668, %r662, 96;
	setp.ge.s32 	%p53, %r668, %r130;
	@%p53 bra 	$L__BB32_76;
	st.global.u32 	[%rd15+384], %r2162;
$L__BB32_76:
	add.s32 	%r670, %r662, 128;
	setp.ge.s32 	%p54, %r670, %r130;
	@%p54 bra 	$L__BB32_78;
	st.global.u32 	[%rd15+512], %r2161;
$L__BB32_78:
	add.s32 	%r672, %r662, 160;
	setp.ge.s32 	%p55, %r672, %r130;
	@%p55 bra 	$L__BB32_80;
	st.global.u32 	[%rd15+640], %r2160;
$L__BB32_80:
	add.s32 	%r674, %r662, 192;
	setp.ge.s32 	%p56, %r674, %r130;
	@%p56 bra 	$L__BB32_82;
	st.global.u32 	[%rd15+768], %r2159;
$L__BB32_82:
	add.s32 	%r676, %r662, 224;
	setp.ge.s32 	%p57, %r676, %r130;
	@%p57 bra 	$L__BB32_84;
	st.global.u32 	[%rd15+896], %r2158;
$L__BB32_84:
	add.s32 	%r678, %r662, 256;
	setp.ge.s32 	%p58, %r678, %r130;
	@%p58 bra 	$L__BB32_86;
	st.global.u32 	[%rd15+1024], %r2157;
$L__BB32_86:
	add.s32 	%r680, %r662, 288;
	setp.ge.s32 	%p59, %r680, %r130;
	@%p59 bra 	$L__BB32_88;
	st.global.u32 	[%rd15+1152], %r2156;
$L__BB32_88:
	add.s32 	%r682, %r662, 320;
	setp.ge.s32 	%p60, %r682, %r130;
	@%p60 bra 	$L__BB32_90;
	st.global.u32 	[%rd15+1280], %r2155;
$L__BB32_90:
	add.s32 	%r684, %r662, 352;
	setp.ge.s32 	%p61, %r684, %r130;
	@%p61 bra 	$L__BB32_92;
	st.global.u32 	[%rd15+1408], %r2154;
$L__BB32_92:
	add.s32 	%r686, %r662, 384;
	setp.ge.s32 	%p62, %r686, %r130;
	@%p62 bra 	$L__BB32_94;
	st.global.u32 	[%rd15+1536], %r2153;
$L__BB32_94:
	add.s32 	%r688, %r662, 416;
	setp.ge.s32 	%p63, %r688, %r130;
	@%p63 bra 	$L__BB32_96;
	st.global.u32 	[%rd15+1664], %r2152;
$L__BB32_96:
	add.s32 	%r690, %r662, 448;
	setp.ge.s32 	%p64, %r690, %r130;
	@%p64 bra 	$L__BB32_98;
	st.global.u32 	[%rd15+1792], %r2151;
$L__BB32_98:
	add.s32 	%r692, %r662, 480;
	setp.ge.s32 	%p65, %r692, %r130;
	@%p65 bra 	$L__BB32_100;
	st.global.u32 	[%rd15+1920], %r2150;
$L__BB32_100:
	add.s32 	%r694, %r662, 512;
	setp.ge.s32 	%p66, %r694, %r130;
	@%p66 bra 	$L__BB32_102;
	st.global.u32 	[%rd15+2048], %r2149;
$L__BB32_102:
	ld.param.u32 	%r2083, [_ZN3cub18CUB_300001_SM_10006detail10radix_sort29DeviceRadixSortOnesweepKernelINS1_5radix10policy_hubIiiyE10Policy1000ELNS0_9SortOrderE0EiiyiiNS1_21identity_decomposer_tEEEvPT5_SB_PT3_PKSC_PT1_PKSG_PT2_PKSK_T4_iiT6__param_8];
	setp.gt.s32 	%p67, %r4, %r2083;
	@%p67 bra 	$L__BB32_104;
	ld.global.u32 	%r2211, [%rd8];
	ld.global.u32 	%r2210, [%rd8+128];
	ld.global.u32 	%r2209, [%rd8+256];
	ld.global.u32 	%r2208, [%rd8+384];
	ld.global.u32 	%r2207, [%rd8+512];
	ld.global.u32 	%r2206, [%rd8+640];
	ld.global.u32 	%r2205, [%rd8+768];
	ld.global.u32 	%r2204, [%rd8+896];
	ld.global.u32 	%r2203, [%rd8+1024];
	ld.global.u32 	%r2202, [%rd8+1152];
	ld.global.u32 	%r2201, [%rd8+1280];
	ld.global.u32 	%r2200, [%rd8+1408];
	ld.global.u32 	%r2199, [%rd8+1536];
	ld.global.u32 	%r2198, [%rd8+1664];
	ld.global.u32 	%r2197, [%rd8+1792];
	ld.global.u32 	%r2196, [%rd8+1920];
	ld.global.u32 	%r2195, [%rd8+2048];
	bra.uni 	$L__BB32_138;
$L__BB32_104:
	ld.param.u32 	%r2084, [_ZN3cub18CUB_300001_SM_10006detail10radix_sort29DeviceRadixSortOnesweepKernelINS1_5radix10policy_hubIiiyE10Policy1000ELNS0_9SortOrderE0EiiyiiNS1_21identity_decomposer_tEEEvPT5_SB_PT3_PKSC_PT1_PKSG_PT2_PKSK_T4_iiT6__param_8];
	cvt.u32.u64 	%r696, %rd7;
	sub.s32 	%r148, %r2084, %r649;
	setp.ge.s32 	%p68, %r696, %r148;
	@%p68 bra 	$L__BB32_106;
	ld.global.u32 	%r2211, [%rd8];
$L__BB32_106:
	add.s32 	%r700, %r696, 32;
	setp.ge.s32 	%p69, %r700, %r148;
	@%p69 bra 	$L__BB32_108;
	ld.global.u32 	%r2210, [%rd8+128];
$L__BB32_108:
	add.s32 	%r703, %r696, 64;
	setp.ge.s32 	%p70, %r703, %r148;
	@%p70 bra 	$L__BB32_110;
	ld.global.u32 	%r2209, [%rd8+256];
$L__BB32_110:
	add.s32 	%r706, %r696, 96;
	setp.ge.s32 	%p71, %r706, %r148;
	@%p71 bra 	$L__BB32_112;
	ld.global.u32 	%r2208, [%rd8+384];
$L__BB32_112:
	add.s32 	%r709, %r696, 128;
	setp.ge.s32 	%p72, %r709, %r148;
	@%p72 bra 	$L__BB32_114;
	ld.global.u32 	%r2207, [%rd8+512];
$L__BB32_114:
	add.s32 	%r712, %r696, 160;
	setp.ge.s32 	%p73, %r712, %r148;
	@%p73 bra 	$L__BB32_116;
	ld.global.u32 	%r2206, [%rd8+640];
$L__BB32_116:
	add.s32 	%r715, %r696, 192;
	setp.ge.s32 	%p74, %r715, %r148;
	@%p74 bra 	$L__BB32_118;
	ld.global.u32 	%r2205, [%rd8+768];
$L__BB32_118:
	add.s32 	%r718, %r696, 224;
	setp.ge.s32 	%p75, %r718, %r148;
	@%p75 bra 	$L__BB32_120;
	ld.global.u32 	%r2204, [%rd8+896];
$L__BB32_120:
	add.s32 	%r721, %r696, 256;
	setp.ge.s32 	%p76, %r721, %r148;
	@%p76 bra 	$L__BB32_122;
	ld.global.u32 	%r2203, [%rd8+1024];
$L__BB32_122:
	add.s32 	%r724, %r696, 288;
	setp.ge.s32 	%p77, %r724, %r148;
	@%p77 bra 	$L__BB32_124;
	ld.global.u32 	%r2202, [%rd8+1152];
$L__BB32_124:
	add.s32 	%r727, %r696, 320;
	setp.ge.s32 	%p78, %r727, %r148;
	@%p78 bra 	$L__BB32_126;
	ld.global.u32 	%r2201, [%rd8+1280];
$L__BB32_126:
	add.s32 	%r730, %r696, 352;
	setp.ge.s32 	%p79, %r730, %r148;
	@%p79 bra 	$L__BB32_128;
	ld.global.u32 	%r2200, [%rd8+1408];
$L__BB32_128:
	add.s32 	%r733, %r696, 384;
	setp.ge.s32 	%p80, %r733, %r148;
	@%p80 bra 	$L__BB32_130;
	ld.global.u32 	%r2199, [%rd8+1536];
$L__BB32_130:
	add.s32 	%r736, %r696, 416;
	setp.ge.s32 	%p81, %r736, %r148;
	@%p81 bra 	$L__BB32_132;
	ld.global.u32 	%r2198, [%rd8+1664];
$L__BB32_132:
	add.s32 	%r739, %r696, 448;
	setp.ge.s32 	%p82, %r739, %r148;
	@%p82 bra 	$L__BB32_134;
	ld.global.u32 	%r2197, [%rd8+1792];
$L__BB32_134:
	add.s32 	%r742, %r696, 480;
	setp.ge.s32 	%p83, %r742, %r148;
	@%p83 bra 	$L__BB32_136;
	ld.global.u32 	%r2196, [%rd8+1920];
$L__BB32_136:
	add.s32 	%r745, %r696, 512;
	setp.ge.s32 	%p84, %r745, %r148;
	@%p84 bra 	$L__BB32_138;
	ld.global.u32 	%r2195, [%rd8+2048];
$L__BB32_138:
	ld.param.u32 	%r2085, [_ZN3cub18CUB_300001_SM_10006detail10radix_sort29DeviceRadixSortOnesweepKernelINS1_5radix10policy_hubIiiyE10Policy1000ELNS0_9SortOrderE0EiiyiiNS1_21identity_decomposer_tEEEvPT5_SB_PT3_PKSC_PT1_PKSG_PT2_PKSK_T4_iiT6__param_8];
	mad.lo.s32 	%r746, %r3, 6528, 6528;
	setp.gt.s32 	%p85, %r746, %r2085;
	@%p85 bra 	$L__BB32_140;
	ld.param.u64 	%rd439, [_ZN3cub18CUB_300001_SM_10006detail10radix_sort29DeviceRadixSortOnesweepKernelINS1_5radix10policy_hubIiiyE10Policy1000ELNS0_9SortOrderE0EiiyiiNS1_21identity_decomposer_tEEEvPT5_SB_PT3_PKSC_PT1_PKSG_PT2_PKSK_T4_iiT6__param_6];
	add.s64 	%rd86, %rd14, %rd7;
	cvta.to.global.u64 	%rd87, %rd439;
	shl.b64 	%rd88, %rd86, 2;
	add.s64 	%rd89, %rd87, %rd88;
	st.global.u32 	[%rd89], %r2211;
	st.global.u32 	[%rd89+128], %r2210;
	st.global.u32 	[%rd89+256], %r2209;
	st.global.u32 	[%rd89+384], %r2208;
	st.global.u32 	[%rd89+512], %r2207;
	st.global.u32 	[%rd89+640], %r2206;
	st.global.u32 	[%rd89+768], %r2205;
	st.global.u32 	[%rd89+896], %r2204;
	st.global.u32 	[%rd89+1024], %r2203;
	st.global.u32 	[%rd89+1152], %r2202;
	st.global.u32 	[%rd89+1280], %r2201;
	st.global.u32 	[%rd89+1408], %r2200;
	st.global.u32 	[%rd89+1536], %r2199;
	st.global.u32 	[%rd89+1664], %r2198;
	st.global.u32 	[%rd89+1792], %r2197;
	st.global.u32 	[%rd89+1920], %r2196;
	st.global.u32 	[%rd89+2048], %r2195;
	bra.uni 	$L__BB32_174;
$L__BB32_140:
	ld.param.u32 	%r2086, [_ZN3cub18CUB_300001_SM_10006detail10radix_sort29DeviceRadixSortOnesweepKernelINS1_5radix10policy_hubIiiyE10Policy1000ELNS0_9SortOrderE0EiiyiiNS1_21identity_decomposer_tEEEvPT5_SB_PT3_PKSC_PT1_PKSG_PT2_PKSK_T4_iiT6__param_8];
	ld.param.u64 	%rd440, [_ZN3cub18CUB_300001_SM_10006detail10radix_sort29DeviceRadixSortOnesweepKernelINS1_5radix10policy_hubIiiyE10Policy1000ELNS0_9SortOrderE0EiiyiiNS1_21identity_decomposer_tEEEvPT5_SB_PT3_PKSC_PT1_PKSG_PT2_PKSK_T4_iiT6__param_6];
	cvt.u32.u64 	%r747, %rd7;
	mad.lo.s32 	%r199, %r3, -6528, %r2086;
	setp.ge.s32 	%p86, %r747, %r199;
	add.s64 	%rd90, %rd14, %rd7;
	cvta.to.global.u64 	%rd91, %rd440;
	shl.b64 	%rd92, %rd90, 2;
	add.s64 	%rd16, %rd91, %rd92;
	@%p86 bra 	$L__BB32_142;
	st.global.u32 	[%rd16], %r2211;
$L__BB32_142:
	add.s32 	%r749, %r747, 32;
	setp.ge.s32 	%p87, %r749, %r199;
	@%p87 bra 	$L__BB32_144;
	st.global.u32 	[%rd16+128], %r2210;
$L__BB32_144:
	add.s32 	%r751, %r747, 64;
	setp.ge.s32 	%p88, %r751, %r199;
	@%p88 bra 	$L__BB32_146;
	st.global.u32 	[%rd16+256], %r2209;
$L__BB32_146:
	add.s32 	%r753, %r747, 96;
	setp.ge.s32 	%p89, %r753, %r199;
	@%p89 bra 	$L__BB32_148;
	st.global.u32 	[%rd16+384], %r2208;
$L__BB32_148:
	add.s32 	%r755, %r747, 128;
	setp.ge.s32 	%p90, %r755, %r199;
	@%p90 bra 	$L__BB32_150;
	st.global.u32 	[%rd16+512], %r2207;
$L__BB32_150:
	add.s32 	%r757, %r747, 160;
	setp.ge.s32 	%p91, %r757, %r199;
	@%p91 bra 	$L__BB32_152;
	st.global.u32 	[%rd16+640], %r2206;
$L__BB32_152:
	add.s32 	%r759, %r747, 192;
	setp.ge.s32 	%p92, %r759, %r199;
	@%p92 bra 	$L__BB32_154;
	st.global.u32 	[%rd16+768], %r2205;
$L__BB32_154:
	add.s32 	%r761, %r747, 224;
	setp.ge.s32 	%p93, %r761, %r199;
	@%p93 bra 	$L__BB32_156;
	st.global.u32 	[%rd16+896], %r2204;
$L__BB32_156:
	add.s32 	%r763, %r747, 256;
	setp.ge.s32 	%p94, %r763, %r199;
	@%p94 bra 	$L__BB32_158;
	st.global.u32 	[%rd16+1024], %r2203;
$L__BB32_158:
	add.s32 	%r765, %r747, 288;
	setp.ge.s32 	%p95, %r765, %r199;
	@%p95 bra 	$L__BB32_160;
	st.global.u32 	[%rd16+1152], %r2202;
$L__BB32_160:
	add.s32 	%r767, %r747, 320;
	setp.ge.s32 	%p96, %r767, %r199;
	@%p96 bra 	$L__BB32_162;
	st.global.u32 	[%rd16+1280], %r2201;
$L__BB32_162:
	add.s32 	%r769, %r747, 352;
	setp.ge.s32 	%p97, %r769, %r199;
	@%p97 bra 	$L__BB32_164;
	st.global.u32 	[%rd16+1408], %r2200;
$L__BB32_164:
	add.s32 	%r771, %r747, 384;
	setp.ge.s32 	%p98, %r771, %r199;
	@%p98 bra 	$L__BB32_166;
	st.global.u32 	[%rd16+1536], %r2199;
$L__BB32_166:
	add.s32 	%r773, %r747, 416;
	setp.ge.s32 	%p99, %r773, %r199;
	@%p99 bra 	$L__BB32_168;
	st.global.u32 	[%rd16+1664], %r2198;
$L__BB32_168:
	add.s32 	%r775, %r747, 448;
	setp.ge.s32 	%p100, %r775, %r199;
	@%p100 bra 	$L__BB32_170;
	st.global.u32 	[%rd16+1792], %r2197;
$L__BB32_170:
	add.s32 	%r777, %r747, 480;
	setp.ge.s32 	%p101, %r777, %r199;
	@%p101 bra 	$L__BB32_172;
	st.global.u32 	[%rd16+1920], %r2196;
$L__BB32_172:
	add.s32 	%r779, %r747, 512;
	setp.ge.s32 	%p102, %r779, %r199;
	@%p102 bra 	$L__BB32_174;
	st.global.u32 	[%rd16+2048], %r2195;
$L__BB32_174:
	// begin inline asm
	exit;
	// end inline asm
	mov.u32 	%r2212, %r2149;
	mov.u32 	%r2213, %r2150;
	mov.u32 	%r2214, %r2151;
	mov.u32 	%r2215, %r2152;
	mov.u32 	%r2216, %r2153;
	mov.u32 	%r2217, %r2154;
	mov.u32 	%r2218, %r2155;
	mov.u32 	%r2219, %r2156;
	mov.u32 	%r2220, %r2157;
	mov.u32 	%r2221, %r2158;
	mov.u32 	%r2222, %r2159;
	mov.u32 	%r2223, %r2160;
	mov.u32 	%r2224, %r2161;
	mov.u32 	%r2225, %r2162;
	mov.u32 	%r2226, %r2163;
	mov.u32 	%r2227, %r2164;
	mov.u32 	%r2228, %r2165;
$L__BB32_175:
	mul.hi.u32 	%r780, %r1, 357913942;
	add.s32 	%r781, %r780, %r1;
	shl.b32 	%r782, %r781, 2;
	mov.u32 	%r783, _ZZN3cub18CUB_300001_SM_10006detail10radix_sort29DeviceRadixSortOnesweepKernelINS1_5radix10policy_hubIiiyE10Policy1000ELNS0_9SortOrderE0EiiyiiNS1_21identity_decomposer_tEEEvPT5_SB_PT3_PKSC_PT1_PKSG_PT2_PKSK_T4_iiT6_E1s;
	add.s32 	%r784, %r783, %r782;
	add.s32 	%r217, %r784, 13328;
	st.shared.u32 	[%r784+13328], %r2174;
	bar.sync 	0;
	setp.gt.u32 	%p103, %r1, 31;
	@%p103 bra 	$L__BB32_177;
	mad.lo.s32 	%r816, %r1, 52, %r783;
	ld.shared.u32 	%r817, [%r816+13328];
	ld.shared.u32 	%r818, [%r816+13332];
	ld.shared.u32 	%r819, [%r816+13336];
	ld.shared.u32 	%r820, [%r816+13340];
	ld.shared.u32 	%r821, [%r816+13344];
	ld.shared.u32 	%r822, [%r816+13348];
	ld.shared.u32 	%r823, [%r816+13352];
	ld.shared.u32 	%r824, [%r816+13356];
	ld.shared.u32 	%r825, [%r816+13360];
	ld.shared.u32 	%r826, [%r816+13364];
	ld.shared.u32 	%r827, [%r816+13368];
	ld.shared.u32 	%r828, [%r816+13372];
	add.s32 	%r829, %r818, %r817;
	add.s32 	%r830, %r829, %r819;
	add.s32 	%r831, %r830, %r820;
	add.s32 	%r832, %r831, %r821;
	add.s32 	%r833, %r832, %r822;
	add.s32 	%r834, %r833, %r823;
	add.s32 	%r835, %r834, %r824;
	add.s32 	%r836, %r835, %r825;
	add.s32 	%r837, %r836, %r826;
	add.s32 	%r838, %r837, %r827;
	add.s32 	%r789, %r838, %r828;
	mov.b32 	%r787, 1;
	mov.b32 	%r812, 0;
	mov.b32 	%r814, -1;
	// begin inline asm
	{  .reg .s32 r0;  .reg .pred p;  shfl.sync.up.b32 r0|p, %r789, %r787, %r812, %r814;  @p add.s32 r0, r0, %r789;  mov.s32 %r785, r0;}
	// end inline asm
	mov.b32 	%r793, 2;
	// begin inline asm
	{  .reg .s32 r0;  .reg .pred p;  shfl.sync.up.b32 r0|p, %r785, %r793, %r812, %r814;  @p add.s32 r0, r0, %r785;  mov.s32 %r791, r0;}
	// end inline asm
	mov.b32 	%r799, 4;
	// begin inline asm
	{  .reg .s32 r0;  .reg .pred p;  shfl.sync.up.b32 r0|p, %r791, %r799, %r812, %r814;  @p add.s32 r0, r0, %r791;  mov.s32 %r797, r0;}
	// end inline asm
	mov.b32 	%r805, 8;
	// begin inline asm
	{  .reg .s32 r0;  .reg .pred p;  shfl.sync.up.b32 r0|p, %r797, %r805, %r812, %r814;  @p add.s32 r0, r0, %r797;  mov.s32 %r803, r0;}
	// end inline asm
	mov.b32 	%r811, 16;
	// begin inline asm
	{  .reg .s32 r0;  .reg .pred p;  shfl.sync.up.b32 r0|p, %r803, %r811, %r812, %r814;  @p add.s32 r0, r0, %r803;  mov.s32 %r809, r0;}
	// end inline asm
	sub.s32 	%r839, %r809, %r789;
	add.s32 	%r840, %r817, %r839;
	add.s32 	%r841, %r818, %r840;
	add.s32 	%r842, %r819, %r841;
	add.s32 	%r843, %r820, %r842;
	add.s32 	%r844, %r821, %r843;
	add.s32 	%r845, %r822, %r844;
	add.s32 	%r846, %r823, %r845;
	add.s32 	%r847, %r824, %r846;
	add.s32 	%r848, %r825, %r847;
	add.s32 	%r849, %r826, %r848;
	add.s32 	%r850, %r827, %r849;
	st.shared.u32 	[%r816+13328], %r839;
	st.shared.u32 	[%r816+13332], %r840;
	st.shared.u32 	[%r816+13336], %r841;
	st.shared.u32 	[%r816+13340], %r842;
	st.shared.u32 	[%r816+13344], %r843;
	st.shared.u32 	[%r816+13348], %r844;
	st.shared.u32 	[%r816+13352], %r845;
	st.shared.u32 	[%r816+13356], %r846;
	st.shared.u32 	[%r816+13360], %r847;
	st.shared.u32 	[%r816+13364], %r848;
	st.shared.u32 	[%r816+13368], %r849;
	st.shared.u32 	[%r816+13372], %r850;
$L__BB32_177:
	setp.gt.u32 	%p104, %r1, 255;
	bar.sync 	0;
	ld.shared.u32 	%r218, [%r217];
	@%p104 bra 	$L__BB32_179;
	shl.b32 	%r851, %r1, 2;
	add.s32 	%r853, %r783, %r851;
	ld.shared.u32 	%r854, [%r853];
	add.s32 	%r855, %r854, %r218;
	st.shared.u32 	[%r853], %r855;
	ld.shared.u32 	%r856, [%r853+1024];
	add.s32 	%r857, %r856, %r218;
	st.shared.u32 	[%r853+1024], %r857;
	ld.shared.u32 	%r858, [%r853+2048];
	add.s32 	%r859, %r858, %r218;
	st.shared.u32 	[%r853+2048], %r859;
	ld.shared.u32 	%r860, [%r853+3072];
	add.s32 	%r861, %r860, %r218;
	st.shared.u32 	[%r853+3072], %r861;
	ld.shared.u32 	%r862, [%r853+4096];
	add.s32 	%r863, %r862, %r218;
	st.shared.u32 	[%r853+4096], %r863;
	ld.shared.u32 	%r864, [%r853+5120];
	add.s32 	%r865, %r864, %r218;
	st.shared.u32 	[%r853+5120], %r865;
	ld.shared.u32 	%r866, [%r853+6144];
	add.s32 	%r867, %r866, %r218;
	st.shared.u32 	[%r853+6144], %r867;
	ld.shared.u32 	%r868, [%r853+7168];
	add.s32 	%r869, %r868, %r218;
	st.shared.u32 	[%r853+7168], %r869;
	ld.shared.u32 	%r870, [%r853+8192];
	add.s32 	%r871, %r870, %r218;
	st.shared.u32 	[%r853+8192], %r871;
	ld.shared.u32 	%r872, [%r853+9216];
	add.s32 	%r873, %r872, %r218;
	st.shared.u32 	[%r853+9216], %r873;
	ld.shared.u32 	%r874, [%r853+10240];
	add.s32 	%r875, %r874, %r218;
	st.shared.u32 	[%r853+10240], %r875;
	ld.shared.u32 	%r876, [%r853+11264];
	add.s32 	%r877, %r876, %r218;
	st.shared.u32 	[%r853+11264], %r877;
$L__BB32_179:
	ld.param.u32 	%r2132, [_ZN3cub18CUB_300001_SM_10006detail10radix_sort29DeviceRadixSortOnesweepKernelINS1_5radix10policy_hubIiiyE10Policy1000ELNS0_9SortOrderE0EiiyiiNS1_21identity_decomposer_tEEEvPT5_SB_PT3_PKSC_PT1_PKSG_PT2_PKSK_T4_iiT6__param_10];
	ld.param.u32 	%r2095, [_ZN3cub18CUB_300001_SM_10006detail10radix_sort29DeviceRadixSortOnesweepKernelINS1_5radix10policy_hubIiiyE10Policy1000ELNS0_9SortOrderE0EiiyiiNS1_21identity_decomposer_tEEEvPT5_SB_PT3_PKSC_PT1_PKSG_PT2_PKSK_T4_iiT6__param_9];
	shl.b32 	%r904, %r1, 5;
	and.b32  	%r905, %r904, 31744;
	add.s32 	%r219, %r783, %r905;
	bar.sync 	0;
	// begin inline asm
	mov.u32 %r878, %lanemask_le;
	// end inline asm
	shr.u32 	%r907, %r2228, %r2095;
	mov.b32 	%r908, -1;
	shl.b32 	%r909, %r908, %r2132;
	not.b32 	%r221, %r909;
	and.b32  	%r901, %r907, %r221;
	mov.b32 	%r881, 1;
	// begin inline asm
	{
    .reg .pred p;
    and.b32 %r879, %r901, %r881;    setp.ne.u32 p, %r879, 0;
    vote.ballot.sync.b32 %r879, p, 0xffffffff;
    @!p not.b32 %r879, %r879;
}

	// end inline asm
	mov.b32 	%r884, 2;
	// begin inline asm
	{
    .reg .pred p;
    and.b32 %r882, %r901, %r884;    setp.ne.u32 p, %r882, 0;
    vote.ballot.sync.b32 %r882, p, 0xffffffff;
    @!p not.b32 %r882, %r882;
}

	// end inline asm
	and.b32  	%r910, %r882, %r879;
	mov.b32 	%r887, 4;
	// begin inline asm
	{
    .reg .pred p;
    and.b32 %r885, %r901, %r887;    setp.ne.u32 p, %r885, 0;
    vote.ballot.sync.b32 %r885, p, 0xffffffff;
    @!p not.b32 %r885, %r885;
}

	// end inline asm
	and.b32  	%r911, %r885, %r910;
	mov.b32 	%r890, 8;
	// begin inline asm
	{
    .reg .pred p;
    and.b32 %r888, %r901, %r890;    setp.ne.u32 p, %r888, 0;
    vote.ballot.sync.b32 %r888, p, 0xffffffff;
    @!p not.b32 %r888, %r888;
}

	// end inline asm
	and.b32  	%r912, %r888, %r911;
	mov.b32 	%r893, 16;
	// begin inline asm
	{
    .reg .pred p;
    and.b32 %r891, %r901, %r893;    setp.ne.u32 p, %r891, 0;
    vote.ballot.sync.b32 %r891, p, 0xffffffff;
    @!p not.b32 %r891, %r891;
}

	// end inline asm
	and.b32  	%r913, %r891, %r912;
	mov.b32 	%r896, 32;
	// begin inline asm
	{
    .reg .pred p;
    and.b32 %r894, %r901, %r896;    setp.ne.u32 p, %r894, 0;
    vote.ballot.sync.b32 %r894, p, 0xffffffff;
    @!p not.b32 %r894, %r894;
}

	// end inline asm
	and.b32  	%r914, %r894, %r913;
	mov.b32 	%r899, 64;
	// begin inline asm
	{
    .reg .pred p;
    and.b32 %r897, %r901, %r899;    setp.ne.u32 p, %r897, 0;
    vote.ballot.sync.b32 %r897, p, 0xffffffff;
    @!p not.b32 %r897, %r897;
}

	// end inline asm
	and.b32  	%r915, %r897, %r914;
	mov.b32 	%r902, 128;
	// begin inline asm
	{
    .reg .pred p;
    and.b32 %r900, %r901, %r902;    setp.ne.u32 p, %r900, 0;
    vote.ballot.sync.b32 %r900, p, 0xffffffff;
    @!p not.b32 %r900, %r900;
}

	// end inline asm
	and.b32  	%r916, %r900, %r915;
	clz.b32 	%r917, %r916;
	sub.s32 	%r223, 31, %r917;
	and.b32  	%r918, %r878, %r916;
	popc.b32 	%r224, %r918;
	setp.ne.s32 	%p105, %r443, %r223;
	mov.b32 	%r2229, 0;
	@%p105 bra 	$L__BB32_181;
	shl.b32 	%r919, %r901, 2;
	add.s32 	%r920, %r219, %r919;
	atom.shared.add.u32 	%r2229, [%r920], %r224;
$L__BB32_181:
	ld.param.u32 	%r2096, [_ZN3cub18CUB_300001_SM_10006detail10radix_sort29DeviceRadixSortOnesweepKernelINS1_5radix10policy_hubIiiyE10Policy1000ELNS0_9SortOrderE0EiiyiiNS1_21identity_decomposer_tEEEvPT5_SB_PT3_PKSC_PT1_PKSG_PT2_PKSK_T4_iiT6__param_9];
	shfl.sync.idx.b32	%r946|%p106, %r2229, %r223, 31, -1;
	add.s32 	%r227, %r224, %r946;
	shr.u32 	%r947, %r2227, %r2096;
	and.b32  	%r943, %r947, %r221;
	mov.b32 	%r923, 1;
	// begin inline asm
	{
    .reg .pred p;
    and.b32 %r921, %r943, %r923;    setp.ne.u32 p, %r921, 0;
    vote.ballot.sync.b32 %r921, p, 0xffffffff;
    @!p not.b32 %r921, %r921;
}

	// end inline asm
	mov.b32 	%r926, 2;
	// begin inline asm
	{
    .reg .pred p;
    and.b32 %r924, %r943, %r926;    setp.ne.u32 p, %r924, 0;
    vote.ballot.sync.b32 %r924, p, 0xffffffff;
    @!p not.b32 %r924, %r924;
}

	// end inline asm
	and.b32  	%r948, %r924, %r921;
	mov.b32 	%r929, 4;
	// begin inline asm
	{
    .reg .pred p;
    and.b32 %r927, %r943, %r929;    setp.ne.u32 p, %r927, 0;
    vote.ballot.sync.b32 %r927, p, 0xffffffff;
    @!p not.b32 %r927, %r927;
}

	// end inline asm
	and.b32  	%r949, %r927, %r948;
	mov.b32 	%r932, 8;
	// begin inline asm
	{
    .reg .pred p;
    and.b32 %r930, %r943, %r932;    setp.ne.u32 p, %r930, 0;
    vote.ballot.sync.b32 %r930, p, 0xffffffff;
    @!p not.b32 %r930, %r930;
}

	// end inline asm
	and.b32  	%r950, %r930, %r949;
	mov.b32 	%r935, 16;
	// begin inline asm
	{
    .reg .pred p;
    and.b32 %r933, %r943, %r935;    setp.ne.u32 p, %r933, 0;
    vote.ballot.sync.b32 %r933, p, 0xffffffff;
    @!p not.b32 %r933, %r933;
}

	// end inline asm
	and.b32  	%r951, %r933, %r950;
	mov.b32 	%r938, 32;
	// begin inline asm
	{
    .reg .pred p;
    and.b32 %r936, %r943, %r938;    setp.ne.u32 p, %r936, 0;
    vote.ballot.sync.b32 %r936, p, 0xffffffff;
    @!p not.b32 %r936, %r936;
}

	// end inline asm
	and.b32  	%r952, %r936, %r951;
	mov.b32 	%r941, 64;
	// begin inline asm
	{
    .reg .pred p;
    and.b32 %r939, %r943, %r941;    setp.ne.u32 p, %r939, 0;
    vote.ballot.sync.b32 %r939, p, 0xffffffff;
    @!p not.b32 %r939, %r939;
}

	// end inline asm
	and.b32  	%r953, %r939, %r952;
	mov.b32 	%r944, 128;
	// begin inline asm
	{
    .reg .pred p;
    and.b32 %r942, %r943, %r944;    setp.ne.u32 p, %r942, 0;
    vote.ballot.sync.b32 %r942, p, 0xffffffff;
    @!p not.b32 %r942, %r942;
}

	// end inline asm
	and.b32  	%r954, %r942, %r953;
	clz.b32 	%r955, %r954;
	sub.s32 	%r229, 31, %r955;
	and.b32  	%r956, %r878, %r954;
	popc.b32 	%r230, %r956;
	setp.ne.s32 	%p107, %r443, %r229;
	mov.b32 	%r2230, 0;
	@%p107 bra 	$L__BB32_183;
	shl.b32 	%r957, %r943, 2;
	add.s32 	%r958, %r219, %r957;
	atom.shared.add.u32 	%r2230, [%r958], %r230;
$L__BB32_183:
	ld.param.u32 	%r2097, [_ZN3cub18CUB_300001_SM_10006detail10radix_sort29DeviceRadixSortOnesweepKernelINS1_5radix10policy_hubIiiyE10Policy1000ELNS0_9SortOrderE0EiiyiiNS1_21identity_decomposer_tEEEvPT5_SB_PT3_PKSC_PT1_PKSG_PT2_PKSK_T4_iiT6__param_9];
	shfl.sync.idx.b32	%r984|%p108, %r2230, %r229, 31, -1;
	add.s32 	%r233, %r230, %r984;
	shr.u32 	%r985, %r2226, %r2097;
	and.b32  	%r981, %r985, %r221;
	mov.b32 	%r961, 1;
	// begin inline asm
	{
    .reg .pred p;
    and.b32 %r959, %r981, %r961;    setp.ne.u32 p, %r959, 0;
    vote.ballot.sync.b32 %r959, p, 0xffffffff;
    @!p not.b32 %r959, %r959;
}

	// end inline asm
	mov.b32 	%r964, 2;
	// begin inline asm
	{
    .reg .pred p;
    and.b32 %r962, %r981, %r964;    setp.ne.u32 p, %r962, 0;
    vote.ballot.sync.b32 %r962, p, 0xffffffff;
    @!p not.b32 %r962, %r962;
}

	// end inline asm
	and.b32  	%r986, %r962, %r959;
	mov.b32 	%r967, 4;
	// begin inline asm
	{
    .reg .pred p;
    and.b32 %r965, %r981, %r967;    setp.ne.u32 p, %r965, 0;
    vote.ballot.sync.b32 %r965, p, 0xffffffff;
    @!p not.b32 %r965, %r965;
}

	// end inline asm
	and.b32  	%r987, %r965, %r986;
	mov.b32 	%r970, 8;
	// begin inline asm
	{
    .reg .pred p;
    and.b32 %r968, %r981, %r970;    setp.ne.u32 p, %r968, 0;
    vote.ballot.sync.b32 %r968, p, 0xffffffff;
    @!p not.b32 %r968, %r968;
}

	// end inline asm
	and.b32  	%r988, %r968, %r987;
	mov.b32 	%r973, 16;
	// begin inline asm
	{
    .reg .pred p;
    and.b32 %r971, %r981, %r973;    setp.ne.u32 p, %r971, 0;
    vote.ballot.sync.b32 %r971, p, 0xffffffff;
    @!p not.b32 %r971, %r971;
}

	// end inline asm
	and.b32  	%r989, %r971, %r988;
	mov.b32 	%r976, 32;
	// begin inline asm
	{
    .reg .pred p;
    and.b32 %r974, %r981, %r976;    setp.ne.u32 p, %r974, 0;
    vote.ballot.sync.b32 %r974, p, 0xffffffff;
    @!p not.b32 %r974, %r974;
}

	// end inline asm
	and.b32  	%r990, %r974, %r989;
	mov.b32 	%r979, 64;
	// begin inline asm
	{
    .reg .pred p;
    and.b32 %r977, %r981, %r979;    setp.ne.u32 p, %r977, 0;
    vote.ballot.sync.b32 %r977, p, 0xffffffff;
    @!p not.b32 %r977, %r977;
}

	// end inline asm
	and.b32  	%r991, %r977, %r990;
	mov.b32 	%r982, 128;
	// begin inline asm
	{
    .reg .pred p;
    and.b32 %r980, %r981, %r982;    setp.ne.u32 p, %r980, 0;
    vote.ballot.sync.b32 %r980, p, 0xffffffff;
    @!p not.b32 %r980, %r980;
}

	// end inline asm
	and.b32  	%r992, %r980, %r991;
	clz.b32 	%r993, %r992;
	sub.s32 	%r235, 31, %r993;
	and.b32  	%r994, %r878, %r992;
	popc.b32 	%r236, %r994;
	setp.ne.s32 	%p109, %r443, %r235;
	mov.b32 	%r2231, 0;
	@%p109 bra 	$L__BB32_185;
	shl.b32 	%r995, %r981, 2;
	add.s32 	%r996, %r219, %r995;
	atom.shared.add.u32 	%r2231, [%r996], %r236;
$L__BB32_185:
	ld.param.u32 	%r2098, [_ZN3cub18CUB_300001_SM_10006detail10radix_sort29DeviceRadixSortOnesweepKernelINS1_5radix10policy_hubIiiyE10Policy1000ELNS0_9SortOrderE0EiiyiiNS1_21identity_decomposer_tEEEvPT5_SB_PT3_PKSC_PT1_PKSG_PT2_PKSK_T4_iiT6__param_9];
	shfl.sync.idx.b32	%r1022|%p110, %r2231, %r235, 31, -1;
	add.s32 	%r239, %r236, %r1022;
	shr.u32 	%r1023, %r2225, %r2098;
	and.b32  	%r1019, %r1023, %r221;
	mov.b32 	%r999, 1;
	// begin inline asm
	{
    .reg .pred p;
    and.b32 %r997, %r1019, %r999;    setp.ne.u32 p, %r997, 0;
    vote.ballot.sync.b32 %r997, p, 0xffffffff;
    @!p not.b32 %r997, %r997;
}

	// end inline asm
	mov.b32 	%r1002, 2;
	// begin inline asm
	{
    .reg .pred p;
    and.b32 %r1000, %r1019, %r1002;    setp.ne.u32 p, %r1000, 0;
    vote.ballot.sync.b32 %r1000, p, 0xffffffff;
    @!p not.b32 %r1000, %r1000;
}

	// end inline asm
	and.b32  	%r1024, %r1000, %r997;
	mov.b32 	%r1005, 4;
	// begin inline asm
	{
    .reg .pred p;
    and.b32 %r1003, %r1019, %r1005;    setp.ne.u32 p, %r1003, 0;
    vote.ballot.sync.b32 %r1003, p, 0xffffffff;
    @!p not.b32 %r1003, %r1003;
}

	// end inline asm
	and.b32  	%r1025, %r1003, %r1024;
	mov.b32 	%r1008, 8;
	// begin inline asm
	{
    .reg .pred p;
    and.b32 %r1006, %r1019, %r1008;    setp.ne.u32 p, %r1006, 0;
    vote.ballot.sync.b32 %r1006, p, 0xffffffff;
    @!p not.b32 %r1006, %r1006;
}

	// end inline asm
	and.b32  	%r1026, %r1006, %r1025;
	mov.b32 	%r1011, 16;
	// begin inline asm
	{
    .reg .pred p;
    and.b32 %r1009, %r1019, %r1011;    setp.ne.u32 p, %r1009, 0;
    vote.ballot.sync.b32 %r1009, p, 0xffffffff;
    @!p not.b32 %r1009, %r1009;
}

	// end inline asm
	and.b32  	%r1027, %r1009, %r1026;
	mov.b32 	%r1014, 32;
	// begin inline asm
	{
    .reg .pred p;
    and.b32 %r1012, %r1019, %r1014;    setp.ne.u32 p, %r1012, 0;
    vote.ballot.sync.b32 %r1012, p, 0xffffffff;
    @!p not.b32 %r1012, %r1012;
}

	// end inline asm
	and.b32  	%r1028, %r1012, %r1027;
	mov.b32 	%r1017, 64;
	// begin inline asm
	{
    .reg .pred p;
    and.b32 %r1015, %r1019, %r1017;    setp.ne.u32 p, %r1015, 0;
    vote.ballot.sync.b32 %r1015, p, 0xffffffff;
    @!p not.b32 %r1015, %r1015;
}

	// end inline asm
	and.b32  	%r1029, %r1015, %r1028;
	mov.b32 	%r1020, 128;
	// begin inline asm
	{
    .reg .pred p;
    and.b32 %r1018, %r1019, %r1020;    setp.ne.u32 p, %r1018, 0;
    vote.ballot.sync.b32 %r1018, p, 0xffffffff;
    @!p not.b32 %r1018, %r1018;
}

	// end inline asm
	and.b32  	%r1030, %r1018, %r1029;
	clz.b32 	%r1031, %r1030;
	sub.s32 	%r241, 31, %r1031;
	and.b32  	%r1032, %r878, %r1030;
	popc.b32 	%r242, %r1032;
	setp.ne.s32 	%p111, %r443, %r241;
	mov.b32 	%r2232, 0;
	@%p111 bra 	$L__BB32_187;
	shl.b32 	%r1033, %r1019, 2;
	add.s32 	%r1034, %r219, %r1033;
	atom.shared.add.u32 	%r2232, [%r1034], %r242;
$L__BB32_187:
	ld.param.u32 	%r2099, [_ZN3cub18CUB_300001_SM_10006detail10radix_sort29DeviceRadixSortOnesweepKernelINS1_5radix10policy_hubIiiyE10Policy1000ELNS0_9SortOrderE0EiiyiiNS1_21identity_decomposer_tEEEvPT5_SB_PT3_PKSC_PT1_PKSG_PT2_PKSK_T4_iiT6__param_9];
	shfl.sync.idx.b32	%r1060|%p112, %r2232, %r241, 31, -1;
	add.s32 	%r245, %r242, %r1060;
	shr.u32 	%r1061, %r2224, %r2099;
	and.b32  	%r1057, %r1061, %r221;
	mov.b32 	%r1037, 1;
	// begin inline asm
	{
    .reg .pred p;
    and.b32 %r1035, %r1057, %r1037;    setp.ne.u32 p, %r1035, 0;
    vote.ballot.sync.b32 %r1035, p, 0xffffffff;
    @!p not.b32 %r1035, %r1035;
}

	// end inline asm
	mov.b32 	%r1040, 2;
	// begin inline asm
	{
    .reg .pred p;
    and.b32 %r1038, %r1057, %r1040;    setp.ne.u32 p, %r1038, 0;
    vote.ballot.sync.b32 %r1038, p, 0xffffffff;
    @!p not.b32 %r1038, %r1038;
}

	// end inline asm
	and.b32  	%r1062, %r1038, %r1035;
	mov.b32 	%r1043, 4;
	// begin inline asm
	{
    .reg .pred p;
    and.b32 %r1041, %r1057, %r1043;    setp.ne.u32 p, %r1041, 0;
    vote.ballot.sync.b32 %r1041, p, 0xffffffff;
    @!p not.b32 %r1041, %r1041;
}

	// end inline asm
	and.b32  	%r1063, %r1041, %r1062;
	mov.b32 	%r1046, 8;
	// begin inline asm
	{
    .reg .pred p;
    and.b32 %r1044, %r1057, %r1046;    setp.ne.u32 p, %r1044, 0;
    vote.ballot.sync.b32 %r1044, p, 0xffffffff;
    @!p not.b32 %r1044, %r1044;
}

	// end inline asm
	and.b32  	%r1064, %r1044, %r1063;
	mov.b32 	%r1049, 16;
	// begin inline asm
	{
    .reg .pred p;
    and.b32 %r1047, %r1057, %r1049;    setp.ne.u32 p, %r1047, 0;
    vote.ballot.sync.b32 %r1047, p, 0xffffffff;
    @!p not.b32 %r1047, %r1047;
}

	// end inline asm
	and.b32  	%r1065, %r1047, %r1064;
	mov.b32 	%r1052, 32;
	// begin inline asm
	{
    .reg .pred p;
    and.b32 %r1050, %r1057, %r1052;    setp.ne.u32 p, %r1050, 0;
    vote.ballot.sync.b32 %r1050, p, 0xffffffff;
    @!p not.b32 %r1050, %r1050;
}

	// end inline asm
	and.b32  	%r1066, %r1050, %r1065;
	mov.b32 	%r1055, 64;
	// begin inline asm
	{
    .reg .pred p;
    and.b32 %r1053, %r1057, %r1055;    setp.ne.u32 p, %r1053, 0;
    vote.ballot.sync.b32 %r1053, p, 0xffffffff;
    @!p not.b32 %r1053, %r1053;
}

	// end inline asm
	and.b32  	%r1067, %r1053, %r1066;
	mov.b32 	%r1058, 128;
	// begin inline asm
	{
    .reg .pred p;
    and.b32 %r1056, %r1057, %r1058;    setp.ne.u32 p, %r1056, 0;
    vote.ballot.sync.b32 %r1056, p, 0xffffffff;
    @!p not.b32 %r1056, %r1056;
}

	// end inline asm
	and.b32  	%r1068, %r1056, %r1067;
	clz.b32 	%r1069, %r1068;
	sub.s32 	%r247, 31, %r1069;
	and.b32  	%r1070, %r878, %r1068;
	popc.b32 	%r248, %r1070;
	setp.ne.s32 	%p113, %r443, %r247;
	mov.b32 	%r2233, 0;
	@%p113 bra 	$L__BB32_189;
	shl.b32 	%r1071, %r1057, 2;
	add.s32 	%r1072, %r219, %r1071;
	atom.shared.add.u32 	%r2233, [%r1072], %r248;
$L__BB32_189:
	ld.param.u32 	%r2100, [_ZN3cub18CUB_300001_SM_10006detail10radix_sort29DeviceRadixSortOnesweepKernelINS1_5radix10policy_hubIiiyE10Policy1000ELNS0_9SortOrderE0EiiyiiNS1_21identity_decomposer_tEEEvPT5_SB_PT3_PKSC_PT1_PKSG_PT2_PKSK_T4_iiT6__param_9];
	shfl.sync.idx.b32	%r1098|%p114, %r2233, %r247, 31, -1;
	add.s32 	%r251, %r248, %r1098;
	shr.u32 	%r1099, %r2223, %r2100;
	and.b32  	%r1095, %r1099, %r221;
	mov.b32 	%r1075, 1;
	// begin inline asm
	{
    .reg .pred p;
    and.b32 %r1073, %r1095, %r1075;    setp.ne.u32 p, %r1073, 0;
    vote.ballot.sync.b32 %r1073, p, 0xffffffff;
    @!p not.b32 %r1073, %r1073;
}

	// end inline asm
	mov.b32 	%r1078, 2;
	// begin inline asm
	{
    .reg .pred p;
    and.b32 %r1076, %r1095, %r1078;    setp.ne.u32 p, %r1076, 0;
    vote.ballot.sync.b32 %r1076, p, 0xffffffff;
    @!p not.b32 %r1076, %r1076;
}

	// end inline asm
	and.b32  	%r1100, %r1076, %r1073;
	mov.b32 	%r1081, 4;
	// begin inline asm
	{
    .reg .pred p;
    and.b32 %r1079, %r1095, %r1081;    setp.ne.u32 p, %r1079, 0;
    vote.ballot.sync.b32 %r1079, p, 0xffffffff;
    @!p not.b32 %r1079, %r1079;
}

	// end inline asm
	and.b32  	%r1101, %r1079, %r1100;
	mov.b32 	%r1084, 8;
	// begin inline asm
	{
    .reg .pred p;
    and.b32 %r1082, %r1095, %r1084;    setp.ne.u32 p, %r1082, 0;
    vote.ballot.sync.b32 %r1082, p, 0xffffffff;
    @!p not.b32 %r1082, %r1082;
}

	// end inline asm
	and.b32  	%r1102, %r1082, %r1101;
	mov.b32 	%r1087, 16;
	// begin inline asm
	{
    .reg .pred p;
    and.b32 %r1085, %r1095, %r1087;    setp.ne.u32 p, %r1085, 0;
    vote.ballot.sync.b32 %r1085, p, 0xffffffff;
    @!p not.b32 %r1085, %r1085;
}

	// end inline asm
	and.b32  	%r1103, %r1085, %r1102;
	mov.b32 	%r1090, 32;
	// begin inline asm
	{
    .reg .pred p;
    and.b32 %r1088, %r1095, %r1090;    setp.ne.u32 p, %r1088, 0;
    vote.ballot.sync.b32 %r1088, p, 0xffffffff;
    @!p not.b32 %r1088, %r1088;
}

	// end inline asm
	and.b32  	%r1104, %r1088, %r1103;
	mov.b32 	%r1093, 64;
	// begin inline asm
	{
    .reg .pred p;
    and.b32 %r1091, %r1095, %r1093;    setp.ne.u32 p, %r1091, 0;
    vote.ballot.sync.b32 %r1091, p, 0xffffffff;
    @!p not.b32 %r1091, %r1091;
}

	// end inline asm
	and.b32  	%r1105, %r1091, %r1104;
	mov.b32 	%r1096, 128;
	// begin inline asm
	{
    .reg .pred p;
    and.b32 %r1094, %r1095, %r1096;    setp.ne.u32 p, %r1094, 0;
    vote.ballot.sync.b32 %r1094, p, 0xffffffff;
    @!p not.b32 %r1094, %r1094;
}

	// end inline asm
	and.b32  	%r1106, %r1094, %r1105;
	clz.b32 	%r1107, %r1106;
	sub.s32 	%r253, 31, %r1107;
	and.b32  	%r1108, %r878, %r1106;
	popc.b32 	%r254, %r1108;
	setp.ne.s32 	%p115, %r443, %r253;
	mov.b32 	%r2234, 0;
	@%p115 bra 	$L__BB32_191;
	shl.b32 	%r1109, %r1095, 2;
	add.s32 	%r1110, %r219, %r1109;
	atom.shared.add.u32 	%r2234, [%r1110], %r254;
$L__BB32_191:
	ld.param.u32 	%r2101, [_ZN3cub18CUB_300001_SM_10006detail10radix_sort29DeviceRadixSortOnesweepKernelINS1_5radix10policy_hubIiiyE10Policy1000ELNS0_9SortOrderE0EiiyiiNS1_21identity_decomposer_tEEEvPT5_SB_PT3_PKSC_PT1_PKSG_PT2_PKSK_T4_iiT6__param_9];
	shfl.sync.idx.b32	%r1136|%p116, %r2234, %r253, 31, -1;
	add.s32 	%r257, %r254, %r1136;
	shr.u32 	%r1137, %r2222, %r2101;
	and.b32  	%r1133, %r1137, %r221;
	mov.b32 	%r1113, 1;
	// begin inline asm
	{
    .reg .pred p;
    and.b32 %r1111, %r1133, %r1113;    setp.ne.u32 p, %r1111, 0;
    vote.ballot.sync.b32 %r1111, p, 0xffffffff;
    @!p not.b32 %r1111, %r1111;
}

	// end inline asm
	mov.b32 	%r1116, 2;
	// begin inline asm
	{
    .reg .pred p;
    and.b32 %r1114, %r1133, %r1116;    setp.ne.u32 p, %r1114, 0;
    vote.ballot.sync.b32 %r1114, p, 0xffffffff;
    @!p not.b32 %r1114, %r1114;
}

	// end inline asm
	and.b32  	%r1138, %r1114, %r1111;
	mov.b32 	%r1119, 4;
	// begin inline asm
	{
    .reg .pred p;
    and.b32 %r1117, %r1133, %r1119;    setp.ne.u32 p, %r1117, 0;
    vote.ballot.sync.b32 %r1117, p, 0xffffffff;
    @!p not.b32 %r1117, %r1117;
}

	// end inline asm
	and.b32  	%r1139, %r1117, %r1138;
	mov.b32 	%r1122, 8;
	// begin inline asm
	{
    .reg .pred p;
    and.b32 %r1120, %r1133, %r1122;    setp.ne.u32 p, %r1120, 0;
    vote.ballot.sync.b32 %r1120, p, 0xffffffff;
    @!p not.b32 %r1120, %r1120;
}

	// end inline asm
	and.b32  	%r1140, %r1120, %r1139;
	mov.b32 	%r1125, 16;
	// begin inline asm
	{
    .reg .pred p;
    and.b32 %r1123, %r1133, %r1125;    setp.ne.u32 p, %r1123, 0;
    vote.ballot.sync.b32 %r1123, p, 0xffffffff;
    @!p not.b32 %r1123, %r1123;
}

	// end inline asm
	and.b32  	%r1141, %r1123, %r1140;
	mov.b32 	%r1128, 32;
	// begin inline asm
	{
    .reg .pred p;
    and.b32 %r1126, %r1133, %r1128;    setp.ne.u32 p, %r1126, 0;
    vote.ballot.sync.b32 %r1126, p, 0xffffffff;
    @!p not.b32 %r1126, %r1126;
}

	// end inline asm
	and.b32  	%r1142, %r1126, %r1141;
	mov.b32 	%r1131, 64;
	// begin inline asm
	{
    .reg .pred p;
    and.b32 %r1129, %r1133, %r1131;    setp.ne.u32 p, %r1129, 0;
    vote.ballot.sync.b32 %r1129, p, 0xffffffff;
    @!p not.b32 %r1129, %r1129;
}

	// end inline asm
	and.b32  	%r1143, %r1129, %r1142;
	mov.b32 	%r1134, 128;
	// begin inline asm
	{
    .reg .pred p;
    and.b32 %r1132, %r1133, %r1134;    setp.ne.u32 p, %r1132, 0;
    vote.ballot.sync.b32 %r1132, p, 0xffffffff;
    @!p not.b32 %r1132, %r1132;
}

	// end inline asm
	and.b32  	%r1144, %r1132, %r1143;
	clz.b32 	%r1145, %r1144;
	sub.s32 	%r259, 31, %r1145;
	and.b32  	%r1146, %r878, %r1144;
	popc.b32 	%r260, %r1146;
	setp.ne.s32 	%p117, %r443, %r259;
	mov.b32 	%r2235, 0;
	@%p117 bra 	$L__BB32_193;
	shl.b32 	%r1147, %r1133, 2;
	add.s32 	%r1148, %r219, %r1147;
	atom.shared.add.u32 	%r2235, [%r1148], %r260;
$L__BB32_193:
	ld.param.u32 	%r2102, [_ZN3cub18CUB_300001_SM_10006detail10radix_sort29DeviceRadixSortOnesweepKernelINS1_5radix10policy_hubIiiyE10Policy1000ELNS0_9SortOrderE0EiiyiiNS1_21identity_decomposer_tEEEvPT5_SB_PT3_PKSC_PT1_PKSG_PT2_PKSK_T4_iiT6__param_9];
	shfl.sync.idx.b32	%r1174|%p118, %r2235, %r259, 31, -1;
	add.s32 	%r263, %r260, %r1174;
	shr.u32 	%r1175, %r2221, %r2102;
	and.b32  	%r1171, %r1175, %r221;
	mov.b32 	%r1151, 1;
	// begin inline asm
	{
    .reg .pred p;
    and.b32 %r1149, %r1171, %r1151;    setp.ne.u32 p, %r1149, 0;
    vote.ballot.sync.b32 %r1149, p, 0xffffffff;
    @!p not.b32 %r1149, %r1149;
}

	// end inline asm
	mov.b32 	%r1154, 2;
	// begin inline asm
	{
    .reg .pred p;
    and.b32 %r1152, %r1171, %r1154;    setp.ne.u32 p, %r1152, 0;
    vote.ballot.sync.b32 %r1152, p, 0xffffffff;
    @!p not.b32 %r1152, %r1152;
}

	// end inline asm
	and.b32  	%r1176, %r1152, %r1149;
	mov.b32 	%r1157, 4;
	// begin inline asm
	{
    .reg .pred p;
    and.b32 %r1155, %r1171, %r1157;    setp.ne.u32 p, %r1155, 0;
    vote.ballot.sync.b32 %r1155, p, 0xffffffff;
    @!p not.b32 %r1155, %r1155;
}

	// end inline asm
	and.b32  	%r1177, %r1155, %r1176;
	mov.b32 	%r1160, 8;
	// begin inline asm
	{
    .reg .pred p;
    and.b32 %r1158, %r1171, %r1160;    setp.ne.u32 p, %r1158, 0;
    vote.ballot.sync.b32 %r1158, p, 0xffffffff;
    @!p not.b32 %r1158, %r1158;
}

	// end inline asm
	and.b32  	%r1178, %r1158, %r1177;
	mov.b32 	%r1163, 16;
	// begin inline asm
	{
    .reg .pred p;
    and.b32 %r1161, %r1171, %r1163;    setp.ne.u32 p, %r1161, 0;
    vote.ballot.sync.b32 %r1161, p, 0xffffffff;
    @!p not.b32 %r1161, %r1161;
}

	// end inline asm
	and.b32  	%r1179, %r1161, %r1178;
	mov.b32 	%r1166, 32;
	// begin inline asm
	{
    .reg .pred p;
    and.b32 %r1164, %r1171, %r1166;    setp.ne.u32 p, %r1164, 0;
    vote.ballot.sync.b32 %r1164, p, 0xffffffff;
    @!p not.b32 %r1164, %r1164;
}

	// end inline asm
	and.b32  	%r1180, %r1164, %r1179;
	mov.b32 	%r1169, 64;
	// begin inline asm
	{
    .reg .pred p;
    and.b32 %r1167, %r1171, %r1169;    setp.ne.u32 p, %r1167, 0;
    vote.ballot.sync.b32 %r1167, p, 0xffffffff;
    @!p not.b32 %r1167, %r1167;
}

	// end inline asm
	and.b32  	%r1181, %r1167, %r1180;
	mov.b32 	%r1172, 128;
	// begin inline asm
	{
    .reg .pred p;
    and.b32 %r1170, %r1171, %r1172;    setp.ne.u32 p, %r1170, 0;
    vote.ballot.sync.b32 %r1170, p, 0xffffffff;
    @!p not.b32 %r1170, %r1170;
}

	// end inline asm
	and.b32  	%r1182, %r1170, %r1181;
	clz.b32 	%r1183, %r1182;
	sub.s32 	%r265, 31, %r1183;
	and.b32  	%r1184, %r878, %r1182;
	popc.b32 	%r266, %r1184;
	setp.ne.s32 	%p119, %r443, %r265;
	mov.b32 	%r2236, 0;
	@%p119 bra 	$L__BB32_195;
	shl.b32 	%r1185, %r1171, 2;
	add.s32 	%r1186, %r219, %r1185;
	atom.shared.add.u32 	%r2236, [%r1186], %r266;
$L__BB32_195:
	ld.param.u32 	%r2103, [_ZN3cub18CUB_300001_SM_10006detail10radix_sort29DeviceRadixSortOnesweepKernelINS1_5radix10policy_hubIiiyE10Policy1000ELNS0_9SortOrderE0EiiyiiNS1_21identity_decomposer_tEEEvPT5_SB_PT3_PKSC_PT1_PKSG_PT2_PKSK_T4_iiT6__param_9];
	shfl.sync.idx.b32	%r1212|%p120, %r2236, %r265, 31, -1;
	add.s32 	%r269, %r266, %r1212;
	shr.u32 	%r1213, %r2220, %r2103;
	and.b32  	%r1209, %r1213, %r221;
	mov.b32 	%r1189, 1;
	// begin inline asm
	{
    .reg .pred p;
    and.b32 %r1187, %r1209, %r1189;    setp.ne.u32 p, %r1187, 0;
    vote.ballot.sync.b32 %r1187, p, 0xffffffff;
    @!p not.b32 %r1187, %r1187;
}

	// end inline asm
	mov.b32 	%r1192, 2;
	// begin inline asm
	{
    .reg .pred p;
    and.b32 %r1190, %r1209, %r1192;    setp.ne.u32 p, %r1190, 0;
    vote.ballot.sync.b32 %r1190, p, 0xffffffff;
    @!p not.b32 %r1190, %r1190;
}

	// end inline asm
	and.b32  	%r1214, %r1190, %r1187;
	mov.b32 	%r1195, 4;
	// begin inline asm
	{
    .reg .pred p;
    and.b32 %r1193, %r1209, %r1195;    setp.ne.u32 p, %r1193, 0;
    vote.ballot.sync.b32 %r1193, p, 0xffffffff;
    @!p not.b32 %r1193, %r1193;
}

	// end inline asm
	and.b32  	%r1215, %r1193, %r1214;
	mov.b32 	%r1198, 8;
	// begin inline asm
	{
    .reg .pred p;
    and.b32 %r1196, %r1209, %r1198;    setp.ne.u32 p, %r1196, 0;
    vote.ballot.sync.b32 %r1196, p, 0xffffffff;
    @!p not.b32 %r1196, %r1196;
}

	// end inline asm
	and.b32  	%r1216, %r1196, %r1215;
	mov.b32 	%r1201, 16;
	// begin inline asm
	{
    .reg .pred p;
    and.b32 %r1199, %r1209, %r1201;    setp.ne.u32 p, %r1199, 0;
    vote.ballot.sync.b32 %r1199, p, 0xffffffff;
    @!p not.b32 %r1199, %r1199;
}

	// end inline asm
	and.b32  	%r1217, %r1199, %r1216;
	mov.b32 	%r1204, 32;
	// begin inline asm
	{
    .reg .pred p;
    and.b32 %r1202, %r1209, %r1204;    setp.ne.u32 p, %r1202, 0;
    vote.ballot.sync.b32 %r1202, p, 0xffffffff;
    @!p not.b32 %r1202, %r1202;
}

	// end inline asm
	and.b32  	%r1218, %r1202, %r1217;
	mov.b32 	%r1207, 64;
	// begin inline asm
	{
    .reg .pred p;
    and.b32 %r1205, %r1209, %r1207;    setp.ne.u32 p, %r1205, 0;
    vote.ballot.sync.b32 %r1205, p, 0xffffffff;
    @!p not.b32 %r1205, %r1205;
}

	// end inline asm
	and.b32  	%r1219, %r1205, %r1218;
	mov.b32 	%r1210, 128;
	// begin inline asm
	{
    .reg .pred p;
    and.b32 %r1208, %r1209, %r1210;    setp.ne.u32 p, %r1208, 0;
    vote.ballot.sync.b32 %r1208, p, 0xffffffff;
    @!p not.b32 %r1208, %r1208;
}

	// end inline asm
	and.b32  	%r1220, %r1208, %r1219;
	clz.b32 	%r1221, %r1220;
	sub.s32 	%r271, 31, %r1221;
	and.b32  	%r1222, %r878, %r1220;
	popc.b32 	%r272, %r1222;
	setp.ne.s32 	%p121, %r443, %r271;
	mov.b32 	%r2237, 0;
	@%p121 bra 	$L__BB32_197;
	shl.b32 	%r1223, %r1209, 2;
	add.s32 	%r1224, %r219, %r1223;
	atom.shared.add.u32 	%r2237, [%r1224], %r272;
$L__BB32_197:
	ld.param.u32 	%r2104, [_ZN3cub18CUB_300001_SM_10006detail10radix_sort29DeviceRadixSortOnesweepKernelINS1_5radix10policy_hubIiiyE10Policy1000ELNS0_9SortOrderE0EiiyiiNS1_21identity_decomposer_tEEEvPT5_SB_PT3_PKSC_PT1_PKSG_PT2_PKSK_T4_iiT6__param_9];
	shfl.sync.idx.b32	%r1250|%p122, %r2237, %r271, 31, -1;
	add.s32 	%r275, %r272, %r1250;
	shr.u32 	%r1251, %r2219, %r2104;
	and.b32  	%r1247, %r1251, %r221;
	mov.b32 	%r1227, 1;
	// begin inline asm
	{
    .reg .pred p;
    and.b32 %r1225, %r1247, %r1227;    setp.ne.u32 p, %r1225, 0;
    vote.ballot.sync.b32 %r1225, p, 0xffffffff;
    @!p not.b32 %r1225, %r1225;
}

	// end inline asm
	mov.b32 	%r1230, 2;
	// begin inline asm
	{
    .reg .pred p;
    and.b32 %r1228, %r1247, %r1230;    setp.ne.u32 p, %r1228, 0;
    vote.ballot.sync.b32 %r1228, p, 0xffffffff;
    @!p not.b32 %r1228, %r1228;
}

	// end inline asm
	and.b32  	%r1252, %r1228, %r1225;
	mov.b32 	%r1233, 4;
	// begin inline asm
	{
    .reg .pred p;
    and.b32 %r1231, %r1247, %r1233;    setp.ne.u32 p, %r1231, 0;
    vote.ballot.sync.b32 %r1231, p, 0xffffffff;
    @!p not.b32 %r1231, %r1231;
}

	// end inline asm
	and.b32  	%r1253, %r1231, %r1252;
	mov.b32 	%r1236, 8;
	// begin inline asm
	{
    .reg .pred p;
    and.b32 %r1234, %r1247, %r1236;    setp.ne.u32 p, %r1234, 0;
    vote.ballot.sync.b32 %r1234, p, 0xffffffff;
    @!p not.b32 %r1234, %r1234;
}

	// end inline asm
	and.b32  	%r1254, %r1234, %r1253;
	mov.b32 	%r1239, 16;
	// begin inline asm
	{
    .reg .pred p;
    and.b32 %r1237, %r1247, %r1239;    setp.ne.u32 p, %r1237, 0;
    vote.ballot.sync.b32 %r1237, p, 0xffffffff;
    @!p not.b32 %r1237, %r1237;
}

	// end inline asm
	and.b32  	%r1255, %r1237, %r1254;
	mov.b32 	%r1242, 32;
	// begin inline asm
	{
    .reg .pred p;
    and.b32 %r1240, %r1247, %r1242;    setp.ne.u32 p, %r1240, 0;
    vote.ballot.sync.b32 %r1240, p, 0xffffffff;
    @!p not.b32 %r1240, %r1240;
}

	// end inline asm
	and.b32  	%r1256, %r1240, %r1255;
	mov.b32 	%r1245, 64;
	// begin inline asm
	{
    .reg .pred p;
    and.b32 %r1243, %r1247, %r1245;    setp.ne.u32 p, %r1243, 0;
    vote.ballot.sync.b32 %r1243, p, 0xffffffff;
    @!p not.b32 %r1243, %r1243;
}

	// end inline asm
	and.b32  	%r1257, %r1243, %r1256;
	mov.b32 	%r1248, 128;
	// begin inline asm
	{
    .reg .pred p;
    and.b32 %r1246, %r1247, %r1248;    setp.ne.u32 p, %r1246, 0;
    vote.ballot.sync.b32 %r1246, p, 0xffffffff;
    @!p not.b32 %r1246, %r1246;
}

	// end inline asm
	and.b32  	%r1258, %r1246, %r1257;
	clz.b32 	%r1259, %r1258;
	sub.s32 	%r277, 31, %r1259;
	and.b32  	%r1260, %r878, %r1258;
	popc.b32 	%r278, %r1260;
	setp.ne.s32 	%p123, %r443, %r277;
	mov.b32 	%r2238, 0;
	@%p123 bra 	$L__BB32_199;
	shl.b32 	%r1265, %r1247, 2;
	add.s32 	%r1266, %r219, %r1265;
	atom.shared.add.u32 	%r2238, [%r1266], %r278;
$L__BB32_199:
	ld.param.u32 	%r2105, [_ZN3cub18CUB_300001_SM_10006detail10radix_sort29DeviceRadixSortOnesweepKernelINS1_5radix10policy_hubIiiyE10Policy1000ELNS0_9SortOrderE0EiiyiiNS1_21identity_decomposer_tEEEvPT5_SB_PT3_PKSC_PT1_PKSG_PT2_PKSK_T4_iiT6__param_9];
	shfl.sync.idx.b32	%r1292|%p124, %r2238, %r277, 31, -1;
	add.s32 	%r281, %r278, %r1292;
	shr.u32 	%r1293, %r2218, %r2105;
	and.b32  	%r1289, %r1293, %r221;
	mov.b32 	%r1269, 1;
	// begin inline asm
	{
    .reg .pred p;
    and.b32 %r1267, %r1289, %r1269;    setp.ne.u32 p, %r1267, 0;
    vote.ballot.sync.b32 %r1267, p, 0xffffffff;
    @!p not.b32 %r1267, %r1267;
}

	// end inline asm
	mov.b32 	%r1272, 2;
	// begin inline asm
	{
    .reg .pred p;
    and.b32 %r1270, %r1289, %r1272;    setp.ne.u32 p, %r1270, 0;
    vote.ballot.sync.b32 %r1270, p, 0xffffffff;
    @!p not.b32 %r1270, %r1270;
}

	// end inline asm
	and.b32  	%r1294, %r1270, %r1267;
	mov.b32 	%r1275, 4;
	// begin inline asm
	{
    .reg .pred p;
    and.b32 %r1273, %r1289, %r1275;    setp.ne.u32 p, %r1273, 0;
    vote.ballot.sync.b32 %r1273, p, 0xffffffff;
    @!p not.b32 %r1273, %r1273;
}

	// end inline asm
	and.b32  	%r1295, %r1273, %r1294;
	mov.b32 	%r1278, 8;
	// begin inline asm
	{
    .reg .pred p;
    and.b32 %r1276, %r1289, %r1278;    setp.ne.u32 p, %r1276, 0;
    vote.ballot.sync.b32 %r1276, p, 0xffffffff;
    @!p not.b32 %r1276, %r1276;
}

	// end inline asm
	and.b32  	%r1296, %r1276, %r1295;
	mov.b32 	%r1281, 16;
	// begin inline asm
	{
    .reg .pred p;
    and.b32 %r1279, %r1289, %r1281;    setp.ne.u32 p, %r1279, 0;
    vote.ballot.sync.b32 %r1279, p, 0xffffffff;
    @!p not.b32 %r1279, %r1279;
}

	// end inline asm
	and.b32  	%r1297, %r1279, %r1296;
	mov.b32 	%r1284, 32;
	// begin inline asm
	{
    .reg .pred p;
    and.b32 %r1282, %r1289, %r1284;    setp.ne.u32 p, %r1282, 0;
    vote.ballot.sync.b32 %r1282, p, 0xffffffff;
    @!p not.b32 %r1282, %r1282;
}

	// end inline asm
	and.b32  	%r1298, %r1282, %r1297;
	mov.b32 	%r1287, 64;
	// begin inline asm
	{
    .reg .pred p;
    and.b32 %r1285, %r1289, %r1287;    setp.ne.u32 p, %r1285, 0;
    vote.ballot.sync.b32 %r1285, p, 0xffffffff;
    @!p not.b32 %r1285, %r1285;
}

	// end inline asm
	and.b32  	%r1299, %r1285, %r1298;
	mov.b32 	%r1290, 128;
	// begin inline asm
	{
    .reg .pred p;
    and.b32 %r1288, %r1289, %r1290;    setp.ne.u32 p, %r1288, 0;
    vote.ballot.sync.b32 %r1288, p, 0xffffffff;
    @!p not.b32 %r1288, %r1288;
}

	// end inline asm
	and.b32  	%r1300, %r1288, %r1299;
	clz.b32 	%r1301, %r1300;
	sub.s32 	%r283, 31, %r1301;
	and.b32  	%r1302, %r878, %r1300;
	popc.b32 	%r284, %r1302;
	setp.ne.s32 	%p125, %r443, %r283;
	mov.b32 	%r2239, 0;
	@%p125 bra 	$L__BB32_201;
	shl.b32 	%r1307, %r1289, 2;
	add.s32 	%r1308, %r219, %r1307;
	atom.shared.add.u32 	%r2239, [%r1308], %r284;
$L__BB32_201:
	ld.param.u32 	%r2106, [_ZN3cub18CUB_300001_SM_10006detail10radix_sort29DeviceRadixSortOnesweepKernelINS1_5radix10policy_hubIiiyE10Policy1000ELNS0_9SortOrderE0EiiyiiNS1_21identity_decomposer_tEEEvPT5_SB_PT3_PKSC_PT1_PKSG_PT2_PKSK_T4_iiT6__param_9];
	shfl.sync.idx.b32	%r1334|%p126, %r2239, %r283, 31, -1;
	add.s32 	%r287, %r284, %r1334;
	shr.u32 	%r1335, %r2217, %r2106;
	and.b32  	%r1331, %r1335, %r221;
	mov.b32 	%r1311, 1;
	// begin inline asm
	{
    .reg .pred p;
    and.b32 %r1309, %r1331, %r1311;    setp.ne.u32 p, %r1309, 0;
    vote.ballot.sync.b32 %r1309, p, 0xffffffff;
    @!p not.b32 %r1309, %r1309;
}

	// end inline asm
	mov.b32 	%r1314, 2;
	// begin inline asm
	{
    .reg .pred p;
    and.b32 %r1312, %r1331, %r1314;    setp.ne.u32 p, %r1312, 0;
    vote.ballot.sync.b32 %r1312, p, 0xffffffff;
    @!p not.b32 %r1312, %r1312;
}

	// end inline asm
	and.b32  	%r1336, %r1312, %r1309;
	mov.b32 	%r1317, 4;
	// begin inline asm
	{
    .reg .pred p;
    and.b32 %r1315, %r1331, %r1317;    setp.ne.u32 p, %r1315, 0;
    vote.ballot.sync.b32 %r1315, p, 0xffffffff;
    @!p not.b32 %r1315, %r1315;
}

	// end inline asm
	and.b32  	%r1337, %r1315, %r1336;
	mov.b32 	%r1320, 8;
	// begin inline asm
	{
    .reg .pred p;
    and.b32 %r1318, %r1331, %r1320;    setp.ne.u32 p, %r1318, 0;
    vote.ballot.sync.b32 %r1318, p, 0xffffffff;
    @!p not.b32 %r1318, %r1318;
}

	// end inline asm
	and.b32  	%r1338, %r1318, %r1337;
	mov.b32 	%r1323, 16;
	// begin inline asm
	{
    .reg .pred p;
    and.b32 %r1321, %r1331, %r1323;    setp.ne.u32 p, %r1321, 0;
    vote.ballot.sync.b32 %r1321, p, 0xffffffff;
    @!p not.b32 %r1321, %r1321;
}

	// end inline asm
	and.b32  	%r1339, %r1321, %r1338;
	mov.b32 	%r1326, 32;
	// begin inline asm
	{
    .reg .pred p;
    and.b32 %r1324, %r1331, %r1326;    setp.ne.u32 p, %r1324, 0;
    vote.ballot.sync.b32 %r1324, p, 0xffffffff;
    @!p not.b32 %r1324, %r1324;
}

	// end inline asm
	and.b32  	%r1340, %r1324, %r1339;
	mov.b32 	%r1329, 64;
	// begin inline asm
	{
    .reg .pred p;
    and.b32 %r1327, %r1331, %r1329;    setp.ne.u32 p, %r1327, 0;
    vote.ballot.sync.b32 %r1327, p, 0xffffffff;
    @!p not.b32 %r1327, %r1327;
}

	// end inline asm
	and.b32  	%r1341, %r1327, %r1340;
	mov.b32 	%r1332, 128;
	// begin inline asm
	{
    .reg .pred p;
    and.b32 %r1330, %r1331, %r1332;    setp.ne.u32 p, %r1330, 0;
    vote.ballot.sync.b32 %r1330, p, 0xffffffff;
    @!p not.b32 %r1330, %r1330;
}

	// end inline asm
	and.b32  	%r1342, %r1330, %r1341;
	clz.b32 	%r1343, %r1342;
	sub.s32 	%r289, 31, %r1343;
	and.b32  	%r1344, %r878, %r1342;
	popc.b32 	%r290, %r1344;
	setp.ne.s32 	%p127, %r443, %r289;
	mov.b32 	%r2240, 0;
	@%p127 bra 	$L__BB32_203;
	shl.b32 	%r1349, %r1331, 2;
	add.s32 	%r1350, %r219, %r1349;
	atom.shared.add.u32 	%r2240, [%r1350], %r290;
$L__BB32_203:
	ld.param.u32 	%r2107, [_ZN3cub18CUB_300001_SM_10006detail10radix_sort29DeviceRadixSortOnesweepKernelINS1_5radix10policy_hubIiiyE10Policy1000ELNS0_9SortOrderE0EiiyiiNS1_21identity_decomposer_tEEEvPT5_SB_PT3_PKSC_PT1_PKSG_PT2_PKSK_T4_iiT6__param_9];
	shfl.sync.idx.b32	%r1376|%p128, %r2240, %r289, 31, -1;
	add.s32 	%r293, %r290, %r1376;
	shr.u32 	%r1377, %r2216, %r2107;
	and.b32  	%r1373, %r1377, %r221;
	mov.b32 	%r1353, 1;
	// begin inline asm
	{
    .reg .pred p;
    and.b32 %r1351, %r1373, %r1353;    setp.ne.u32 p, %r1351, 0;
    vote.ballot.sync.b32 %r1351, p, 0xffffffff;
    @!p not.b32 %r1351, %r1351;
}

	// end inline asm
	mov.b32 	%r1356, 2;
	// begin inline asm
	{
    .reg .pred p;
    and.b32 %r1354, %r1373, %r1356;    setp.ne.u32 p, %r1354, 0;
    vote.ballot.sync.b32 %r1354, p, 0xffffffff;
    @!p not.b32 %r1354, %r1354;
}

	// end inline asm
	and.b32  	%r1378, %r1354, %r1351;
	mov.b32 	%r1359, 4;
	// begin inline asm
	{
    .reg .pred p;
    and.b32 %r1357, %r1373, %r1359;    setp.ne.u32 p, %r1357, 0;
    vote.ballot.sync.b32 %r1357, p, 0xffffffff;
    @!p not.b32 %r1357, %r1357;
}

	// end inline asm
	and.b32  	%r1379, %r1357, %r1378;
	mov.b32 	%r1362, 8;
	// begin inline asm
	{
    .reg .pred p;
    and.b32 %r1360, %r1373, %r1362;    setp.ne.u32 p, %r1360, 0;
    vote.ballot.sync.b32 %r1360, p, 0xffffffff;
    @!p not.b32 %r1360, %r1360;
}

	// end inline asm
	and.b32  	%r1380, %r1360, %r1379;
	mov.b32 	%r1365, 16;
	// begin inline asm
	{
    .reg .pred p;
    and.b32 %r1363, %r1373, %r1365;    setp.ne.u32 p, %r1363, 0;
    vote.ballot.sync.b32 %r1363, p, 0xffffffff;
    @!p not.b32 %r1363, %r1363;
}

	// end inline asm
	and.b32  	%r1381, %r1363, %r1380;
	mov.b32 	%r1368, 32;
	// begin inline asm
	{
    .reg .pred p;
    and.b32 %r1366, %r1373, %r1368;    setp.ne.u32 p, %r1366, 0;
    vote.ballot.sync.b32 %r1366, p, 0xffffffff;
    @!p not.b32 %r1366, %r1366;
}

	// end inline asm
	and.b32  	%r1382, %r1366, %r1381;
	mov.b32 	%r1371, 64;
	// begin inline asm
	{
    .reg .pred p;
    and.b32 %r1369, %r1373, %r1371;    setp.ne.u32 p, %r1369, 0;
    vote.ballot.sync.b32 %r1369, p, 0xffffffff;
    @!p not.b32 %r1369, %r1369;
}

	// end inline asm
	and.b32  	%r1383, %r1369, %r1382;
	mov.b32 	%r1374, 128;
	// begin inline asm
	{
    .reg .pred p;
    and.b32 %r1372, %r1373, %r1374;    setp.ne.u32 p, %r1372, 0;
    vote.ballot.sync.b32 %r1372, p, 0xffffffff;
    @!p not.b32 %r1372, %r1372;
}

	// end inline asm
	and.b32  	%r1384, %r1372, %r1383;
	clz.b32 	%r1385, %r1384;
	sub.s32 	%r295, 31, %r1385;
	and.b32  	%r1386, %r878, %r1384;
	popc.b32 	%r296, %r1386;
	setp.ne.s32 	%p129, %r443, %r295;
	mov.b32 	%r2241, 0;
	@%p129 bra 	$L__BB32_205;
	shl.b32 	%r1391, %r1373, 2;
	add.s32 	%r1392, %r219, %r1391;
	atom.shared.add.u32 	%r2241, [%r1392], %r296;
$L__BB32_205:
	ld.param.u32 	%r2108, [_ZN3cub18CUB_300001_SM_10006detail10radix_sort29DeviceRadixSortOnesweepKernelINS1_5radix10policy_hubIiiyE10Policy1000ELNS0_9SortOrderE0EiiyiiNS1_21identity_decomposer_tEEEvPT5_SB_PT3_PKSC_PT1_PKSG_PT2_PKSK_T4_iiT6__param_9];
	shfl.sync.idx.b32	%r1418|%p130, %r2241, %r295, 31, -1;
	add.s32 	%r299, %r296, %r1418;
	shr.u32 	%r1419, %r2215, %r2108;
	and.b32  	%r1415, %r1419, %r221;
	mov.b32 	%r1395, 1;
	// begin inline asm
	{
    .reg .pred p;
    and.b32 %r1393, %r1415, %r1395;    setp.ne.u32 p, %r1393, 0;
    vote.ballot.sync.b32 %r1393, p, 0xffffffff;
    @!p not.b32 %r1393, %r1393;
}

	// end inline asm
	mov.b32 	%r1398, 2;
	// begin inline asm
	{
    .reg .pred p;
    and.b32 %r1396, %r1415, %r1398;    setp.ne.u32 p, %r1396, 0;
    vote.ballot.sync.b32 %r1396, p, 0xffffffff;
    @!p not.b32 %r1396, %r1396;
}

	// end inline asm
	and.b32  	%r1420, %r1396, %r1393;
	mov.b32 	%r1401, 4;
	// begin inline asm
	{
    .reg .pred p;
    and.b32 %r1399, %r1415, %r1401;    setp.ne.u32 p, %r1399, 0;
    vote.ballot.sync.b32 %r1399, p, 0xffffffff;
    @!p not.b32 %r1399, %r1399;
}

	// end inline asm
	and.b32  	%r1421, %r1399, %r1420;
	mov.b32 	%r1404, 8;
	// begin inline asm
	{
    .reg .pred p;
    and.b32 %r1402, %r1415, %r1404;    setp.ne.u32 p, %r1402, 0;
    vote.ballot.sync.b32 %r1402, p, 0xffffffff;
    @!p not.b32 %r1402, %r1402;
}

	// end inline asm
	and.b32  	%r1422, %r1402, %r1421;
	mov.b32 	%r1407, 16;
	// begin inline asm
	{
    .reg .pred p;
    and.b32 %r1405, %r1415, %r1407;    setp.ne.u32 p, %r1405, 0;
    vote.ballot.sync.b32 %r1405, p, 0xffffffff;
    @!p not.b32 %r1405, %r1405;
}

	// end inline asm
	and.b32  	%r1423, %r1405, %r1422;
	mov.b32 	%r1410, 32;
	// begin inline asm
	{
    .reg .pred p;
    and.b32 %r1408, %r1415, %r1410;    setp.ne.u32 p, %r1408, 0;
    vote.ballot.sync.b32 %r1408, p, 0xffffffff;
    @!p not.b32 %r1408, %r1408;
}

	// end inline asm
	and.b32  	%r1424, %r1408, %r1423;
	mov.b32 	%r1413, 64;
	// begin inline asm
	{
    .reg .pred p;
    and.b32 %r1411, %r1415, %r1413;    setp.ne.u32 p, %r1411, 0;
    vote.ballot.sync.b32 %r1411, p, 0xffffffff;
    @!p not.b32 %r1411, %r1411;
}

	// end inline asm
	and.b32  	%r1425, %r1411, %r1424;
	mov.b32 	%r1416, 128;
	// begin inline asm
	{
    .reg .pred p;
    and.b32 %r1414, %r1415, %r1416;    setp.ne.u32 p, %r1414, 0;
    vote.ballot.sync.b32 %r1414, p, 0xffffffff;
    @!p not.b32 %r1414, %r1414;
}

	// end inline asm
	and.b32  	%r1426, %r1414, %r1425;
	clz.b32 	%r1427, %r1426;
	sub.s32 	%r301, 31, %r1427;
	and.b32  	%r1428, %r878, %r1426;
	popc.b32 	%r302, %r1428;
	setp.ne.s32 	%p131, %r443, %r301;
	mov.b32 	%r2242, 0;
	@%p131 bra 	$L__BB32_207;
	shl.b32 	%r1433, %r1415, 2;
	add.s32 	%r1434, %r219, %r1433;
	atom.shared.add.u32 	%r2242, [%r1434], %r302;
$L__BB32_207:
	ld.param.u32 	%r2109, [_ZN3cub18CUB_300001_SM_10006detail10radix_sort29DeviceRadixSortOnesweepKernelINS1_5radix10policy_hubIiiyE10Policy1000ELNS0_9SortOrderE0EiiyiiNS1_21identity_decomposer_tEEEvPT5_SB_PT3_PKSC_PT1_PKSG_PT2_PKSK_T4_iiT6__param_9];
	shfl.sync.idx.b32	%r1460|%p132, %r2242, %r301, 31, -1;
	add.s32 	%r305, %r302, %r1460;
	shr.u32 	%r1461, %r2214, %r2109;
	and.b32  	%r1457, %r1461, %r221;
	mov.b32 	%r1437, 1;
	// begin inline asm
	{
    .reg .pred p;
    and.b32 %r1435, %r1457, %r1437;    setp.ne.u32 p, %r1435, 0;
    vote.ballot.sync.b32 %r1435, p, 0xffffffff;
    @!p not.b32 %r1435, %r1435;
}

	// end inline asm
	mov.b32 	%r1440, 2;
	// begin inline asm
	{
    .reg .pred p;
    and.b32 %r1438, %r1457, %r1440;    setp.ne.u32 p, %r1438, 0;
    vote.ballot.sync.b32 %r1438, p, 0xffffffff;
    @!p not.b32 %r1438, %r1438;
}

	// end inline asm
	and.b32  	%r1462, %r1438, %r1435;
	mov.b32 	%r1443, 4;
	// begin inline asm
	{
    .reg .pred p;
    and.b32 %r1441, %r1457, %r1443;    setp.ne.u32 p, %r1441, 0;
    vote.ballot.sync.b32 %r1441, p, 0xffffffff;
    @!p not.b32 %r1441, %r1441;
}

	// end inline asm
	and.b32  	%r1463, %r1441, %r1462;
	mov.b32 	%r1446, 8;
	// begin inline asm
	{
    .reg .pred p;
    and.b32 %r1444, %r1457, %r1446;    setp.ne.u32 p, %r1444, 0;
    vote.ballot.sync.b32 %r1444, p, 0xffffffff;
    @!p not.b32 %r1444, %r1444;
}

	// end inline asm
	and.b32  	%r1464, %r1444, %r1463;
	mov.b32 	%r1449, 16;
	// begin inline asm
	{
    .reg .pred p;
    and.b32 %r1447, %r1457, %r1449;    setp.ne.u32 p, %r1447, 0;
    vote.ballot.sync.b32 %r1447, p, 0xffffffff;
    @!p not.b32 %r1447, %r1447;
}

	// end inline asm
	and.b32  	%r1465, %r1447, %r1464;
	mov.b32 	%r1452, 32;
	// begin inline asm
	{
    .reg .pred p;
    and.b32 %r1450, %r1457, %r1452;    setp.ne.u32 p, %r1450, 0;
    vote.ballot.sync.b32 %r1450, p, 0xffffffff;
    @!p not.b32 %r1450, %r1450;
}

	// end inline asm
	and.b32  	%r1466, %r1450, %r1465;
	mov.b32 	%r1455, 64;
	// begin inline asm
	{
    .reg .pred p;
    and.b32 %r1453, %r1457, %r1455;    setp.ne.u32 p, %r1453, 0;
    vote.ballot.sync.b32 %r1453, p, 0xffffffff;
    @!p not.b32 %r1453, %r1453;
}

	// end inline asm
	and.b32  	%r1467, %r1453, %r1466;
	mov.b32 	%r1458, 128;
	// begin inline asm
	{
    .reg .pred p;
    and.b32 %r1456, %r1457, %r1458;    setp.ne.u32 p, %r1456, 0;
    vote.ballot.sync.b32 %r1456, p, 0xffffffff;
    @!p not.b32 %r1456, %r1456;
}

	// end inline asm
	and.b32  	%r1468, %r1456, %r1467;
	clz.b32 	%r1469, %r1468;
	sub.s32 	%r307, 31, %r1469;
	and.b32  	%r1470, %r878, %r1468;
	popc.b32 	%r308, %r1470;
	setp.ne.s32 	%p133, %r443, %r307;
	mov.b32 	%r2243, 0;
	@%p133 bra 	$L__BB32_209;
	shl.b32 	%r1475, %r1457, 2;
	add.s32 	%r1476, %r219, %r1475;
	atom.shared.add.u32 	%r2243, [%r1476], %r308;
$L__BB32_209:
	ld.param.u32 	%r2110, [_ZN3cub18CUB_300001_SM_10006detail10radix_sort29DeviceRadixSortOnesweepKernelINS1_5radix10policy_hubIiiyE10Policy1000ELNS0_9SortOrderE0EiiyiiNS1_21identity_decomposer_tEEEvPT5_SB_PT3_PKSC_PT1_PKSG_PT2_PKSK_T4_iiT6__param_9];
	shfl.sync.idx.b32	%r1502|%p134, %r2243, %r307, 31, -1;
	add.s32 	%r311, %r308, %r1502;
	shr.u32 	%r1503, %r2213, %r2110;
	and.b32  	%r1499, %r1503, %r221;
	mov.b32 	%r1479, 1;
	// begin inline asm
	{
    .reg .pred p;
    and.b32 %r1477, %r1499, %r1479;    setp.ne.u32 p, %r1477, 0;
    vote.ballot.sync.b32 %r1477, p, 0xffffffff;
    @!p not.b32 %r1477, %r1477;
}

	// end inline asm
	mov.b32 	%r1482, 2;
	// begin inline asm
	{
    .reg .pred p;
    and.b32 %r1480, %r1499, %r1482;    setp.ne.u32 p, %r1480, 0;
    vote.ballot.sync.b32 %r1480, p, 0xffffffff;
    @!p not.b32 %r1480, %r1480;
}

	// end inline asm
	and.b32  	%r1504, %r1480, %r1477;
	mov.b32 	%r1485, 4;
	// begin inline asm
	{
    .reg .pred p;
    and.b32 %r1483, %r1499, %r1485;    setp.ne.u32 p, %r1483, 0;
    vote.ballot.sync.b32 %r1483, p, 0xffffffff;
    @!p not.b32 %r1483, %r1483;
}

	// end inline asm
	and.b32  	%r1505, %r1483, %r1504;
	mov.b32 	%r1488, 8;
	// begin inline asm
	{
    .reg .pred p;
    and.b32 %r1486, %r1499, %r1488;    setp.ne.u32 p, %r1486, 0;
    vote.ballot.sync.b32 %r1486, p, 0xffffffff;
    @!p not.b32 %r1486, %r1486;
}

	// end inline asm
	and.b32  	%r1506, %r1486, %r1505;
	mov.b32 	%r1491, 16;
	// begin inline asm
	{
    .reg .pred p;
    and.b32 %r1489, %r1499, %r1491;    setp.ne.u32 p, %r1489, 0;
    vote.ballot.sync.b32 %r1489, p, 0xffffffff;
    @!p not.b32 %r1489, %r1489;
}

	// end inline asm
	and.b32  	%r1507, %r1489, %r1506;
	mov.b32 	%r1494, 32;
	// begin inline asm
	{
    .reg .pred p;
    and.b32 %r1492, %r1499, %r1494;    setp.ne.u32 p, %r1492, 0;
    vote.ballot.sync.b32 %r1492, p, 0xffffffff;
    @!p not.b32 %r1492, %r1492;
}

	// end inline asm
	and.b32  	%r1508, %r1492, %r1507;
	mov.b32 	%r1497, 64;
	// begin inline asm
	{
    .reg .pred p;
    and.b32 %r1495, %r1499, %r1497;    setp.ne.u32 p, %r1495, 0;
    vote.ballot.sync.b32 %r1495, p, 0xffffffff;
    @!p not.b32 %r1495, %r1495;
}

	// end inline asm
	and.b32  	%r1509, %r1495, %r1508;
	mov.b32 	%r1500, 128;
	// begin inline asm
	{
    .reg .pred p;
    and.b32 %r1498, %r1499, %r1500;    setp.ne.u32 p, %r1498, 0;
    vote.ballot.sync.b32 %r1498, p, 0xffffffff;
    @!p not.b32 %r1498, %r1498;
}

	// end inline asm
	and.b32  	%r1510, %r1498, %r1509;
	clz.b32 	%r1511, %r1510;
	sub.s32 	%r313, 31, %r1511;
	and.b32  	%r1512, %r878, %r1510;
	popc.b32 	%r314, %r1512;
	setp.ne.s32 	%p135, %r443, %r313;
	mov.b32 	%r2244, 0;
	@%p135 bra 	$L__BB32_211;
	shl.b32 	%r1517, %r1499, 2;
	add.s32 	%r1518, %r219, %r1517;
	atom.shared.add.u32 	%r2244, [%r1518], %r314;
$L__BB32_211:
	ld.param.u32 	%r2111, [_ZN3cub18CUB_300001_SM_10006detail10radix_sort29DeviceRadixSortOnesweepKernelINS1_5radix10policy_hubIiiyE10Policy1000ELNS0_9SortOrderE0EiiyiiNS1_21identity_decomposer_tEEEvPT5_SB_PT3_PKSC_PT1_PKSG_PT2_PKSK_T4_iiT6__param_9];
	shfl.sync.idx.b32	%r1544|%p136, %r2244, %r313, 31, -1;
	add.s32 	%r317, %r314, %r1544;
	shr.u32 	%r1545, %r2212, %r2111;
	and.b32  	%r1541, %r1545, %r221;
	mov.b32 	%r1521, 1;
	// begin inline asm
	{
    .reg .pred p;
    and.b32 %r1519, %r1541, %r1521;    setp.ne.u32 p, %r1519, 0;
    vote.ballot.sync.b32 %r1519, p, 0xffffffff;
    @!p not.b32 %r1519, %r1519;
}

	// end inline asm
	mov.b32 	%r1524, 2;
	// begin inline asm
	{
    .reg .pred p;
    and.b32 %r1522, %r1541, %r1524;    setp.ne.u32 p, %r1522, 0;
    vote.ballot.sync.b32 %r1522, p, 0xffffffff;
    @!p not.b32 %r1522, %r1522;
}

	// end inline asm
	and.b32  	%r1546, %r1522, %r1519;
	mov.b32 	%r1527, 4;
	// begin inline asm
	{
    .reg .pred p;
    and.b32 %r1525, %r1541, %r1527;    setp.ne.u32 p, %r1525, 0;
    vote.ballot.sync.b32 %r1525, p, 0xffffffff;
    @!p not.b32 %r1525, %r1525;
}

	// end inline asm
	and.b32  	%r1547, %r1525, %r1546;
	mov.b32 	%r1530, 8;
	// begin inline asm
	{
    .reg .pred p;
    and.b32 %r1528, %r1541, %r1530;    setp.ne.u32 p, %r1528, 0;
    vote.ballot.sync.b32 %r1528, p, 0xffffffff;
    @!p not.b32 %r1528, %r1528;
}

	// end inline asm
	and.b32  	%r1548, %r1528, %r1547;
	mov.b32 	%r1533, 16;
	// begin inline asm
	{
    .reg .pred p;
    and.b32 %r1531, %r1541, %r1533;    setp.ne.u32 p, %r1531, 0;
    vote.ballot.sync.b32 %r1531, p, 0xffffffff;
    @!p not.b32 %r1531, %r1531;
}

	// end inline asm
	and.b32  	%r1549, %r1531, %r1548;
	mov.b32 	%r1536, 32;
	// begin inline asm
	{
    .reg .pred p;
    and.b32 %r1534, %r1541, %r1536;    setp.ne.u32 p, %r1534, 0;
    vote.ballot.sync.b32 %r1534, p, 0xffffffff;
    @!p not.b32 %r1534, %r1534;
}

	// end inline asm
	and.b32  	%r1550, %r1534, %r1549;
	mov.b32 	%r1539, 64;
	// begin inline asm
	{
    .reg .pred p;
    and.b32 %r1537, %r1541, %r1539;    setp.ne.u32 p, %r1537, 0;
    vote.ballot.sync.b32 %r1537, p, 0xffffffff;
    @!p not.b32 %r1537, %r1537;
}

	// end inline asm
	and.b32  	%r1551, %r1537, %r1550;
	mov.b32 	%r1542, 128;
	// begin inline asm
	{
    .reg .pred p;
    and.b32 %r1540, %r1541, %r1542;    setp.ne.u32 p, %r1540, 0;
    vote.ballot.sync.b32 %r1540, p, 0xffffffff;
    @!p not.b32 %r1540, %r1540;
}

	// end inline asm
	and.b32  	%r1552, %r1540, %r1551;
	clz.b32 	%r1553, %r1552;
	sub.s32 	%r319, 31, %r1553;
	and.b32  	%r1554, %r878, %r1552;
	popc.b32 	%r320, %r1554;
	setp.ne.s32 	%p137, %r443, %r319;
	mov.b32 	%r2245, 0;
	@%p137 bra 	$L__BB32_213;
	shl.b32 	%r1559, %r1541, 2;
	add.s32 	%r1560, %r219, %r1559;
	atom.shared.add.u32 	%r2245, [%r1560], %r320;
$L__BB32_213:
	setp.gt.u32 	%p138, %r1, 255;
	shfl.sync.idx.b32	%r1561|%p139, %r2245, %r319, 31, -1;
	add.s32 	%r1562, %r320, %r1561;
	bar.sync 	0;
	shl.b32 	%r1563, %r227, 2;
	add.s32 	%r323, %r783, %r1563;
	st.shared.u32 	[%r323+-4], %r2228;
	shl.b32 	%r1565, %r233, 2;
	add.s32 	%r324, %r783, %r1565;
	st.shared.u32 	[%r324+-4], %r2227;
	shl.b32 	%r1566, %r239, 2;
	add.s32 	%r325, %r783, %r1566;
	st.shared.u32 	[%r325+-4], %r2226;
	shl.b32 	%r1567, %r245, 2;
	add.s32 	%r326, %r783, %r1567;
	st.shared.u32 	[%r326+-4], %r2225;
	shl.b32 	%r1568, %r251, 2;
	add.s32 	%r327, %r783, %r1568;
	st.shared.u32 	[%r327+-4], %r2224;
	shl.b32 	%r1569, %r257, 2;
	add.s32 	%r328, %r783, %r1569;
	st.shared.u32 	[%r328+-4], %r2223;
	shl.b32 	%r1570, %r263, 2;
	add.s32 	%r329, %r783, %r1570;
	st.shared.u32 	[%r329+-4], %r2222;
	shl.b32 	%r1571, %r269, 2;
	add.s32 	%r330, %r783, %r1571;
	st.shared.u32 	[%r330+-4], %r2221;
	shl.b32 	%r1572, %r275, 2;
	add.s32 	%r331, %r783, %r1572;
	st.shared.u32 	[%r331+-4], %r2220;
	shl.b32 	%r1573, %r281, 2;
	add.s32 	%r332, %r783, %r1573;
	st.shared.u32 	[%r332+-4], %r2219;
	shl.b32 	%r1574, %r287, 2;
	add.s32 	%r333, %r783, %r1574;
	st.shared.u32 	[%r333+-4], %r2218;
	shl.b32 	%r1575, %r293, 2;
	add.s32 	%r334, %r783, %r1575;
	st.shared.u32 	[%r334+-4], %r2217;
	shl.b32 	%r1576, %r299, 2;
	add.s32 	%r335, %r783, %r1576;
	st.shared.u32 	[%r335+-4], %r2216;
	shl.b32 	%r1577, %r305, 2;
	add.s32 	%r336, %r783, %r1577;
	st.shared.u32 	[%r336+-4], %r2215;
	shl.b32 	%r1578, %r311, 2;
	add.s32 	%r337, %r783, %r1578;
	st.shared.u32 	[%r337+-4], %r2214;
	shl.b32 	%r1579, %r317, 2;
	add.s32 	%r338, %r783, %r1579;
	st.shared.u32 	[%r338+-4], %r2213;
	shl.b32 	%r1580, %r1562, 2;
	add.s32 	%r339, %r783, %r1580;
	st.shared.u32 	[%r339+-4], %r2212;
	shl.b32 	%r1581, %r1, 3;
	add.s32 	%r1582, %r783, %r1581;
	add.s32 	%r340, %r1582, 26112;
	@%p138 bra 	$L__BB32_221;
	ld.param.u64 	%rd437, [_ZN3cub18CUB_300001_SM_10006detail10radix_sort29DeviceRadixSortOnesweepKernelINS1_5radix10policy_hubIiiyE10Policy1000ELNS0_9SortOrderE0EiiyiiNS1_21identity_decomposer_tEEEvPT5_SB_PT3_PKSC_PT1_PKSG_PT2_PKSK_T4_iiT6__param_3];
	cvta.to.global.u64 	%rd93, %rd437;
	shl.b64 	%rd94, %rd9, 3;
	add.s64 	%rd95, %rd93, %rd94;
	ld.global.u64 	%rd96, [%rd95];
	cvt.s64.s32 	%rd97, %r218;
	sub.s64 	%rd456, %rd96, %rd97;
	st.shared.u64 	[%r340], %rd456;
	setp.lt.s32 	%p140, %r3, 1;
	mov.u32 	%r2249, %r2174;
	@%p140 bra 	$L__BB32_220;
	mov.b32 	%r2247, -1;
	mov.u32 	%r2246, %r3;
	mov.u32 	%r2249, %r2174;
$L__BB32_216:
	ld.param.u64 	%rd430, [_ZN3cub18CUB_300001_SM_10006detail10radix_sort29DeviceRadixSortOnesweepKernelINS1_5radix10policy_hubIiiyE10Policy1000ELNS0_9SortOrderE0EiiyiiNS1_21identity_decomposer_tEEEvPT5_SB_PT3_PKSC_PT1_PKSG_PT2_PKSK_T4_iiT6__param_0];
	add.s32 	%r344, %r2246, -1;
	shl.b32 	%r1584, %r344, 8;
	add.s32 	%r1585, %r1584, %r1;
	cvta.to.global.u64 	%rd98, %rd430;
	mul.wide.s32 	%rd99, %r1585, 4;
	add.s64 	%rd19, %rd98, %rd99;
$L__BB32_217:
	membar.cta;
	ld.volatile.global.u32 	%r345, [%rd19];
	setp.eq.s32 	%p141, %r345, 0;
	@%p141 bra 	$L__BB32_217;
	and.b32  	%r1586, %r345, 1073741823;
	add.s32 	%r2249, %r1586, %r2249;
	setp.gt.s32 	%p142, %r345, -1;
	vote.sync.ballot.b32 	%r2247, %p142, %r2247;
	setp.gt.u32 	%p144, %r2246, 1;
	and.pred  	%p145, %p142, %p144;
	mov.u32 	%r2246, %r344;
	@%p145 bra 	$L__BB32_216;
	ld.shared.u64 	%rd456, [%r340];
$L__BB32_220:
	ld.param.u64 	%rd431, [_ZN3cub18CUB_300001_SM_10006detail10radix_sort29DeviceRadixSortOnesweepKernelINS1_5radix10policy_hubIiiyE10Policy1000ELNS0_9SortOrderE0EiiyiiNS1_21identity_decomposer_tEEEvPT5_SB_PT3_PKSC_PT1_PKSG_PT2_PKSK_T4_iiT6__param_0];
	or.b32  	%r1587, %r2249, -2147483648;
	cvta.to.global.u64 	%rd100, %rd431;
	shl.b32 	%r1588, %r3, 8;
	add.s32 	%r1589, %r1588, %r1;
	mul.wide.s32 	%rd101, %r1589, 4;
	add.s64 	%rd102, %rd100, %rd101;
	st.volatile.global.u32 	[%rd102], %r1587;
	sub.s32 	%r1590, %r2249, %r2174;
	cvt.s64.s32 	%rd103, %r1590;
	add.s64 	%rd104, %rd456, %rd103;
	st.shared.u64 	[%r340], %rd104;
$L__BB32_221:
	ld.param.u32 	%r2087, [_ZN3cub18CUB_300001_SM_10006detail10radix_sort29DeviceRadixSortOnesweepKernelINS1_5radix10policy_hubIiiyE10Policy1000ELNS0_9SortOrderE0EiiyiiNS1_21identity_decomposer_tEEEvPT5_SB_PT3_PKSC_PT1_PKSG_PT2_PKSK_T4_iiT6__param_8];
	ld.param.u64 	%rd434, [_ZN3cub18CUB_300001_SM_10006detail10radix_sort29DeviceRadixSortOnesweepKernelINS1_5radix10policy_hubIiiyE10Policy1000ELNS0_9SortOrderE0EiiyiiNS1_21identity_decomposer_tEEEvPT5_SB_PT3_PKSC_PT1_PKSG_PT2_PKSK_T4_iiT6__param_2];
	setp.gt.u32 	%p146, %r1, 255;
	mad.lo.s32 	%r349, %r3, 6528, 6528;
	setp.lt.s32 	%p147, %r349, %r2087;
	setp.eq.s64 	%p148, %rd434, 0;
	or.pred  	%p149, %p148, %p147;
	or.pred  	%p150, %p146, %p149;
	@%p150 bra 	$L__BB32_223;
	ld.param.u64 	%rd435, [_ZN3cub18CUB_300001_SM_10006detail10radix_sort29DeviceRadixSortOnesweepKernelINS1_5radix10policy_hubIiiyE10Policy1000ELNS0_9SortOrderE0EiiyiiNS1_21identity_decomposer_tEEEvPT5_SB_PT3_PKSC_PT1_PKSG_PT2_PKSK_T4_iiT6__param_2];
	ld.shared.u64 	%rd105, [%r340];
	cvt.s64.s32 	%rd106, %r2174;
	cvt.s64.s32 	%rd107, %r218;
	add.s64 	%rd108, %rd107, %rd106;
	add.s64 	%rd109, %rd108, %rd105;
	cvta.to.global.u64 	%rd110, %rd435;
	shl.b64 	%rd111, %rd9, 3;
	add.s64 	%rd112, %rd110, %rd111;
	st.global.u64 	[%rd112], %rd109;
$L__BB32_223:
	ld.param.u32 	%r2088, [_ZN3cub18CUB_300001_SM_10006detail10radix_sort29DeviceRadixSortOnesweepKernelINS1_5radix10policy_hubIiiyE10Policy1000ELNS0_9SortOrderE0EiiyiiNS1_21identity_decomposer_tEEEvPT5_SB_PT3_PKSC_PT1_PKSG_PT2_PKSK_T4_iiT6__param_8];
	ld.param.u64 	%rd438, [_ZN3cub18CUB_300001_SM_10006detail10radix_sort29DeviceRadixSortOnesweepKernelINS1_5radix10policy_hubIiiyE10Policy1000ELNS0_9SortOrderE0EiiyiiNS1_21identity_decomposer_tEEEvPT5_SB_PT3_PKSC_PT1_PKSG_PT2_PKSK_T4_iiT6__param_4];
	cvta.to.global.u64 	%rd22, %rd438;
	shl.b32 	%r1591, %r1, 2;
	add.s32 	%r350, %r783, %r1591;
	setp.gt.s32 	%p151, %r349, %r2088;
	bar.sync 	0;
	@%p151 bra 	$L__BB32_225;
	ld.param.u32 	%r2112, [_ZN3cub18CUB_300001_SM_10006detail10radix_sort29DeviceRadixSortOnesweepKernelINS1_5radix10policy_hubIiiyE10Policy1000ELNS0_9SortOrderE0EiiyiiNS1_21identity_decomposer_tEEEvPT5_SB_PT3_PKSC_PT1_PKSG_PT2_PKSK_T4_iiT6__param_9];
	ld.shared.u32 	%r1593, [%r350];
	shr.u32 	%r1594, %r1593, %r2112;
	and.b32  	%r1595, %r1594, %r221;
	shl.b32 	%r1596, %r1595, 3;
	add.s32 	%r1598, %r783, 26112;
	add.s32 	%r1599, %r1598, %r1596;
	ld.shared.u64 	%rd113, [%r1599];
	add.s64 	%rd114, %rd113, %rd9;
	xor.b32  	%r1600, %r1593, -2147483648;
	shl.b64 	%rd115, %rd114, 2;
	add.s64 	%rd116, %rd22, %rd115;
	st.global.u32 	[%rd116], %r1600;
	bar.warp.sync 	-1;
	ld.shared.u32 	%r1601, [%r350+1536];
	shr.u32 	%r1602, %r1601, %r2112;
	and.b32  	%r1603, %r1602, %r221;
	shl.b32 	%r1604, %r1603, 3;
	add.s32 	%r1605, %r1598, %r1604;
	ld.shared.u64 	%rd117, [%r1605];
	add.s64 	%rd118, %rd117, %rd9;
	xor.b32  	%r1606, %r1601, -2147483648;
	shl.b64 	%rd119, %rd118, 2;
	add.s64 	%rd120, %rd22, %rd119;
	st.global.u32 	[%rd120+1536], %r1606;
	bar.warp.sync 	-1;
	ld.shared.u32 	%r1607, [%r350+3072];
	shr.u32 	%r1608, %r1607, %r2112;
	and.b32  	%r1609, %r1608, %r221;
	shl.b32 	%r1610, %r1609, 3;
	add.s32 	%r1611, %r1598, %r1610;
	ld.shared.u64 	%rd121, [%r1611];
	add.s64 	%rd122, %rd121, %rd9;
	xor.b32  	%r1612, %r1607, -2147483648;
	shl.b64 	%rd123, %rd122, 2;
	add.s64 	%rd124, %rd22, %rd123;
	st.global.u32 	[%rd124+3072], %r1612;
	bar.warp.sync 	-1;
	ld.shared.u32 	%r1613, [%r350+4608];
	shr.u32 	%r1614, %r1613, %r2112;
	and.b32  	%r1615, %r1614, %r221;
	shl.b32 	%r1616, %r1615, 3;
	add.s32 	%r1617, %r1598, %r1616;
	ld.shared.u64 	%rd125, [%r1617];
	add.s64 	%rd126, %rd125, %rd9;
	xor.b32  	%r1618, %r1613, -2147483648;
	shl.b64 	%rd127, %rd126, 2;
	add.s64 	%rd128, %rd22, %rd127;
	st.global.u32 	[%rd128+4608], %r1618;
	bar.warp.sync 	-1;
	ld.shared.u32 	%r1619, [%r350+6144];
	shr.u32 	%r1620, %r1619, %r2112;
	and.b32  	%r1621, %r1620, %r221;
	shl.b32 	%r1622, %r1621, 3;
	add.s32 	%r1623, %r1598, %r1622;
	ld.shared.u64 	%rd129, [%r1623];
	add.s64 	%rd130, %rd129, %rd9;
	xor.b32  	%r1624, %r1619, -2147483648;
	shl.b64 	%rd131, %rd130, 2;
	add.s64 	%rd132, %rd22, %rd131;
	st.global.u32 	[%rd132+6144], %r1624;
	bar.warp.sync 	-1;
	ld.shared.u32 	%r1625, [%r350+7680];
	shr.u32 	%r1626, %r1625, %r2112;
	and.b32  	%r1627, %r1626, %r221;
	shl.b32 	%r1628, %r1627, 3;
	add.s32 	%r1629, %r1598, %r1628;
	ld.shared.u64 	%rd133, [%r1629];
	add.s64 	%rd134, %rd133, %rd9;
	xor.b32  	%r1630, %r1625, -2147483648;
	shl.b64 	%rd135, %rd134, 2;
	add.s64 	%rd136, %rd22, %rd135;
	st.global.u32 	[%rd136+7680], %r1630;
	bar.warp.sync 	-1;
	ld.shared.u32 	%r1631, [%r350+9216];
	shr.u32 	%r1632, %r1631, %r2112;
	and.b32  	%r1633, %r1632, %r221;
	shl.b32 	%r1634, %r1633, 3;
	add.s32 	%r1635, %r1598, %r1634;
	ld.shared.u64 	%rd137, [%r1635];
	add.s64 	%rd138, %rd137, %rd9;
	xor.b32  	%r1636, %r1631, -2147483648;
	shl.b64 	%rd139, %rd138, 2;
	add.s64 	%rd140, %rd22, %rd139;
	st.global.u32 	[%rd140+9216], %r1636;
	bar.warp.sync 	-1;
	ld.shared.u32 	%r1637, [%r350+10752];
	shr.u32 	%r1638, %r1637, %r2112;
	and.b32  	%r1639, %r1638, %r221;
	shl.b32 	%r1640, %r1639, 3;
	add.s32 	%r1641, %r1598, %r1640;
	ld.shared.u64 	%rd141, [%r1641];
	add.s64 	%rd142, %rd141, %rd9;
	xor.b32  	%r1642, %r1637, -2147483648;
	shl.b64 	%rd143, %rd142, 2;
	add.s64 	%rd144, %rd22, %rd143;
	st.global.u32 	[%rd144+10752], %r1642;
	bar.warp.sync 	-1;
	ld.shared.u32 	%r1643, [%r350+12288];
	shr.u32 	%r1644, %r1643, %r2112;
	and.b32  	%r1645, %r1644, %r221;
	shl.b32 	%r1646, %r1645, 3;
	add.s32 	%r1647, %r1598, %r1646;
	ld.shared.u64 	%rd145, [%r1647];
	add.s64 	%rd146, %rd145, %rd9;
	xor.b32  	%r1648, %r1643, -2147483648;
	shl.b64 	%rd147, %rd146, 2;
	add.s64 	%rd148, %rd22, %rd147;
	st.global.u32 	[%rd148+12288], %r1648;
	bar.warp.sync 	-1;
	ld.shared.u32 	%r1649, [%r350+13824];
	shr.u32 	%r1650, %r1649, %r2112;
	and.b32  	%r1651, %r1650, %r221;
	shl.b32 	%r1652, %r1651, 3;
	add.s32 	%r1653, %r1598, %r1652;
	ld.shared.u64 	%rd149, [%r1653];
	add.s64 	%rd150, %rd149, %rd9;
	xor.b32  	%r1654, %r1649, -2147483648;
	shl.b64 	%rd151, %rd150, 2;
	add.s64 	%rd152, %rd22, %rd151;
	st.global.u32 	[%rd152+13824], %r1654;
	bar.warp.sync 	-1;
	ld.shared.u32 	%r1655, [%r350+15360];
	shr.u32 	%r1656, %r1655, %r2112;
	and.b32  	%r1657, %r1656, %r221;
	shl.b32 	%r1658, %r1657, 3;
	add.s32 	%r1659, %r1598, %r1658;
	ld.shared.u64 	%rd153, [%r1659];
	add.s64 	%rd154, %rd153, %rd9;
	xor.b32  	%r1660, %r1655, -2147483648;
	shl.b64 	%rd155, %rd154, 2;
	add.s64 	%rd156, %rd22, %rd155;
	st.global.u32 	[%rd156+15360], %r1660;
	bar.warp.sync 	-1;
	ld.shared.u32 	%r1661, [%r350+16896];
	shr.u32 	%r1662, %r1661, %r2112;
	and.b32  	%r1663, %r1662, %r221;
	shl.b32 	%r1664, %r1663, 3;
	add.s32 	%r1665, %r1598, %r1664;
	ld.shared.u64 	%rd157, [%r1665];
	add.s64 	%rd158, %rd157, %rd9;
	xor.b32  	%r1666, %r1661, -2147483648;
	shl.b64 	%rd159, %rd158, 2;
	add.s64 	%rd160, %rd22, %rd159;
	st.global.u32 	[%rd160+16896], %r1666;
	bar.warp.sync 	-1;
	ld.shared.u32 	%r1667, [%r350+18432];
	shr.u32 	%r1668, %r1667, %r2112;
	and.b32  	%r1669, %r1668, %r221;
	shl.b32 	%r1670, %r1669, 3;
	add.s32 	%r1671, %r1598, %r1670;
	ld.shared.u64 	%rd161, [%r1671];
	add.s64 	%rd162, %rd161, %rd9;
	xor.b32  	%r1672, %r1667, -2147483648;
	shl.b64 	%rd163, %rd162, 2;
	add.s64 	%rd164, %rd22, %rd163;
	st.global.u32 	[%rd164+18432], %r1672;
	bar.warp.sync 	-1;
	ld.shared.u32 	%r1673, [%r350+19968];
	shr.u32 	%r1674, %r1673, %r2112;
	and.b32  	%r1675, %r1674, %r221;
	shl.b32 	%r1676, %r1675, 3;
	add.s32 	%r1677, %r1598, %r1676;
	ld.shared.u64 	%rd165, [%r1677];
	add.s64 	%rd166, %rd165, %rd9;
	xor.b32  	%r1678, %r1673, -2147483648;
	shl.b64 	%rd167, %rd166, 2;
	add.s64 	%rd168, %rd22, %rd167;
	st.global.u32 	[%rd168+19968], %r1678;
	bar.warp.sync 	-1;
	ld.shared.u32 	%r1679, [%r350+21504];
	shr.u32 	%r1680, %r1679, %r2112;
	and.b32  	%r1681, %r1680, %r221;
	shl.b32 	%r1682, %r1681, 3;
	add.s32 	%r1683, %r1598, %r1682;
	ld.shared.u64 	%rd169, [%r1683];
	add.s64 	%rd170, %rd169, %rd9;
	xor.b32  	%r1684, %r1679, -2147483648;
	shl.b64 	%rd171, %rd170, 2;
	add.s64 	%rd172, %rd22, %rd171;
	st.global.u32 	[%rd172+21504], %r1684;
	bar.warp.sync 	-1;
	ld.shared.u32 	%r1685, [%r350+23040];
	shr.u32 	%r1686, %r1685, %r2112;
	and.b32  	%r1687, %r1686, %r221;
	shl.b32 	%r1688, %r1687, 3;
	add.s32 	%r1689, %r1598, %r1688;
	ld.shared.u64 	%rd173, [%r1689];
	add.s64 	%rd174, %rd173, %rd9;
	xor.b32  	%r1690, %r1685, -2147483648;
	shl.b64 	%rd175, %rd174, 2;
	add.s64 	%rd176, %rd22, %rd175;
	st.global.u32 	[%rd176+23040], %r1690;
	bar.warp.sync 	-1;
	ld.shared.u32 	%r1691, [%r350+24576];
	shr.u32 	%r1692, %r1691, %r2112;
	and.b32  	%r1693, %r1692, %r221;
	shl.b32 	%r1694, %r1693, 3;
	add.s32 	%r1695, %r1598, %r1694;
	ld.shared.u64 	%rd177, [%r1695];
	add.s64 	%rd178, %rd177, %rd9;
	xor.b32  	%r1696, %r1691, -2147483648;
	shl.b64 	%rd179, %rd178, 2;
	add.s64 	%rd180, %rd22, %rd179;
	st.global.u32 	[%rd180+24576], %r1696;
	bar.warp.sync 	-1;
	bra.uni 	$L__BB32_260;
$L__BB32_225:
	ld.param.u32 	%r2089, [_ZN3cub18CUB_300001_SM_10006detail10radix_sort29DeviceRadixSortOnesweepKernelINS1_5radix10policy_hubIiiyE10Policy1000ELNS0_9SortOrderE0EiiyiiNS1_21identity_decomposer_tEEEvPT5_SB_PT3_PKSC_PT1_PKSG_PT2_PKSK_T4_iiT6__param_8];
	mad.lo.s32 	%r351, %r3, -6528, %r2089;
	setp.ge.s32 	%p152, %r1, %r351;
	@%p152 bra 	$L__BB32_227;
	ld.param.u32 	%r2113, [_ZN3cub18CUB_300001_SM_10006detail10radix_sort29DeviceRadixSortOnesweepKernelINS1_5radix10policy_hubIiiyE10Policy1000ELNS0_9SortOrderE0EiiyiiNS1_21identity_decomposer_tEEEvPT5_SB_PT3_PKSC_PT1_PKSG_PT2_PKSK_T4_iiT6__param_9];
	ld.shared.u32 	%r1697, [%r350];
	shr.u32 	%r1698, %r1697, %r2113;
	and.b32  	%r1699, %r1698, %r221;
	shl.b32 	%r1700, %r1699, 3;
	add.s32 	%r1702, %r783, %r1700;
	ld.shared.u64 	%rd181, [%r1702+26112];
	xor.b32  	%r1703, %r1697, -2147483648;
	add.s64 	%rd182, %rd181, %rd9;
	shl.b64 	%rd183, %rd182, 2;
	add.s64 	%rd184, %rd22, %rd183;
	st.global.u32 	[%rd184], %r1703;
$L__BB32_227:
	bar.warp.sync 	-1;
	add.s32 	%r1704, %r1, 384;
	setp.ge.s32 	%p153, %r1704, %r351;
	@%p153 bra 	$L__BB32_229;
	ld.param.u32 	%r2114, [_ZN3cub18CUB_300001_SM_10006detail10radix_sort29DeviceRadixSortOnesweepKernelINS1_5radix10policy_hubIiiyE10Policy1000ELNS0_9SortOrderE0EiiyiiNS1_21identity_decomposer_tEEEvPT5_SB_PT3_PKSC_PT1_PKSG_PT2_PKSK_T4_iiT6__param_9];
	ld.shared.u32 	%r1705, [%r350+1536];
	shr.u32 	%r1706, %r1705, %r2114;
	and.b32  	%r1707, %r1706, %r221;
	shl.b32 	%r1708, %r1707, 3;
	add.s32 	%r1710, %r783, %r1708;
	ld.shared.u64 	%rd185, [%r1710+26112];
	xor.b32  	%r1711, %r1705, -2147483648;
	add.s64 	%rd186, %rd185, %rd9;
	shl.b64 	%rd187, %rd186, 2;
	add.s64 	%rd188, %rd22, %rd187;
	st.global.u32 	[%rd188+1536], %r1711;
$L__BB32_229:
	bar.warp.sync 	-1;
	add.s32 	%r1712, %r1, 768;
	setp.ge.s32 	%p154, %r1712, %r351;
	@%p154 bra 	$L__BB32_231;
	ld.param.u32 	%r2115, [_ZN3cub18CUB_300001_SM_10006detail10radix_sort29DeviceRadixSortOnesweepKernelINS1_5radix10policy_hubIiiyE10Policy1000ELNS0_9SortOrderE0EiiyiiNS1_21identity_decomposer_tEEEvPT5_SB_PT3_PKSC_PT1_PKSG_PT2_PKSK_T4_iiT6__param_9];
	ld.shared.u32 	%r1713, [%r350+3072];
	shr.u32 	%r1714, %r1713, %r2115;
	and.b32  	%r1715, %r1714, %r221;
	shl.b32 	%r1716, %r1715, 3;
	add.s32 	%r1718, %r783, %r1716;
	ld.shared.u64 	%rd189, [%r1718+26112];
	xor.b32  	%r1719, %r1713, -2147483648;
	add.s64 	%rd190, %rd189, %rd9;
	shl.b64 	%rd191, %rd190, 2;
	add.s64 	%rd192, %rd22, %rd191;
	st.global.u32 	[%rd192+3072], %r1719;
$L__BB32_231:
	bar.warp.sync 	-1;
	add.s32 	%r1720, %r1, 1152;
	setp.ge.s32 	%p155, %r1720, %r351;
	@%p155 bra 	$L__BB32_233;
	ld.param.u32 	%r2116, [_ZN3cub18CUB_300001_SM_10006detail10radix_sort29DeviceRadixSortOnesweepKernelINS1_5radix10policy_hubIiiyE10Policy1000ELNS0_9SortOrderE0EiiyiiNS1_21identity_decomposer_tEEEvPT5_SB_PT3_PKSC_PT1_PKSG_PT2_PKSK_T4_iiT6__param_9];
	ld.shared.u32 	%r1721, [%r350+4608];
	shr.u32 	%r1722, %r1721, %r2116;
	and.b32  	%r1723, %r1722, %r221;
	shl.b32 	%r1724, %r1723, 3;
	add.s32 	%r1726, %r783, %r1724;
	ld.shared.u64 	%rd193, [%r1726+26112];
	xor.b32  	%r1727, %r1721, -2147483648;
	add.s64 	%rd194, %rd193, %rd9;
	shl.b64 	%rd195, %rd194, 2;
	add.s64 	%rd196, %rd22, %rd195;
	st.global.u32 	[%rd196+4608], %r1727;
$L__BB32_233:
	bar.warp.sync 	-1;
	add.s32 	%r1728, %r1, 1536;
	setp.ge.s32 	%p156, %r1728, %r351;
	@%p156 bra 	$L__BB32_235;
	ld.param.u32 	%r2117, [_ZN3cub18CUB_300001_SM_10006detail10radix_sort29DeviceRadixSortOnesweepKernelINS1_5radix10policy_hubIiiyE10Policy1000ELNS0_9SortOrderE0EiiyiiNS1_21identity_decomposer_tEEEvPT5_SB_PT3_PKSC_PT1_PKSG_PT2_PKSK_T4_iiT6__param_9];
	ld.shared.u32 	%r1729, [%r350+6144];
	shr.u32 	%r1730, %r1729, %r2117;
	and.b32  	%r1731, %r1730, %r221;
	shl.b32 	%r1732, %r1731, 3;
	add.s32 	%r1734, %r783, %r1732;
	ld.shared.u64 	%rd197, [%r1734+26112];
	xor.b32  	%r1735, %r1729, -2147483648;
	add.s64 	%rd198, %rd197, %rd9;
	shl.b64 	%rd199, %rd198, 2;
	add.s64 	%rd200, %rd22, %rd199;
	st.global.u32 	[%rd200+6144], %r1735;
$L__BB32_235:
	bar.warp.sync 	-1;
	add.s32 	%r1736, %r1, 1920;
	setp.ge.s32 	%p157, %r1736, %r351;
	@%p157 bra 	$L__BB32_237;
	ld.param.u32 	%r2118, [_ZN3cub18CUB_300001_SM_10006detail10radix_sort29DeviceRadixSortOnesweepKernelINS1_5radix10policy_hubIiiyE10Policy1000ELNS0_9SortOrderE0EiiyiiNS1_21identity_decomposer_tEEEvPT5_SB_PT3_PKSC_PT1_PKSG_PT2_PKSK_T4_iiT6__param_9];
	ld.shared.u32 	%r1737, [%r350+7680];
	shr.u32 	%r1738, %r1737, %r2118;
	and.b32  	%r1739, %r1738, %r221;
	shl.b32 	%r1740, %r1739, 3;
	add.s32 	%r1742, %r783, %r1740;
	ld.shared.u64 	%rd201, [%r1742+26112];
	xor.b32  	%r1743, %r1737, -2147483648;
	add.s64 	%rd202, %rd201, %rd9;
	shl.b64 	%rd203, %rd202, 2;
	add.s64 	%rd204, %rd22, %rd203;
	st.global.u32 	[%rd204+7680], %r1743;
$L__BB32_237:
	bar.warp.sync 	-1;
	add.s32 	%r1744, %r1, 2304;
	setp.ge.s32 	%p158, %r1744, %r351;
	@%p158 bra 	$L__BB32_239;
	ld.param.u32 	%r2119, [_ZN3cub18CUB_300001_SM_10006detail10radix_sort29DeviceRadixSortOnesweepKernelINS1_5radix10policy_hubIiiyE10Policy1000ELNS0_9SortOrderE0EiiyiiNS1_21identity_decomposer_tEEEvPT5_SB_PT3_PKSC_PT1_PKSG_PT2_PKSK_T4_iiT6__param_9];
	ld.shared.u32 	%r1745, [%r350+9216];
	shr.u32 	%r1746, %r1745, %r2119;
	and.b32  	%r1747, %r1746, %r221;
	shl.b32 	%r1748, %r1747, 3;
	add.s32 	%r1750, %r783, %r1748;
	ld.shared.u64 	%rd205, [%r1750+26112];
	xor.b32  	%r1751, %r1745, -2147483648;
	add.s64 	%rd206, %rd205, %rd9;
	shl.b64 	%rd207, %rd206, 2;
	add.s64 	%rd208, %rd22, %rd207;
	st.global.u32 	[%rd208+9216], %r1751;
$L__BB32_239:
	bar.warp.sync 	-1;
	add.s32 	%r1752, %r1, 2688;
	setp.ge.s32 	%p159, %r1752, %r351;
	@%p159 bra 	$L__BB32_241;
	ld.param.u32 	%r2120, [_ZN3cub18CUB_300001_SM_10006detail10radix_sort29DeviceRadixSortOnesweepKernelINS1_5radix10policy_hubIiiyE10Policy1000ELNS0_9SortOrderE0EiiyiiNS1_21identity_decomposer_tEEEvPT5_SB_PT3_PKSC_PT1_PKSG_PT2_PKSK_T4_iiT6__param_9];
	ld.shared.u32 	%r1753, [%r350+10752];
	shr.u32 	%r1754, %r1753, %r2120;
	and.b32  	%r1755, %r1754, %r221;
	shl.b32 	%r1756, %r1755, 3;
	add.s32 	%r1758, %r783, %r1756;
	ld.shared.u64 	%rd209, [%r1758+26112];
	xor.b32  	%r1759, %r1753, -2147483648;
	add.s64 	%rd210, %rd209, %rd9;
	shl.b64 	%rd211, %rd210, 2;
	add.s64 	%rd212, %rd22, %rd211;
	st.global.u32 	[%rd212+10752], %r1759;
$L__BB32_241:
	bar.warp.sync 	-1;
	or.b32  	%r1760, %r1, 3072;
	setp.ge.s32 	%p160, %r1760, %r351;
	@%p160 bra 	$L__BB32_243;
	ld.param.u32 	%r2121, [_ZN3cub18CUB_300001_SM_10006detail10radix_sort29DeviceRadixSortOnesweepKernelINS1_5radix10policy_hubIiiyE10Policy1000ELNS0_9SortOrderE0EiiyiiNS1_21identity_decomposer_tEEEvPT5_SB_PT3_PKSC_PT1_PKSG_PT2_PKSK_T4_iiT6__param_9];
	ld.shared.u32 	%r1761, [%r350+12288];
	shr.u32 	%r1762, %r1761, %r2121;
	and.b32  	%r1763, %r1762, %r221;
	shl.b32 	%r1764, %r1763, 3;
	add.s32 	%r1766, %r783, %r1764;
	ld.shared.u64 	%rd213, [%r1766+26112];
	xor.b32  	%r1767, %r1761, -2147483648;
	add.s64 	%rd214, %rd213, %rd9;
	shl.b64 	%rd215, %rd214, 2;
	add.s64 	%rd216, %rd22, %rd215;
	st.global.u32 	[%rd216+12288], %r1767;
$L__BB32_243:
	bar.warp.sync 	-1;
	add.s32 	%r1768, %r1, 3456;
	setp.ge.s32 	%p161, %r1768, %r351;
	@%p161 bra 	$L__BB32_245;
	ld.param.u32 	%r2122, [_ZN3cub18CUB_300001_SM_10006detail10radix_sort29DeviceRadixSortOnesweepKernelINS1_5radix10policy_hubIiiyE10Policy1000ELNS0_9SortOrderE0EiiyiiNS1_21identity_decomposer_tEEEvPT5_SB_PT3_PKSC_PT1_PKSG_PT2_PKSK_T4_iiT6__param_9];
	ld.shared.u32 	%r1769, [%r350+13824];
	shr.u32 	%r1770, %r1769, %r2122;
	and.b32  	%r1771, %r1770, %r221;
	shl.b32 	%r1772, %r1771, 3;
	add.s32 	%r1774, %r783, %r1772;
	ld.shared.u64 	%rd217, [%r1774+26112];
	xor.b32  	%r1775, %r1769, -2147483648;
	add.s64 	%rd218, %rd217, %rd9;
	shl.b64 	%rd219, %rd218, 2;
	add.s64 	%rd220, %rd22, %rd219;
	st.global.u32 	[%rd220+13824], %r1775;
$L__BB32_245:
	bar.warp.sync 	-1;
	add.s32 	%r1776, %r1, 3840;
	setp.ge.s32 	%p162, %r1776, %r351;
	@%p162 bra 	$L__BB32_247;
	ld.param.u32 	%r2123, [_ZN3cub18CUB_300001_SM_10006detail10radix_sort29DeviceRadixSortOnesweepKernelINS1_5radix10policy_hubIiiyE10Policy1000ELNS0_9SortOrderE0EiiyiiNS1_21identity_decomposer_tEEEvPT5_SB_PT3_PKSC_PT1_PKSG_PT2_PKSK_T4_iiT6__param_9];
	ld.shared.u32 	%r1777, [%r350+15360];
	shr.u32 	%r1778, %r1777, %r2123;
	and.b32  	%r1779, %r1778, %r221;
	shl.b32 	%r1780, %r1779, 3;
	add.s32 	%r1782, %r783, %r1780;
	ld.shared.u64 	%rd221, [%r1782+26112];
	xor.b32  	%r1783, %r1777, -2147483648;
	add.s64 	%rd222, %rd221, %rd9;
	shl.b64 	%rd223, %rd222, 2;
	add.s64 	%rd224, %rd22, %rd223;
	st.global.u32 	[%rd224+15360], %r1783;
$L__BB32_247:
	bar.warp.sync 	-1;
	add.s32 	%r1784, %r1, 4224;
	setp.ge.s32 	%p163, %r1784, %r351;
	@%p163 bra 	$L__BB32_249;
	ld.param.u32 	%r2124, [_ZN3cub18CUB_300001_SM_10006detail10radix_sort29DeviceRadixSortOnesweepKernelINS1_5radix10policy_hubIiiyE10Policy1000ELNS0_9SortOrderE0EiiyiiNS1_21identity_decomposer_tEEEvPT5_SB_PT3_PKSC_PT1_PKSG_PT2_PKSK_T4_iiT6__param_9];
	ld.shared.u32 	%r1785, [%r350+16896];
	shr.u32 	%r1786, %r1785, %r2124;
	and.b32  	%r1787, %r1786, %r221;
	shl.b32 	%r1788, %r1787, 3;
	add.s32 	%r1790, %r783, %r1788;
	ld.shared.u64 	%rd225, [%r1790+26112];
	xor.b32  	%r1791, %r1785, -2147483648;
	add.s64 	%rd226, %rd225, %rd9;
	shl.b64 	%rd227, %rd226, 2;
	add.s64 	%rd228, %rd22, %rd227;
	st.global.u32 	[%rd228+16896], %r1791;
$L__BB32_249:
	bar.warp.sync 	-1;
	add.s32 	%r1792, %r1, 4608;
	setp.ge.s32 	%p164, %r1792, %r351;
	@%p164 bra 	$L__BB32_251;
	ld.param.u32 	%r2125, [_ZN3cub18CUB_300001_SM_10006detail10radix_sort29DeviceRadixSortOnesweepKernelINS1_5radix10policy_hubIiiyE10Policy1000ELNS0_9SortOrderE0EiiyiiNS1_21identity_decomposer_tEEEvPT5_SB_PT3_PKSC_PT1_PKSG_PT2_PKSK_T4_iiT6__param_9];
	ld.shared.u32 	%r1793, [%r350+18432];
	shr.u32 	%r1794, %r1793, %r2125;
	and.b32  	%r1795, %r1794, %r221;
	shl.b32 	%r1796, %r1795, 3;
	add.s32 	%r1798, %r783, %r1796;
	ld.shared.u64 	%rd229, [%r1798+26112];
	xor.b32  	%r1799, %r1793, -2147483648;
	add.s64 	%rd230, %rd229, %rd9;
	shl.b64 	%rd231, %rd230, 2;
	add.s64 	%rd232, %rd22, %rd231;
	st.global.u32 	[%rd232+18432], %r1799;
$L__BB32_251:
	bar.warp.sync 	-1;
	add.s32 	%r1800, %r1, 4992;
	setp.ge.s32 	%p165, %r1800, %r351;
	@%p165 bra 	$L__BB32_253;
	ld.param.u32 	%r2126, [_ZN3cub18CUB_300001_SM_10006detail10radix_sort29DeviceRadixSortOnesweepKernelINS1_5radix10policy_hubIiiyE10Policy1000ELNS0_9SortOrderE0EiiyiiNS1_21identity_decomposer_tEEEvPT5_SB_PT3_PKSC_PT1_PKSG_PT2_PKSK_T4_iiT6__param_9];
	ld.shared.u32 	%r1801, [%r350+19968];
	shr.u32 	%r1802, %r1801, %r2126;
	and.b32  	%r1803, %r1802, %r221;
	shl.b32 	%r1804, %r1803, 3;
	add.s32 	%r1806, %r783, %r1804;
	ld.shared.u64 	%rd233, [%r1806+26112];
	xor.b32  	%r1807, %r1801, -2147483648;
	add.s64 	%rd234, %rd233, %rd9;
	shl.b64 	%rd235, %rd234, 2;
	add.s64 	%rd236, %rd22, %rd235;
	st.global.u32 	[%rd236+19968], %r1807;
$L__BB32_253:
	bar.warp.sync 	-1;
	add.s32 	%r1808, %r1, 5376;
	setp.ge.s32 	%p166, %r1808, %r351;
	@%p166 bra 	$L__BB32_255;
	ld.param.u32 	%r2127, [_ZN3cub18CUB_300001_SM_10006detail10radix_sort29DeviceRadixSortOnesweepKernelINS1_5radix10policy_hubIiiyE10Policy1000ELNS0_9SortOrderE0EiiyiiNS1_21identity_decomposer_tEEEvPT5_SB_PT3_PKSC_PT1_PKSG_PT2_PKSK_T4_iiT6__param_9];
	ld.shared.u32 	%r1809, [%r350+21504];
	shr.u32 	%r1810, %r1809, %r2127;
	and.b32  	%r1811, %r1810, %r221;
	shl.b32 	%r1812, %r1811, 3;
	add.s32 	%r1814, %r783, %r1812;
	ld.shared.u64 	%rd237, [%r1814+26112];
	xor.b32  	%r1815, %r1809, -2147483648;
	add.s64 	%rd238, %rd237, %rd9;
	shl.b64 	%rd239, %rd238, 2;
	add.s64 	%rd240, %rd22, %rd239;
	st.global.u32 	[%rd240+21504], %r1815;
$L__BB32_255:
	bar.warp.sync 	-1;
	add.s32 	%r1816, %r1, 5760;
	setp.ge.s32 	%p167, %r1816, %r351;
	@%p167 bra 	$L__BB32_257;
	ld.param.u32 	%r2128, [_ZN3cub18CUB_300001_SM_10006detail10radix_sort29DeviceRadixSortOnesweepKernelINS1_5radix10policy_hubIiiyE10Policy1000ELNS0_9SortOrderE0EiiyiiNS1_21identity_decomposer_tEEEvPT5_SB_PT3_PKSC_PT1_PKSG_PT2_PKSK_T4_iiT6__param_9];
	ld.shared.u32 	%r1817, [%r350+23040];
	shr.u32 	%r1818, %r1817, %r2128;
	and.b32  	%r1819, %r1818, %r221;
	shl.b32 	%r1820, %r1819, 3;
	add.s32 	%r1822, %r783, %r1820;
	ld.shared.u64 	%rd241, [%r1822+26112];
	xor.b32  	%r1823, %r1817, -2147483648;
	add.s64 	%rd242, %rd241, %rd9;
	shl.b64 	%rd243, %rd242, 2;
	add.s64 	%rd244, %rd22, %rd243;
	st.global.u32 	[%rd244+23040], %r1823;
$L__BB32_257:
	bar.warp.sync 	-1;
	or.b32  	%r1824, %r1, 6144;
	setp.ge.s32 	%p168, %r1824, %r351;
	@%p168 bra 	$L__BB32_259;
	ld.param.u32 	%r2129, [_ZN3cub18CUB_300001_SM_10006detail10radix_sort29DeviceRadixSortOnesweepKernelINS1_5radix10policy_hubIiiyE10Policy1000ELNS0_9SortOrderE0EiiyiiNS1_21identity_decomposer_tEEEvPT5_SB_PT3_PKSC_PT1_PKSG_PT2_PKSK_T4_iiT6__param_9];
	ld.shared.u32 	%r1825, [%r350+24576];
	shr.u32 	%r1826, %r1825, %r2129;
	and.b32  	%r1827, %r1826, %r221;
	shl.b32 	%r1828, %r1827, 3;
	add.s32 	%r1830, %r783, %r1828;
	ld.shared.u64 	%rd245, [%r1830+26112];
	xor.b32  	%r1831, %r1825, -2147483648;
	add.s64 	%rd246, %rd245, %rd9;
	shl.b64 	%rd247, %rd246, 2;
	add.s64 	%rd248, %rd22, %rd247;
	st.global.u32 	[%rd248+24576], %r1831;
$L__BB32_259:
	bar.warp.sync 	-1;
$L__BB32_260:
	ld.param.u32 	%r2130, [_ZN3cub18CUB_300001_SM_10006detail10radix_sort29DeviceRadixSortOnesweepKernelINS1_5radix10policy_hubIiiyE10Policy1000ELNS0_9SortOrderE0EiiyiiNS1_21identity_decomposer_tEEEvPT5_SB_PT3_PKSC_PT1_PKSG_PT2_PKSK_T4_iiT6__param_9];
	ld.param.u32 	%r2090, [_ZN3cub18CUB_300001_SM_10006detail10radix_sort29DeviceRadixSortOnesweepKernelINS1_5radix10policy_hubIiiyE10Policy1000ELNS0_9SortOrderE0EiiyiiNS1_21identity_decomposer_tEEEvPT5_SB_PT3_PKSC_PT1_PKSG_PT2_PKSK_T4_iiT6__param_8];
	setp.gt.s32 	%p169, %r349, %r2090;
	ld.shared.u32 	%r1832, [%r350];
	shr.u32 	%r1833, %r1832, %r2130;
	and.b32  	%r352, %r1833, %r221;
	ld.shared.u32 	%r1834, [%r350+1536];
	shr.u32 	%r1835, %r1834, %r2130;
	and.b32  	%r353, %r1835, %r221;
	ld.shared.u32 	%r1836, [%r350+3072];
	shr.u32 	%r1837, %r1836, %r2130;
	and.b32  	%r354, %r1837, %r221;
	ld.shared.u32 	%r1838, [%r350+4608];
	shr.u32 	%r1839, %r1838, %r2130;
	and.b32  	%r355, %r1839, %r221;
	ld.shared.u32 	%r1840, [%r350+6144];
	shr.u32 	%r1841, %r1840, %r2130;
	and.b32  	%r356, %r1841, %r221;
	ld.shared.u32 	%r1842, [%r350+7680];
	shr.u32 	%r1843, %r1842, %r2130;
	and.b32  	%r357, %r1843, %r221;
	ld.shared.u32 	%r1844, [%r350+9216];
	shr.u32 	%r1845, %r1844, %r2130;
	and.b32  	%r358, %r1845, %r221;
	ld.shared.u32 	%r1846, [%r350+10752];
	shr.u32 	%r1847, %r1846, %r2130;
	and.b32  	%r359, %r1847, %r221;
	ld.shared.u32 	%r1848, [%r350+12288];
	shr.u32 	%r1849, %r1848, %r2130;
	and.b32  	%r360, %r1849, %r221;
	ld.shared.u32 	%r1850, [%r350+13824];
	shr.u32 	%r1851, %r1850, %r2130;
	and.b32  	%r361, %r1851, %r221;
	ld.shared.u32 	%r1852, [%r350+15360];
	shr.u32 	%r1853, %r1852, %r2130;
	and.b32  	%r362, %r1853, %r221;
	ld.shared.u32 	%r1854, [%r350+16896];
	shr.u32 	%r1855, %r1854, %r2130;
	and.b32  	%r363, %r1855, %r221;
	ld.shared.u32 	%r1856, [%r350+18432];
	shr.u32 	%r1857, %r1856, %r2130;
	and.b32  	%r364, %r1857, %r221;
	ld.shared.u32 	%r1858, [%r350+19968];
	shr.u32 	%r1859, %r1858, %r2130;
	and.b32  	%r365, %r1859, %r221;
	ld.shared.u32 	%r1860, [%r350+21504];
	shr.u32 	%r1861, %r1860, %r2130;
	and.b32  	%r366, %r1861, %r221;
	ld.shared.u32 	%r1862, [%r350+23040];
	shr.u32 	%r1863, %r1862, %r2130;
	and.b32  	%r367, %r1863, %r221;
	ld.shared.u32 	%r1864, [%r350+24576];
	shr.u32 	%r1865, %r1864, %r2130;
	and.b32  	%r368, %r1865, %r221;
	@%p169 bra 	$L__BB32_262;
	ld.param.u64 	%rd443, [_ZN3cub18CUB_300001_SM_10006detail10radix_sort29DeviceRadixSortOnesweepKernelINS1_5radix10policy_hubIiiyE10Policy1000ELNS0_9SortOrderE0EiiyiiNS1_21identity_decomposer_tEEEvPT5_SB_PT3_PKSC_PT1_PKSG_PT2_PKSK_T4_iiT6__param_7];
	cvta.to.global.u64 	%rd249, %rd443;
	and.b32  	%r1869, %r1, 31;
	or.b32  	%r1870, %r647, %r1869;
	cvt.u64.u32 	%rd250, %r1870;
	mul.lo.s32 	%r1871, %r3, 6528;
	cvt.s64.s32 	%rd251, %r1871;
	add.s64 	%rd252, %rd250, %rd251;
	shl.b64 	%rd253, %rd252, 2;
	add.s64 	%rd254, %rd249, %rd253;
	ld.global.u32 	%r2266, [%rd254];
	ld.global.u32 	%r2267, [%rd254+128];
	ld.global.u32 	%r2268, [%rd254+256];
	ld.global.u32 	%r2269, [%rd254+384];
	ld.global.u32 	%r2270, [%rd254+512];
	ld.global.u32 	%r2271, [%rd254+640];
	ld.global.u32 	%r2272, [%rd254+768];
	ld.global.u32 	%r2273, [%rd254+896];
	ld.global.u32 	%r2274, [%rd254+1024];
	ld.global.u32 	%r2275, [%rd254+1152];
	ld.global.u32 	%r2276, [%rd254+1280];
	ld.global.u32 	%r2277, [%rd254+1408];
	ld.global.u32 	%r2278, [%rd254+1536];
	ld.global.u32 	%r2279, [%rd254+1664];
	ld.global.u32 	%r2280, [%rd254+1792];
	ld.global.u32 	%r2281, [%rd254+1920];
	ld.global.u32 	%r2282, [%rd254+2048];
	bra.uni 	$L__BB32_296;
$L__BB32_262:
	ld.param.u32 	%r2091, [_ZN3cub18CUB_300001_SM_10006detail10radix_sort29DeviceRadixSortOnesweepKernelINS1_5radix10policy_hubIiiyE10Policy1000ELNS0_9SortOrderE0EiiyiiNS1_21identity_decomposer_tEEEvPT5_SB_PT3_PKSC_PT1_PKSG_PT2_PKSK_T4_iiT6__param_8];
	ld.param.u64 	%rd444, [_ZN3cub18CUB_300001_SM_10006detail10radix_sort29DeviceRadixSortOnesweepKernelINS1_5radix10policy_hubIiiyE10Policy1000ELNS0_9SortOrderE0EiiyiiNS1_21identity_decomposer_tEEEvPT5_SB_PT3_PKSC_PT1_PKSG_PT2_PKSK_T4_iiT6__param_7];
	cvta.to.global.u64 	%rd255, %rd444;
	add.s64 	%rd23, %rd255, %rd63;
	cvt.u32.u64 	%r1874, %rd7;
	sub.s32 	%r386, %r2091, %r649;
	setp.ge.s32 	%p170, %r1874, %r386;
	@%p170 bra 	$L__BB32_264;
	ld.global.u32 	%r2266, [%rd23];
$L__BB32_264:
	add.s32 	%r1877, %r1874, 32;
	setp.ge.s32 	%p171, %r1877, %r386;
	@%p171 bra 	$L__BB32_266;
	ld.global.u32 	%r2267, [%rd23+128];
$L__BB32_266:
	add.s32 	%r1880, %r1874, 64;
	setp.ge.s32 	%p172, %r1880, %r386;
	@%p172 bra 	$L__BB32_268;
	ld.global.u32 	%r2268, [%rd23+256];
$L__BB32_268:
	add.s32 	%r1883, %r1874, 96;
	setp.ge.s32 	%p173, %r1883, %r386;
	@%p173 bra 	$L__BB32_270;
	ld.global.u32 	%r2269, [%rd23+384];
$L__BB32_270:
	add.s32 	%r1886, %r1874, 128;
	setp.ge.s32 	%p174, %r1886, %r386;
	@%p174 bra 	$L__BB32_272;
	ld.global.u32 	%r2270, [%rd23+512];
$L__BB32_272:
	add.s32 	%r1889, %r1874, 160;
	setp.ge.s32 	%p175, %r1889, %r386;
	@%p175 bra 	$L__BB32_274;
	ld.global.u32 	%r2271, [%rd23+640];
$L__BB32_274:
	add.s32 	%r1892, %r1874, 192;
	setp.ge.s32 	%p176, %r1892, %r386;
	@%p176 bra 	$L__BB32_276;
	ld.global.u32 	%r2272, [%rd23+768];
$L__BB32_276:
	add.s32 	%r1895, %r1874, 224;
	setp.ge.s32 	%p177, %r1895, %r386;
	@%p177 bra 	$L__BB32_278;
	ld.param.u64 	%rd445, [_ZN3cub18CUB_300001_SM_10006detail10radix_sort29DeviceRadixSortOnesweepKernelINS1_5radix10policy_hubIiiyE10Policy1000ELNS0_9SortOrderE0EiiyiiNS1_21identity_decomposer_tEEEvPT5_SB_PT3_PKSC_PT1_PKSG_PT2_PKSK_T4_iiT6__param_7];
	cvta.to.global.u64 	%rd259, %rd445;
	cvt.s64.s32 	%rd260, %r649;
	add.s64 	%rd261, %rd7, %rd260;
	shl.b64 	%rd262, %rd261, 2;
	add.s64 	%rd263, %rd259, %rd262;
	ld.global.u32 	%r2273, [%rd263+896];
$L__BB32_278:
	add.s32 	%r1899, %r1874, 256;
	setp.ge.s32 	%p178, %r1899, %r386;
	@%p178 bra 	$L__BB32_280;
	ld.param.u64 	%rd446, [_ZN3cub18CUB_300001_SM_10006detail10radix_sort29DeviceRadixSortOnesweepKernelINS1_5radix10policy_hubIiiyE10Policy1000ELNS0_9SortOrderE0EiiyiiNS1_21identity_decomposer_tEEEvPT5_SB_PT3_PKSC_PT1_PKSG_PT2_PKSK_T4_iiT6__param_7];
	cvta.to.global.u64 	%rd264, %rd446;
	cvt.s64.s32 	%rd265, %r649;
	add.s64 	%rd266, %rd7, %rd265;
	shl.b64 	%rd267, %rd266, 2;
	add.s64 	%rd268, %rd264, %rd267;
	ld.global.u32 	%r2274, [%rd268+1024];
$L__BB32_280:
	add.s32 	%r1903, %r1874, 288;
	setp.ge.s32 	%p179, %r1903, %r386;
	@%p179 bra 	$L__BB32_282;
	ld.param.u64 	%rd447, [_ZN3cub18CUB_300001_SM_10006detail10radix_sort29DeviceRadixSortOnesweepKernelINS1_5radix10policy_hubIiiyE10Policy1000ELNS0_9SortOrderE0EiiyiiNS1_21identity_decomposer_tEEEvPT5_SB_PT3_PKSC_PT1_PKSG_PT2_PKSK_T4_iiT6__param_7];
	cvta.to.global.u64 	%rd269, %rd447;
	cvt.s64.s32 	%rd270, %r649;
	add.s64 	%rd271, %rd7, %rd270;
	shl.b64 	%rd272, %rd271, 2;
	add.s64 	%rd273, %rd269, %rd272;
	ld.global.u32 	%r2275, [%rd273+1152];
$L__BB32_282:
	add.s32 	%r1907, %r1874, 320;
	setp.ge.s32 	%p180, %r1907, %r386;
	@%p180 bra 	$L__BB32_284;
	ld.param.u64 	%rd448, [_ZN3cub18CUB_300001_SM_10006detail10radix_sort29DeviceRadixSortOnesweepKernelINS1_5radix10policy_hubIiiyE10Policy1000ELNS0_9SortOrderE0EiiyiiNS1_21identity_decomposer_tEEEvPT5_SB_PT3_PKSC_PT1_PKSG_PT2_PKSK_T4_iiT6__param_7];
	cvta.to.global.u64 	%rd274, %rd448;
	cvt.s64.s32 	%rd275, %r649;
	add.s64 	%rd276, %rd7, %rd275;
	shl.b64 	%rd277, %rd276, 2;
	add.s64 	%rd278, %rd274, %rd277;
	ld.global.u32 	%r2276, [%rd278+1280];
$L__BB32_284:
	add.s32 	%r1911, %r1874, 352;
	setp.ge.s32 	%p181, %r1911, %r386;
	@%p181 bra 	$L__BB32_286;
	ld.param.u64 	%rd449, [_ZN3cub18CUB_300001_SM_10006detail10radix_sort29DeviceRadixSortOnesweepKernelINS1_5radix10policy_hubIiiyE10Policy1000ELNS0_9SortOrderE0EiiyiiNS1_21identity_decomposer_tEEEvPT5_SB_PT3_PKSC_PT1_PKSG_PT2_PKSK_T4_iiT6__param_7];
	cvta.to.global.u64 	%rd279, %rd449;
	mul.lo.s32 	%r1912, %r3, 6528;
	cvt.s64.s32 	%rd280, %r1912;
	add.s64 	%rd281, %rd7, %rd280;
	shl.b64 	%rd282, %rd281, 2;
	add.s64 	%rd283, %rd279, %rd282;
	ld.global.u32 	%r2277, [%rd283+1408];
$L__BB32_286:
	add.s32 	%r1915, %r1874, 384;
	setp.ge.s32 	%p182, %r1915, %r386;
	@%p182 bra 	$L__BB32_288;
	ld.param.u64 	%rd450, [_ZN3cub18CUB_300001_SM_10006detail10radix_sort29DeviceRadixSortOnesweepKernelINS1_5radix10policy_hubIiiyE10Policy1000ELNS0_9SortOrderE0EiiyiiNS1_21identity_decomposer_tEEEvPT5_SB_PT3_PKSC_PT1_PKSG_PT2_PKSK_T4_iiT6__param_7];
	cvta.to.global.u64 	%rd284, %rd450;
	mul.lo.s32 	%r1916, %r3, 6528;
	cvt.s64.s32 	%rd285, %r1916;
	add.s64 	%rd286, %rd7, %rd285;
	shl.b64 	%rd287, %rd286, 2;
	add.s64 	%rd288, %rd284, %rd287;
	ld.global.u32 	%r2278, [%rd288+1536];
$L__BB32_288:
	cvt.u32.u64 	%r1918, %rd7;
	add.s32 	%r1919, %r1918, 416;
	setp.ge.s32 	%p183, %r1919, %r386;
	@%p183 bra 	$L__BB32_290;
	ld.param.u64 	%rd451, [_ZN3cub18CUB_300001_SM_10006detail10radix_sort29DeviceRadixSortOnesweepKernelINS1_5radix10policy_hubIiiyE10Policy1000ELNS0_9SortOrderE0EiiyiiNS1_21identity_decomposer_tEEEvPT5_SB_PT3_PKSC_PT1_PKSG_PT2_PKSK_T4_iiT6__param_7];
	cvta.to.global.u64 	%rd289, %rd451;
	mul.lo.s32 	%r1920, %r3, 6528;
	cvt.s64.s32 	%rd290, %r1920;
	add.s64 	%rd291, %rd7, %rd290;
	shl.b64 	%rd292, %rd291, 2;
	add.s64 	%rd293, %rd289, %rd292;
	ld.global.u32 	%r2279, [%rd293+1664];
$L__BB32_290:
	cvt.u32.u64 	%r1922, %rd7;
	add.s32 	%r1923, %r1922, 448;
	setp.ge.s32 	%p184, %r1923, %r386;
	@%p184 bra 	$L__BB32_292;
	ld.param.u64 	%rd452, [_ZN3cub18CUB_300001_SM_10006detail10radix_sort29DeviceRadixSortOnesweepKernelINS1_5radix10policy_hubIiiyE10Policy1000ELNS0_9SortOrderE0EiiyiiNS1_21identity_decomposer_tEEEvPT5_SB_PT3_PKSC_PT1_PKSG_PT2_PKSK_T4_iiT6__param_7];
	cvta.to.global.u64 	%rd294, %rd452;
	mul.lo.s32 	%r1924, %r3, 6528;
	cvt.s64.s32 	%rd295, %r1924;
	add.s64 	%rd296, %rd7, %rd295;
	shl.b64 	%rd297, %rd296, 2;
	add.s64 	%rd298, %rd294, %rd297;
	ld.global.u32 	%r2280, [%rd298+1792];
$L__BB32_292:
	cvt.u32.u64 	%r1926, %rd7;
	add.s32 	%r1927, %r1926, 480;
	setp.ge.s32 	%p185, %r1927, %r386;
	@%p185 bra 	$L__BB32_294;
	ld.param.u64 	%rd453, [_ZN3cub18CUB_300001_SM_10006detail10radix_sort29DeviceRadixSortOnesweepKernelINS1_5radix10policy_hubIiiyE10Policy1000ELNS0_9SortOrderE0EiiyiiNS1_21identity_decomposer_tEEEvPT5_SB_PT3_PKSC_PT1_PKSG_PT2_PKSK_T4_iiT6__param_7];
	cvta.to.global.u64 	%rd299, %rd453;
	mul.lo.s32 	%r1928, %r3, 6528;
	cvt.s64.s32 	%rd300, %r1928;
	add.s64 	%rd301, %rd7, %rd300;
	shl.b64 	%rd302, %rd301, 2;
	add.s64 	%rd303, %rd299, %rd302;
	ld.global.u32 	%r2281, [%rd303+1920];
$L__BB32_294:
	cvt.u32.u64 	%r1930, %rd7;
	add.s32 	%r1931, %r1930, 512;
	setp.ge.s32 	%p186, %r1931, %r386;
	@%p186 bra 	$L__BB32_296;
	ld.param.u64 	%rd454, [_ZN3cub18CUB_300001_SM_10006detail10radix_sort29DeviceRadixSortOnesweepKernelINS1_5radix10policy_hubIiiyE10Policy1000ELNS0_9SortOrderE0EiiyiiNS1_21identity_decomposer_tEEEvPT5_SB_PT3_PKSC_PT1_PKSG_PT2_PKSK_T4_iiT6__param_7];
	cvta.to.global.u64 	%rd304, %rd454;
	mov.u32 	%r1932, %tid.x;
	and.b32  	%r1933, %r1932, 992;
	mul.lo.s32 	%r1934, %r1933, 17;
	and.b32  	%r1935, %r1932, 31;
	or.b32  	%r1936, %r1934, %r1935;
	cvt.u64.u32 	%rd305, %r1936;
	mul.lo.s32 	%r1937, %r3, 6528;
	cvt.s64.s32 	%rd306, %r1937;
	add.s64 	%rd307, %rd305, %rd306;
	shl.b64 	%rd308, %rd307, 2;
	add.s64 	%rd309, %rd304, %rd308;
	ld.global.u32 	%r2282, [%rd309+2048];
$L__BB32_296:
	ld.param.u32 	%r2092, [_ZN3cub18CUB_300001_SM_10006detail10radix_sort29DeviceRadixSortOnesweepKernelINS1_5radix10policy_hubIiiyE10Policy1000ELNS0_9SortOrderE0EiiyiiNS1_21identity_decomposer_tEEEvPT5_SB_PT3_PKSC_PT1_PKSG_PT2_PKSK_T4_iiT6__param_8];
	ld.param.u64 	%rd441, [_ZN3cub18CUB_300001_SM_10006detail10radix_sort29DeviceRadixSortOnesweepKernelINS1_5radix10policy_hubIiiyE10Policy1000ELNS0_9SortOrderE0EiiyiiNS1_21identity_decomposer_tEEEvPT5_SB_PT3_PKSC_PT1_PKSG_PT2_PKSK_T4_iiT6__param_6];
	cvta.to.global.u64 	%rd24, %rd441;
	mov.u32 	%r437, %tid.x;
	cvt.u64.u32 	%rd25, %r437;
	shl.b32 	%r1938, %r437, 2;
	mov.u32 	%r1939, _ZZN3cub18CUB_300001_SM_10006detail10radix_sort29DeviceRadixSortOnesweepKernelINS1_5radix10policy_hubIiiyE10Policy1000ELNS0_9SortOrderE0EiiyiiNS1_21identity_decomposer_tEEEvPT5_SB_PT3_PKSC_PT1_PKSG_PT2_PKSK_T4_iiT6_E1s;
	add.s32 	%r438, %r1939, %r1938;
	mad.lo.s32 	%r1940, %r3, 6528, 6528;
	setp.gt.s32 	%p187, %r1940, %r2092;
	bar.sync 	0;
	st.shared.u32 	[%r323+-4], %r2266;
	st.shared.u32 	[%r324+-4], %r2267;
	st.shared.u32 	[%r325+-4], %r2268;
	st.shared.u32 	[%r326+-4], %r2269;
	st.shared.u32 	[%r327+-4], %r2270;
	st.shared.u32 	[%r328+-4], %r2271;
	st.shared.u32 	[%r329+-4], %r2272;
	st.shared.u32 	[%r330+-4], %r2273;
	st.shared.u32 	[%r331+-4], %r2274;
	st.shared.u32 	[%r332+-4], %r2275;
	st.shared.u32 	[%r333+-4], %r2276;
	st.shared.u32 	[%r334+-4], %r2277;
	st.shared.u32 	[%r335+-4], %r2278;
	st.shared.u32 	[%r336+-4], %r2279;
	st.shared.u32 	[%r337+-4], %r2280;
	st.shared.u32 	[%r338+-4], %r2281;
	st.shared.u32 	[%r339+-4], %r2282;
	bar.sync 	0;
	@%p187 bra 	$L__BB32_298;
	ld.shared.u32 	%r1941, [%r438];
	shl.b32 	%r1942, %r352, 3;
	add.s32 	%r1944, %r1939, 26112;
	add.s32 	%r1945, %r1944, %r1942;
	ld.shared.u64 	%rd310, [%r1945];
	add.s64 	%rd311, %rd310, %rd25;
	shl.b64 	%rd312, %rd311, 2;
	add.s64 	%rd313, %rd24, %rd312;
	st.global.u32 	[%rd313], %r1941;
	bar.warp.sync 	-1;
	ld.shared.u32 	%r1946, [%r438+1536];
	shl.b32 	%r1947, %r353, 3;
	add.s32 	%r1948, %r1944, %r1947;
	ld.shared.u64 	%rd314, [%r1948];
	add.s64 	%rd315, %rd314, %rd25;
	shl.b64 	%rd316, %rd315, 2;
	add.s64 	%rd317, %rd24, %rd316;
	st.global.u32 	[%rd317+1536], %r1946;
	bar.warp.sync 	-1;
	ld.shared.u32 	%r1949, [%r438+3072];
	shl.b32 	%r1950, %r354, 3;
	add.s32 	%r1951, %r1944, %r1950;
	ld.shared.u64 	%rd318, [%r1951];
	add.s64 	%rd319, %rd318, %rd25;
	shl.b64 	%rd320, %rd319, 2;
	add.s64 	%rd321, %rd24, %rd320;
	st.global.u32 	[%rd321+3072], %r1949;
	bar.warp.sync 	-1;
	ld.shared.u32 	%r1952, [%r438+4608];
	shl.b32 	%r1953, %r355, 3;
	add.s32 	%r1954, %r1944, %r1953;
	ld.shared.u64 	%rd322, [%r1954];
	add.s64 	%rd323, %rd322, %rd25;
	shl.b64 	%rd324, %rd323, 2;
	add.s64 	%rd325, %rd24, %rd324;
	st.global.u32 	[%rd325+4608], %r1952;
	bar.warp.sync 	-1;
	ld.shared.u32 	%r1955, [%r438+6144];
	shl.b32 	%r1956, %r356, 3;
	add.s32 	%r1957, %r1944, %r1956;
	ld.shared.u64 	%rd326, [%r1957];
	add.s64 	%rd327, %rd326, %rd25;
	shl.b64 	%rd328, %rd327, 2;
	add.s64 	%rd329, %rd24, %rd328;
	st.global.u32 	[%rd329+6144], %r1955;
	bar.warp.sync 	-1;
	ld.shared.u32 	%r1958, [%r438+7680];
	shl.b32 	%r1959, %r357, 3;
	add.s32 	%r1960, %r1944, %r1959;
	ld.shared.u64 	%rd330, [%r1960];
	add.s64 	%rd331, %rd330, %rd25;
	shl.b64 	%rd332, %rd331, 2;
	add.s64 	%rd333, %rd24, %rd332;
	st.global.u32 	[%rd333+7680], %r1958;
	bar.warp.sync 	-1;
	ld.shared.u32 	%r1961, [%r438+9216];
	shl.b32 	%r1962, %r358, 3;
	add.s32 	%r1963, %r1944, %r1962;
	ld.shared.u64 	%rd334, [%r1963];
	add.s64 	%rd335, %rd334, %rd25;
	shl.b64 	%rd336, %rd335, 2;
	add.s64 	%rd337, %rd24, %rd336;
	st.global.u32 	[%rd337+9216], %r1961;
	bar.warp.sync 	-1;
	ld.shared.u32 	%r1964, [%r438+10752];
	shl.b32 	%r1965, %r359, 3;
	add.s32 	%r1966, %r1944, %r1965;
	ld.shared.u64 	%rd338, [%r1966];
	add.s64 	%rd339, %rd338, %rd25;
	shl.b64 	%rd340, %rd339, 2;
	add.s64 	%rd341, %rd24, %rd340;
	st.global.u32 	[%rd341+10752], %r1964;
	bar.warp.sync 	-1;
	ld.shared.u32 	%r1967, [%r438+12288];
	shl.b32 	%r1968, %r360, 3;
	add.s32 	%r1969, %r1944, %r1968;
	ld.shared.u64 	%rd342, [%r1969];
	add.s64 	%rd343, %rd342, %rd25;
	shl.b64 	%rd344, %rd343, 2;
	add.s64 	%rd345, %rd24, %rd344;
	st.global.u32 	[%rd345+12288], %r1967;
	bar.warp.sync 	-1;
	ld.shared.u32 	%r1970, [%r438+13824];
	shl.b32 	%r1971, %r361, 3;
	add.s32 	%r1972, %r1944, %r1971;
	ld.shared.u64 	%rd346, [%r1972];
	add.s64 	%rd347, %rd346, %rd25;
	shl.b64 	%rd348, %rd347, 2;
	add.s64 	%rd349, %rd24, %rd348;
	st.global.u32 	[%rd349+13824], %r1970;
	bar.warp.sync 	-1;
	ld.shared.u32 	%r1973, [%r438+15360];
	shl.b32 	%r1974, %r362, 3;
	add.s32 	%r1975, %r1944, %r1974;
	ld.shared.u64 	%rd350, [%r1975];
	add.s64 	%rd351, %rd350, %rd25;
	shl.b64 	%rd352, %rd351, 2;
	add.s64 	%rd353, %rd24, %rd352;
	st.global.u32 	[%rd353+15360], %r1973;
	bar.warp.sync 	-1;
	ld.shared.u32 	%r1976, [%r438+16896];
	shl.b32 	%r1977, %r363, 3;
	add.s32 	%r1978, %r1944, %r1977;
	ld.shared.u64 	%rd354, [%r1978];
	add.s64 	%rd355, %rd354, %rd25;
	shl.b64 	%rd356, %rd355, 2;
	add.s64 	%rd357, %rd24, %rd356;
	st.global.u32 	[%rd357+16896], %r1976;
	bar.warp.sync 	-1;
	ld.shared.u32 	%r1979, [%r438+18432];
	shl.b32 	%r1980, %r364, 3;
	add.s32 	%r1981, %r1944, %r1980;
	ld.shared.u64 	%rd358, [%r1981];
	add.s64 	%rd359, %rd358, %rd25;
	shl.b64 	%rd360, %rd359, 2;
	add.s64 	%rd361, %rd24, %rd360;
	st.global.u32 	[%rd361+18432], %r1979;
	bar.warp.sync 	-1;
	ld.shared.u32 	%r1982, [%r438+19968];
	shl.b32 	%r1983, %r365, 3;
	add.s32 	%r1984, %r1944, %r1983;
	ld.shared.u64 	%rd362, [%r1984];
	add.s64 	%rd363, %rd362, %rd25;
	shl.b64 	%rd364, %rd363, 2;
	add.s64 	%rd365, %rd24, %rd364;
	st.global.u32 	[%rd365+19968], %r1982;
	bar.warp.sync 	-1;
	ld.shared.u32 	%r1985, [%r438+21504];
	shl.b32 	%r1986, %r366, 3;
	add.s32 	%r1987, %r1944, %r1986;
	ld.shared.u64 	%rd366, [%r1987];
	add.s64 	%rd367, %rd366, %rd25;
	shl.b64 	%rd368, %rd367, 2;
	add.s64 	%rd369, %rd24, %rd368;
	st.global.u32 	[%rd369+21504], %r1985;
	bar.warp.sync 	-1;
	ld.shared.u32 	%r1988, [%r438+23040];
	shl.b32 	%r1989, %r367, 3;
	add.s32 	%r1990, %r1944, %r1989;
	ld.shared.u64 	%rd370, [%r1990];
	add.s64 	%rd371, %rd370, %rd25;
	shl.b64 	%rd372, %rd371, 2;
	add.s64 	%rd373, %rd24, %rd372;
	st.global.u32 	[%rd373+23040], %r1988;
	bar.warp.sync 	-1;
	ld.shared.u32 	%r1991, [%r438+24576];
	shl.b32 	%r1992, %r368, 3;
	add.s32 	%r1993, %r1944, %r1992;
	ld.shared.u64 	%rd374, [%r1993];
	add.s64 	%rd375, %rd374, %rd25;
	shl.b64 	%rd376, %rd375, 2;
	add.s64 	%rd377, %rd24, %rd376;
	st.global.u32 	[%rd377+24576], %r1991;
	bar.warp.sync 	-1;
	bra.uni 	$L__BB32_333;
$L__BB32_298:
	ld.param.u32 	%r2093, [_ZN3cub18CUB_300001_SM_10006detail10radix_sort29DeviceRadixSortOnesweepKernelINS1_5radix10policy_hubIiiyE10Policy1000ELNS0_9SortOrderE0EiiyiiNS1_21identity_decomposer_tEEEvPT5_SB_PT3_PKSC_PT1_PKSG_PT2_PKSK_T4_iiT6__param_8];
	mad.lo.s32 	%r439, %r3, -6528, %r2093;
	shl.b32 	%r1994, %r352, 3;
	add.s32 	%r1996, %r1939, %r1994;
	ld.shared.u64 	%rd26, [%r1996+26112];
	setp.ge.s32 	%p188, %r437, %r439;
	@%p188 bra 	$L__BB32_300;
	ld.shared.u32 	%r1997, [%r438];
	add.s64 	%rd378, %rd26, %rd25;
	shl.b64 	%rd379, %rd378, 2;
	add.s64 	%rd380, %rd24, %rd379;
	st.global.u32 	[%rd380], %r1997;
$L__BB32_300:
	bar.warp.sync 	-1;
	shl.b32 	%r1998, %r353, 3;
	add.s32 	%r2000, %r1939, %r1998;
	ld.shared.u64 	%rd27, [%r2000+26112];
	add.s32 	%r2001, %r437, 384;
	setp.ge.s32 	%p189, %r2001, %r439;
	@%p189 bra 	$L__BB32_302;
	ld.shared.u32 	%r2002, [%r438+1536];
	add.s64 	%rd381, %rd27, %rd25;
	shl.b64 	%rd382, %rd381, 2;
	add.s64 	%rd383, %rd24, %rd382;
	st.global.u32 	[%rd383+1536], %r2002;
$L__BB32_302:
	bar.warp.sync 	-1;
	shl.b32 	%r2003, %r354, 3;
	add.s32 	%r2005, %r1939, %r2003;
	ld.shared.u64 	%rd28, [%r2005+26112];
	add.s32 	%r2006, %r437, 768;
	setp.ge.s32 	%p190, %r2006, %r439;
	@%p190 bra 	$L__BB32_304;
	ld.shared.u32 	%r2007, [%r438+3072];
	add.s64 	%rd384, %rd28, %rd25;
	shl.b64 	%rd385, %rd384, 2;
	add.s64 	%rd386, %rd24, %rd385;
	st.global.u32 	[%rd386+3072], %r2007;
$L__BB32_304:
	bar.warp.sync 	-1;
	shl.b32 	%r2008, %r355, 3;
	add.s32 	%r2010, %r1939, %r2008;
	ld.shared.u64 	%rd29, [%r2010+26112];
	add.s32 	%r2011, %r437, 1152;
	setp.ge.s32 	%p191, %r2011, %r439;
	@%p191 bra 	$L__BB32_306;
	ld.shared.u32 	%r2012, [%r438+4608];
	add.s64 	%rd387, %rd29, %rd25;
	shl.b64 	%rd388, %rd387, 2;
	add.s64 	%rd389, %rd24, %rd388;
	st.global.u32 	[%rd389+4608], %r2012;
$L__BB32_306:
	bar.warp.sync 	-1;
	shl.b32 	%r2013, %r356, 3;
	add.s32 	%r2015, %r1939, %r2013;
	ld.shared.u64 	%rd30, [%r2015+26112];
	add.s32 	%r2016, %r437, 1536;
	setp.ge.s32 	%p192, %r2016, %r439;
	@%p192 bra 	$L__BB32_308;
	ld.shared.u32 	%r2017, [%r438+6144];
	add.s64 	%rd390, %rd30, %rd25;
	shl.b64 	%rd391, %rd390, 2;
	add.s64 	%rd392, %rd24, %rd391;
	st.global.u32 	[%rd392+6144], %r2017;
$L__BB32_308:
	bar.warp.sync 	-1;
	shl.b32 	%r2018, %r357, 3;
	add.s32 	%r2020, %r1939, %r2018;
	ld.shared.u64 	%rd31, [%r2020+26112];
	add.s32 	%r2021, %r437, 1920;
	setp.ge.s32 	%p193, %r2021, %r439;
	@%p193 bra 	$L__BB32_310;
	ld.shared.u32 	%r2022, [%r438+7680];
	add.s64 	%rd393, %rd31, %rd25;
	shl.b64 	%rd394, %rd393, 2;
	add.s64 	%rd395, %rd24, %rd394;
	st.global.u32 	[%rd395+7680], %r2022;
$L__BB32_310:
	bar.warp.sync 	-1;
	shl.b32 	%r2023, %r358, 3;
	add.s32 	%r2025, %r1939, %r2023;
	ld.shared.u64 	%rd32, [%r2025+26112];
	add.s32 	%r2026, %r437, 2304;
	setp.ge.s32 	%p194, %r2026, %r439;
	@%p194 bra 	$L__BB32_312;
	ld.shared.u32 	%r2027, [%r438+9216];
	add.s64 	%rd396, %rd32, %rd25;
	shl.b64 	%rd397, %rd396, 2;
	add.s64 	%rd398, %rd24, %rd397;
	st.global.u32 	[%rd398+9216], %r2027;
$L__BB32_312:
	bar.warp.sync 	-1;
	shl.b32 	%r2028, %r359, 3;
	add.s32 	%r2030, %r1939, %r2028;
	ld.shared.u64 	%rd33, [%r2030+26112];
	add.s32 	%r2031, %r437, 2688;
	setp.ge.s32 	%p195, %r2031, %r439;
	@%p195 bra 	$L__BB32_314;
	ld.shared.u32 	%r2032, [%r438+10752];
	add.s64 	%rd399, %rd33, %rd25;
	shl.b64 	%rd400, %rd399, 2;
	add.s64 	%rd401, %rd24, %rd400;
	st.global.u32 	[%rd401+10752], %r2032;
$L__BB32_314:
	bar.warp.sync 	-1;
	shl.b32 	%r2033, %r360, 3;
	add.s32 	%r2035, %r1939, %r2033;
	ld.shared.u64 	%rd34, [%r2035+26112];
	or.b32  	%r2036, %r437, 3072;
	setp.ge.s32 	%p196, %r2036, %r439;
	@%p196 bra 	$L__BB32_316;
	ld.shared.u32 	%r2037, [%r438+12288];
	add.s64 	%rd402, %rd34, %rd25;
	shl.b64 	%rd403, %rd402, 2;
	add.s64 	%rd404, %rd24, %rd403;
	st.global.u32 	[%rd404+12288], %r2037;
$L__BB32_316:
	bar.warp.sync 	-1;
	shl.b32 	%r2038, %r361, 3;
	add.s32 	%r2040, %r1939, %r2038;
	ld.shared.u64 	%rd35, [%r2040+26112];
	add.s32 	%r2041, %r437, 3456;
	setp.ge.s32 	%p197, %r2041, %r439;
	@%p197 bra 	$L__BB32_318;
	ld.shared.u32 	%r2042, [%r438+13824];
	add.s64 	%rd405, %rd35, %rd25;
	shl.b64 	%rd406, %rd405, 2;
	add.s64 	%rd407, %rd24, %rd406;
	st.global.u32 	[%rd407+13824], %r2042;
$L__BB32_318:
	bar.warp.sync 	-1;
	shl.b32 	%r2043, %r362, 3;
	add.s32 	%r2045, %r1939, %r2043;
	ld.shared.u64 	%rd36, [%r2045+26112];
	add.s32 	%r2046, %r437, 3840;
	setp.ge.s32 	%p198, %r2046, %r439;
	@%p198 bra 	$L__BB32_320;
	ld.shared.u32 	%r2047, [%r438+15360];
	add.s64 	%rd408, %rd36, %rd25;
	shl.b64 	%rd409, %rd408, 2;
	add.s64 	%rd410, %rd24, %rd409;
	st.global.u32 	[%rd410+15360], %r2047;
$L__BB32_320:
	bar.warp.sync 	-1;
	shl.b32 	%r2048, %r363, 3;
	add.s32 	%r2050, %r1939, %r2048;
	ld.shared.u64 	%rd37, [%r2050+26112];
	add.s32 	%r2051, %r437, 4224;
	setp.ge.s32 	%p199, %r2051, %r439;
	@%p199 bra 	$L__BB32_322;
	ld.shared.u32 	%r2052, [%r438+16896];
	add.s64 	%rd411, %rd37, %rd25;
	shl.b64 	%rd412, %rd411, 2;
	add.s64 	%rd413, %rd24, %rd412;
	st.global.u32 	[%rd413+16896], %r2052;
$L__BB32_322:
	bar.warp.sync 	-1;
	shl.b32 	%r2053, %r364, 3;
	add.s32 	%r2055, %r1939, %r2053;
	ld.shared.u64 	%rd38, [%r2055+26112];
	add.s32 	%r2056, %r437, 4608;
	setp.ge.s32 	%p200, %r2056, %r439;
	@%p200 bra 	$L__BB32_324;
	ld.shared.u32 	%r2057, [%r438+18432];
	add.s64 	%rd414, %rd38, %rd25;
	shl.b64 	%rd415, %rd414, 2;
	add.s64 	%rd416, %rd24, %rd415;
	st.global.u32 	[%rd416+18432], %r2057;
$L__BB32_324:
	bar.warp.sync 	-1;
	shl.b32 	%r2058, %r365, 3;
	add.s32 	%r2060, %r1939, %r2058;
	ld.shared.u64 	%rd39, [%r2060+26112];
	add.s32 	%r2061, %r437, 4992;
	setp.ge.s32 	%p201, %r2061, %r439;
	@%p201 bra 	$L__BB32_326;
	ld.shared.u32 	%r2062, [%r438+19968];
	add.s64 	%rd417, %rd39, %rd25;
	shl.b64 	%rd418, %rd417, 2;
	add.s64 	%rd419, %rd24, %rd418;
	st.global.u32 	[%rd419+19968], %r2062;
$L__BB32_326:
	bar.warp.sync 	-1;
	shl.b32 	%r2063, %r366, 3;
	add.s32 	%r2065, %r1939, %r2063;
	ld.shared.u64 	%rd40, [%r2065+26112];
	add.s32 	%r2066, %r437, 5376;
	setp.ge.s32 	%p202, %r2066, %r439;
	@%p202 bra 	$L__BB32_328;
	ld.shared.u32 	%r2067, [%r438+21504];
	add.s64 	%rd420, %rd40, %rd25;
	shl.b64 	%rd421, %rd420, 2;
	add.s64 	%rd422, %rd24, %rd421;
	st.global.u32 	[%rd422+21504], %r2067;
$L__BB32_328:
	bar.warp.sync 	-1;
	shl.b32 	%r2068, %r367, 3;
	add.s32 	%r2070, %r1939, %r2068;
	ld.shared.u64 	%rd41, [%r2070+26112];
	add.s32 	%r2071, %r437, 5760;
	setp.ge.s32 	%p203, %r2071, %r439;
	@%p203 bra 	$L__BB32_330;
	ld.shared.u32 	%r2072, [%r438+23040];
	add.s64 	%rd423, %rd41, %rd25;
	shl.b64 	%rd424, %rd423, 2;
	add.s64 	%rd425, %rd24, %rd424;
	st.global.u32 	[%rd425+23040], %r2072;
$L__BB32_330:
	bar.warp.sync 	-1;
	shl.b32 	%r2073, %r368, 3;
	add.s32 	%r2075, %r1939, %r2073;
	ld.shared.u64 	%rd426, [%r2075+26112];
	add.s64 	%rd42, %rd426, %rd25;
	or.b32  	%r2076, %r437, 6144;
	setp.ge.s32 	%p204, %r2076, %r439;
	@%p204 bra 	$L__BB32_332;
	ld.shared.u32 	%r2077, [%r438+24576];
	shl.b64 	%rd427, %rd42, 2;
	add.s64 	%rd428, %rd24, %rd427;
	st.global.u32 	[%rd428+24576], %r2077;
$L__BB32_332:
	bar.warp.sync 	-1;
$L__BB32_333:
	ret;

}


// ===== COMPILED SASS (sm_100) =====

	.target	sm_100

	.elftype	@"ET_EXEC"


//--------------------- .note.nv.tkinfo           --------------------------
	.section	.note.nv.tkinfo,"",@"SHT_NOTE"
	.sectionflags	@"SHF_NOTE_NV_TKINFO"
	.tkinfo
        /*0018*/ 	.word	0x00000002
        /*0030*/ 	.string	""
        /*0030*/ 	.string	"ptxas"
        /*0030*/ 	.string	"Cuda compilation tools, release 13.0, V13.0.88"
        /*0030*/ 	.string	"Build cuda_13.0.r13.0/compiler.36424714_0"
        /*0030*/ 	.string	"-arch sm_100 -m 64 "



//--------------------- .note.nv.cuinfo           --------------------------
	.section	.note.nv.cuinfo,"",@"SHT_NOTE"
	.sectionflags	@"SHF_NOTE_NV_CUINFO"
        /*0018*/ 	.short	0x0002
        /*001a*/ 	.short	0x0064
        /*001c*/ 	.short	0x0082
	.zero		2


//--------------------- .nv.info                  --------------------------
	.section	.nv.info,"",@"SHT_CUDA_INFO"
	.align	4


	//----- nvinfo : EIATTR_REGCOUNT
	.align		4
        /*0000*/ 	.byte	0x04, 0x2f
        /*0002*/ 	.short	(.L_55 - .L_54)
	.align		4
.L_54:
        /*0004*/ 	.word	index@(_Z18init_curand_kernelP24curandStatePhilox4_32_10y)
        /*0008*/ 	.word	0x00000018


	//----- nvinfo : EIATTR_FRAME_SIZE
	.align		4
.L_55:
        /*000c*/ 	.byte	0x04, 0x11
        /*000e*/ 	.short	(.L_57 - .L_56)
	.align		4
.L_56:
        /*0010*/ 	.word	index@(_Z18init_curand_kernelP24curandStatePhilox4_32_10y)
        /*0014*/ 	.word	0x00000000


	//----- nvinfo : EIATTR_REGCOUNT
	.align		4
.L_57:
        /*0018*/ 	.byte	0x04, 0x2f
        /*001a*/ 	.short	(.L_59 - .L_58)
	.align		4
.L_58:
        /*001c*/ 	.word	index@(_Z22init_population_kernelPiS_S_PfS_S_P24curandStatePhilox4_32_10)
        /*0020*/ 	.word	0x00000012


	//----- nvinfo : EIATTR_FRAME_SIZE
	.align		4
.L_59:
        /*0024*/ 	.byte	0x04, 0x11
        /*0026*/ 	.short	(.L_61 - .L_60)
	.align		4
.L_60:
        /*0028*/ 	.word	index@($__internal_0_$__cuda_sm20_sqrt_rn_f32_slowpath)
        /*002c*/ 	.word	0x00000000


	//----- nvinfo : EIATTR_FRAME_SIZE
	.align		4
.L_61:
        /*0030*/ 	.byte	0x04, 0x11
        /*0032*/ 	.short	(.L_63 - .L_62)
	.align		4
.L_62:
        /*0034*/ 	.word	index@(_Z22init_population_kernelPiS_S_PfS_S_P24curandStatePhilox4_32_10)
        /*0038*/ 	.word	0x00000000


	//----- nvinfo : EIATTR_REGCOUNT
	.align		4
.L_63:
        /*003c*/ 	.byte	0x04, 0x2f
        /*003e*/ 	.short	(.L_65 - .L_64)
	.align		4
.L_64:
        /*0040*/ 	.word	index@(_Z13infect_kernelPiS_S_PfS_S_S_)
        /*0044*/ 	.word	0x00000016


	//----- nvinfo : EIATTR_FRAME_SIZE
	.align		4
.L_65:
        /*0048*/ 	.byte	0x04, 0x11
        /*004a*/ 	.short	(.L_67 - .L_66)
	.align		4
.L_66:
        /*004c*/ 	.word	index@(_Z13infect_kernelPiS_S_PfS_S_S_)
        /*0050*/ 	.word	0x00000000


	//----- nvinfo : EIATTR_REGCOUNT
	.align		4
.L_67:
        /*0054*/ 	.byte	0x04, 0x2f
        /*0056*/ 	.short	(.L_69 - .L_68)
	.align		4
.L_68:
        /*0058*/ 	.word	index@(_Z13status_kernelPiS_S_PfS_S_S_P24curandStatePhilox4_32_10)
        /*005c*/ 	.word	0x00000014


	//----- nvinfo : EIATTR_FRAME_SIZE
	.align		4
.L_69:
        /*0060*/ 	.byte	0x04, 0x11
        /*0062*/ 	.short	(.L_71 - .L_70)
	.align		4
.L_70:
        /*0064*/ 	.word	index@(_Z13status_kernelPiS_S_PfS_S_S_P24curandStatePhilox4_32_10)
        /*0068*/ 	.word	0x00000000


	//----- nvinfo : EIATTR_REGCOUNT
	.align		4
.L_71:
        /*006c*/ 	.byte	0x04, 0x2f
        /*006e*/ 	.short	(.L_73 - .L_72)
	.align		4
.L_72:
        /*0070*/ 	.word	index@(_Z11move_kernelPiS_S_S_P24curandStatePhilox4_32_10)
        /*0074*/ 	.word	0x00000016


	//----- nvinfo : EIATTR_FRAME_SIZE
	.align		4
.L_73:
        /*0078*/ 	.byte	0x04, 0x11
        /*007a*/ 	.short	(.L_75 - .L_74)
	.align		4
.L_74:
        /*007c*/ 	.word	index@(_Z11move_kernelPiS_S_S_P24curandStatePhilox4_32_10)
        /*0080*/ 	.word	0x00000000


	//----- nvinfo : EIATTR_REGCOUNT
	.align		4
.L_75:
        /*0084*/ 	.byte	0x04, 0x2f
        /*0086*/ 	.short	(.L_77 - .L_76)
	.align		4
.L_76:
        /*0088*/ 	.word	index@(_ZN6thrust24THRUST_300001_SM_1000_NS8cuda_cub4core6detail13_kernel_agentINS1_15__reduce_by_key9InitAgentIN3cub18CUB_300001_SM_100024ReduceByKeyScanTileStateIiiLb1EEEiPiEEJSA_iSB_EEEvDpT0_)
        /*008c*/ 	.word	0x0000000e


	//----- nvinfo : EIATTR_FRAME_SIZE
	.align		4
.L_77:
        /*0090*/ 	.byte	0x04, 0x11
        /*0092*/ 	.short	(.L_79 - .L_78)
	.align		4
.L_78:
        /*0094*/ 	.word	index@(_ZN6thrust24THRUST_300001_SM_1000_NS8cuda_cub4core6detail13_kernel_agentINS1_15__reduce_by_key9InitAgentIN3cub18CUB_300001_SM_100024ReduceByKeyScanTileStateIiiLb1EEEiPiEEJSA_iSB_EEEvDpT0_)
        /*0098*/ 	.word	0x00000000


	//----- nvinfo : EIATTR_REGCOUNT
	.align		4
.L_79:
        /*009c*/ 	.byte	0x04, 0x2f
        /*009e*/ 	.short	(.L_81 - .L_80)
	.align		4
.L_80:
        /*00a0*/ 	.word	index@(_ZN6thrust24THRUST_300001_SM_1000_NS8cuda_cub4core6detail13_kernel_agentINS1_15__reduce_by_key16ReduceByKeyAgentIPiNS0_17constant_iteratorIiNS0_11use_defaultES9_EES7_S7_N4cuda3std3__48equal_toIiEENSD_4plusIiEES7_iEEJS7_SA_S7_S7_S7_N3cub18CUB_300001_SM_100024ReduceByKeyScanTileStateIiiLb1EEESF_SH_iiEEEvDpT0_)
        /*00a4*/ 	.word	0x0000003e


	//----- nvinfo : EIATTR_FRAME_SIZE
	.align		4
.L_81:
        /*00a8*/ 	.byte	0x04, 0x11
        /*00aa*/ 	.short	(.L_83 - .L_82)
	.align		4
.L_82:
        /*00ac*/ 	.word	index@(_ZN6thrust24THRUST_300001_SM_1000_NS8cuda_cub4core6detail13_kernel_agentINS1_15__reduce_by_key16ReduceByKeyAgentIPiNS0_17constant_iteratorIiNS0_11use_defaultES9_EES7_S7_N4cuda3std3__48equal_toIiEENSD_4plusIiEES7_iEEJS7_SA_S7_S7_S7_N3cub18CUB_300001_SM_100024ReduceByKeyScanTileStateIiiLb1EEESF_SH_iiEEEvDpT0_)
        /*00b0*/ 	.word	0x00000000


	//----- nvinfo : EIATTR_REGCOUNT
	.align		4
.L_83:
        /*00b4*/ 	.byte	0x04, 0x2f
        /*00b6*/ 	.short	(.L_85 - .L_84)
	.align		4
.L_84:
        /*00b8*/ 	.word	index@(_ZN6thrust24THRUST_300001_SM_1000_NS8cuda_cub4core6detail13_kernel_agentINS1_15__reduce_by_key9InitAgentIN3cub18CUB_300001_SM_100024ReduceByKeyScanTileStateIilLb1EEElPlEEJSA_lSB_EEEvDpT0_)
        /*00bc*/ 	.word	0x0000000e


	//----- nvinfo : EIATTR_FRAME_SIZE
	.align		4
.L_85:
        /*00c0*/ 	.byte	0x04, 0x11
        /*00c2*/ 	.short	(.L_87 - .L_86)
	.align		4
.L_86:
        /*00c4*/ 	.word	index@(_ZN6thrust24THRUST_300001_SM_1000_NS8cuda_cub4core6detail13_kernel_agentINS1_15__reduce_by_key9InitAgentIN3cub18CUB_300001_SM_100024ReduceByKeyScanTileStateIilLb1EEElPlEEJSA_lSB_EEEvDpT0_)
        /*00c8*/ 	.word	0x00000000


	//----- nvinfo : EIATTR_REGCOUNT
	.align		4
.L_87:
        /*00cc*/ 	.byte	0x04, 0x2f
        /*00ce*/ 	.short	(.L_89 - .L_88)
	.align		4
.L_88:
        /*00d0*/ 	.word	index@(_ZN6thrust24THRUST_300001_SM_1000_NS8cuda_cub4core6detail13_kernel_agentINS1_15__reduce_by_key16ReduceByKeyAgentIPiNS0_17constant_iteratorIiNS0_11use_defaultES9_EES7_S7_N4cuda3std3__48equal_toIiEENSD_4plusIiEEPllEEJS7_SA_S7_S7_SI_N3cub18CUB_300001_SM_100024ReduceByKeyScanTileStateIilLb1EEESF_SH_llEEEvDpT0_)
        /*00d4*/ 	.word	0x0000003a


	//----- nvinfo : EIATTR_FRAME_SIZE
	.align		4
.L_89:
        /*00d8*/ 	.byte	0x04, 0x11
        /*00da*/ 	.short	(.L_91 - .L_90)
	.align		4
.L_90:
        /*00dc*/ 	.word	index@(_ZN6thrust24THRUST_300001_SM_1000_NS8cuda_cub4core6detail13_kernel_agentINS1_15__reduce_by_key16ReduceByKeyAgentIPiNS0_17constant_iteratorIiNS0_11use_defaultES9_EES7_S7_N4cuda3std3__48equal_toIiEENSD_4plusIiEEPllEEJS7_SA_S7_S7_SI_N3cub18CUB_300001_SM_100024ReduceByKeyScanTileStateIilLb1EEESF_SH_llEEEvDpT0_)
        /*00e0*/ 	.word	0x00000000


	//----- nvinfo : EIATTR_REGCOUNT
	.align		4
.L_91:
        /*00e4*/ 	.byte	0x04, 0x2f
        /*00e6*/ 	.short	(.L_93 - .L_92)
	.align		4
.L_92:
        /*00e8*/ 	.word	index@(_ZN3cub18CUB_300001_SM_10006detail11EmptyKernelIvEEvv)
        /*00ec*/ 	.word	0x00000004


	//----- nvinfo : EIATTR_FRAME_SIZE
	.align		4
.L_93:
        /*00f0*/ 	.byte	0x04, 0x11
        /*00f2*/ 	.short	(.L_95 - .L_94)
	.align		4
.L_94:
        /*00f4*/ 	.word	index@(_ZN3cub18CUB_300001_SM_10006detail11EmptyKernelIvEEvv)
        /*00f8*/ 	.word	0x00000000


	//----- nvinfo : EIATTR_REGCOUNT
	.align		4
.L_95:
        /*00fc*/ 	.byte	0x04, 0x2f
        /*00fe*/ 	.short	(.L_97 - .L_96)
	.align		4
.L_96:
        /*0100*/ 	.word	index@(_ZN3cub18CUB_300001_SM_10006detail8for_each13static_kernelINS2_12policy_hub_t12policy_500_tElN6thrust24THRUST_300001_SM_1000_NS8cuda_cub20__uninitialized_copy7functorINS7_12zip_iteratorIN4cuda3std3__45tupleIJNS7_10device_ptrIiEESH_SH_NSG_IfEESH_SH_EEEEENS7_6detail15normal_iteratorINS7_7pointerINSF_IJiiifiiEEENS8_5par_tENS7_11use_defaultESQ_EEEEEEEEvT0_T1_)
        /*0104*/ 	.word	0x00000020


	//----- nvinfo : EIATTR_FRAME_SIZE
	.align		4
.L_97:
        /*0108*/ 	.byte	0x04, 0x11
        /*010a*/ 	.short	(.L_99 - .L_98)
	.align		4
.L_98:
        /*010c*/ 	.word	index@(_ZN3cub18CUB_300001_SM_10006detail8for_each13static_kernelINS2_12policy_hub_t12policy_500_tElN6thrust24THRUST_300001_SM_1000_NS8cuda_cub20__uninitialized_copy7functorINS7_12zip_iteratorIN4cuda3std3__45tupleIJNS7_10device_ptrIiEESH_SH_NSG_IfEESH_SH_EEEEENS7_6detail15normal_iteratorINS7_7pointerINSF_IJiiifiiEEENS8_5par_tENS7_11use_defaultESQ_EEEEEEEEvT0_T1_)
        /*0110*/ 	.word	0x00000000


	//----- nvinfo : EIATTR_REGCOUNT
	.align		4
.L_99:
        /*0114*/ 	.byte	0x04, 0x2f
        /*0116*/ 	.short	(.L_101 - .L_100)
	.align		4
.L_100:
        /*0118*/ 	.word	index@(_ZN3cub18CUB_300001_SM_10006detail8for_each13static_kernelINS2_12policy_hub_t12policy_500_tElN6thrust24THRUST_300001_SM_1000_NS8cuda_cub13__swap_ranges6swap_fINS7_12zip_iteratorIN4cuda3std3__45tupleIJNS7_10device_ptrIiEESH_SH_NSG_IfEESH_SH_EEEEENS7_16reverse_iteratorISK_EEEEEEvT0_T1_)
        /*011c*/ 	.word	0x00000028


	//----- nvinfo : EIATTR_FRAME_SIZE
	.align		4
.L_101:
        /*0120*/ 	.byte	0x04, 0x11
        /*0122*/ 	.short	(.L_103 - .L_102)
	.align		4
.L_102:
        /*0124*/ 	.word	index@(_ZN3cub18CUB_300001_SM_10006detail8for_each13static_kernelINS2_12policy_hub_t12policy_500_tElN6thrust24THRUST_300001_SM_1000_NS8cuda_cub13__swap_ranges6swap_fINS7_12zip_iteratorIN4cuda3std3__45tupleIJNS7_10device_ptrIiEESH_SH_NSG_IfEESH_SH_EEEEENS7_16reverse_iteratorISK_EEEEEEvT0_T1_)
        /*0128*/ 	.word	0x00000000


	//----- nvinfo : EIATTR_REGCOUNT
	.align		4
.L_103:
        /*012c*/ 	.byte	0x04, 0x2f
        /*012e*/ 	.short	(.L_105 - .L_104)
	.align		4
.L_104:
        /*0130*/ 	.word	index@(_ZN3cub18CUB_300001_SM_10006detail9transform16transform_kernelINS2_10policy_hubILb1EN4cuda3std3__45tupleIJN6thrust24THRUST_300001_SM_1000_NS12zip_iteratorINS8_IJPiSC_PfSC_SC_EEEEEEEEE10policy1000EiNS7_10__identityENSA_7pointerINS8_IJiifiiEEENSA_8cuda_cub5par_tENSA_11use_defaultESO_EEJSF_EEEvT0_iT1_T2_DpNS2_10kernel_argIT3_EE)
        /*0134*/ 	.word	0x00000028


	//----- nvinfo : EIATTR_FRAME_SIZE
	.align		4
.L_105:
        /*0138*/ 	.byte	0x04, 0x11
        /*013a*/ 	.short	(.L_107 - .L_106)
	.align		4
.L_106:
        /*013c*/ 	.word	index@(_ZN3cub18CUB_300001_SM_10006detail9transform16transform_kernelINS2_10policy_hubILb1EN4cuda3std3__45tupleIJN6thrust24THRUST_300001_SM_1000_NS12zip_iteratorINS8_IJPiSC_PfSC_SC_EEEEEEEEE10policy1000EiNS7_10__identityENSA_7pointerINS8_IJiifiiEEENSA_8cuda_cub5par_tENSA_11use_defaultESO_EEJSF_EEEvT0_iT1_T2_DpNS2_10kernel_argIT3_EE)
        /*0140*/ 	.word	0x00000000


	//----- nvinfo : EIATTR_REGCOUNT
	.align		4
.L_107:
        /*0144*/ 	.byte	0x04, 0x2f
        /*0146*/ 	.short	(.L_109 - .L_108)
	.align		4
.L_108:
        /*0148*/ 	.word	index@(_ZN3cub18CUB_300001_SM_10006detail9transform16transform_kernelINS2_10policy_hubILb1EN4cuda3std3__45tupleIJN6thrust24THRUST_300001_SM_1000_NS12zip_iteratorINS8_IJPiSC_PfSC_SC_EEEEEEEEE10policy1000ElNS7_10__identityENSA_7pointerINS8_IJiifiiEEENSA_8cuda_cub5par_tENSA_11use_defaultESO_EEJSF_EEEvT0_iT1_T2_DpNS2_10kernel_argIT3_EE)
        /*014c*/ 	.word	0x00000030


	//----- nvinfo : EIATTR_FRAME_SIZE
	.align		4
.L_109:
        /*0150*/ 	.byte	0x04, 0x11
        /*0152*/ 	.short	(.L_111 - .L_110)
	.align		4
.L_110:
        /*0154*/ 	.word	index@(_ZN3cub18CUB_300001_SM_10006detail9transform16transform_kernelINS2_10policy_hubILb1EN4cuda3std3__45tupleIJN6thrust24THRUST_300001_SM_1000_NS12zip_iteratorINS8_IJPiSC_PfSC_SC_EEEEEEEEE10policy1000ElNS7_10__identityENSA_7pointerINS8_IJiifiiEEENSA_8cuda_cub5par_tENSA_11use_defaultESO_EEJSF_EEEvT0_iT1_T2_DpNS2_10kernel_argIT3_EE)
        /*0158*/ 	.word	0x00000000


	//----- nvinfo : EIATTR_REGCOUNT
	.align		4
.L_111:
        /*015c*/ 	.byte	0x04, 0x2f
        /*015e*/ 	.short	(.L_113 - .L_112)
	.align		4
.L_112:
        /*0160*/ 	.word	index@(_ZN3cub18CUB_300001_SM_10006detail9transform16transform_kernelINS2_10policy_hubILb1EN4cuda3std3__45tupleIJN6thrust24THRUST_300001_SM_1000_NS6detail15normal_iteratorINSA_7pointerINS8_IJiifiiEEENSA_8cuda_cub5par_tENSA_11use_defaultESH_EEEEEEEE10policy1000EiNS7_10__identityENSA_12zip_iteratorINS8_IJPiSP_PfSP_SP_EEEEEJPSE_EEEvT0_iT1_T2_DpNS2_10kernel_argIT3_EE)
        /*0164*/ 	.word	0x00000020


	//----- nvinfo : EIATTR_FRAME_SIZE
	.align		4
.L_113:
        /*0168*/ 	.byte	0x04, 0x11
        /*016a*/ 	.short	(.L_115 - .L_114)
	.align		4
.L_114:
        /*016c*/ 	.word	index@(_ZN3cub18CUB_300001_SM_10006detail9transform16transform_kernelINS2_10policy_hubILb1EN4cuda3std3__45tupleIJN6thrust24THRUST_300001_SM_1000_NS6detail15normal_iteratorINSA_7pointerINS8_IJiifiiEEENSA_8cuda_cub5par_tENSA_11use_defaultESH_EEEEEEEE10policy1000EiNS7_10__identityENSA_12zip_iteratorINS8_IJPiSP_PfSP_SP_EEEEEJPSE_EEEvT0_iT1_T2_DpNS2_10kernel_argIT3_EE)
        /*0170*/ 	.word	0x00000000


	//----- nvinfo : EIATTR_REGCOUNT
	.align		4
.L_115:
        /*0174*/ 	.byte	0x04, 0x2f
        /*0176*/ 	.short	(.L_117 - .L_116)
	.align		4
.L_116:
        /*0178*/ 	.word	index@(_ZN3cub18CUB_300001_SM_10006detail9transform16transform_kernelINS2_10policy_hubILb1EN4cuda3std3__45tupleIJN6thrust24THRUST_300001_SM_1000_NS6detail15normal_iteratorINSA_7pointerINS8_IJiifiiEEENSA_8cuda_cub5par_tENSA_11use_defaultESH_EEEEEEEE10policy1000ElNS7_10__identityENSA_12zip_iteratorINS8_IJPiSP_PfSP_SP_EEEEEJPSE_EEEvT0_iT1_T2_DpNS2_10kernel_argIT3_EE)
        /*017c*/ 	.word	0x00000028


	//----- nvinfo : EIATTR_FRAME_SIZE
	.align		4
.L_117:
        /*0180*/ 	.byte	0x04, 0x11
        /*0182*/ 	.short	(.L_119 - .L_118)
	.align		4
.L_118:
        /*0184*/ 	.word	index@(_ZN3cub18CUB_300001_SM_10006detail9transform16transform_kernelINS2_10policy_hubILb1EN4cuda3std3__45tupleIJN6thrust24THRUST_300001_SM_1000_NS6detail15normal_iteratorINSA_7pointerINS8_IJiifiiEEENSA_8cuda_cub5par_tENSA_11use_defaultESH_EEEEEEEE10policy1000ElNS7_10__identityENSA_12zip_iteratorINS8_IJPiSP_PfSP_SP_EEEEEJPSE_EEEvT0_iT1_T2_DpNS2_10kernel_argIT3_EE)
        /*0188*/ 	.word	0x00000000


	//----- nvinfo : EIATTR_REGCOUNT
	.align		4
.L_119:
        /*018c*/ 	.byte	0x04, 0x2f
        /*018e*/ 	.short	(.L_121 - .L_120)
	.align		4
.L_120:
        /*0190*/ 	.word	index@(_ZN3cub18CUB_300001_SM_10006detail9transform16transform_kernelINS2_10policy_hubILb1EN4cuda3std3__45tupleIJPiEEEE10policy1000EiNS7_10__identityEN6thrust24THRUST_300001_SM_1000_NS20permutation_iteratorIS9_S9_EEJS9_EEEvT0_iT1_T2_DpNS2_10kernel_argIT3_EE)
        /*0194*/ 	.word	0x00000020


	//----- nvinfo : EIATTR_FRAME_SIZE
	.align		4
.L_121:
        /*0198*/ 	.byte	0x04, 0x11
        /*019a*/ 	.short	(.L_123 - .L_122)
	.align		4
.L_122:
        /*019c*/ 	.word	index@(_ZN3cub18CUB_300001_SM_10006detail9transform16transform_kernelINS2_10policy_hubILb1EN4cuda3std3__45tupleIJPiEEEE10policy1000EiNS7_10__identityEN6thrust24THRUST_300001_SM_1000_NS20permutation_iteratorIS9_S9_EEJS9_EEEvT0_iT1_T2_DpNS2_10kernel_argIT3_EE)
        /*01a0*/ 	.word	0x00000000


	//----- nvinfo : EIATTR_REGCOUNT
	.align		4
.L_123:
        /*01a4*/ 	.byte	0x04, 0x2f
        /*01a6*/ 	.short	(.L_125 - .L_124)
	.align		4
.L_124:
        /*01a8*/ 	.word	index@(_ZN3cub18CUB_300001_SM_10006detail9transform16transform_kernelINS2_10policy_hubILb1EN4cuda3std3__45tupleIJPiEEEE10policy1000ElNS7_10__identityEN6thrust24THRUST_300001_SM_1000_NS20permutation_iteratorIS9_S9_EEJS9_EEEvT0_iT1_T2_DpNS2_10kernel_argIT3_EE)
        /*01ac*/ 	.word	0x00000020


	//----- nvinfo : EIATTR_FRAME_SIZE
	.align		4
.L_125:
        /*01b0*/ 	.byte	0x04, 0x11
        /*01b2*/ 	.short	(.L_127 - .L_126)
	.align		4
.L_126:
        /*01b4*/ 	.word	index@(_ZN3cub18CUB_300001_SM_10006detail9transform16transform_kernelINS2_10policy_hubILb1EN4cuda3std3__45tupleIJPiEEEE10policy1000ElNS7_10__identityEN6thrust24THRUST_300001_SM_1000_NS20permutation_iteratorIS9_S9_EEJS9_EEEvT0_iT1_T2_DpNS2_10kernel_argIT3_EE)
        /*01b8*/ 	.word	0x00000000


	//----- nvinfo : EIATTR_REGCOUNT
	.align		4
.L_127:
        /*01bc*/ 	.byte	0x04, 0x2f
        /*01be*/ 	.short	(.L_129 - .L_128)
	.align		4
.L_128:
        /*01c0*/ 	.word	index@(_ZN3cub18CUB_300001_SM_10006detail4scan23DeviceCompactInitKernelINS0_13ScanTileStateIiLb1EEEPiEEvT_iT0_)
        /*01c4*/ 	.word	0x0000000a


	//----- nvinfo : EIATTR_FRAME_SIZE
	.align		4
.L_129:
        /*01c8*/ 	.byte	0x04, 0x11
        /*01ca*/ 	.short	(.L_131 - .L_130)
	.align		4
.L_130:
        /*01cc*/ 	.word	index@(_ZN3cub18CUB_300001_SM_10006detail4scan23DeviceCompactInitKernelINS0_13ScanTileStateIiLb1EEEPiEEvT_iT0_)
        /*01d0*/ 	.word	0x00000000


	//----- nvinfo : EIATTR_REGCOUNT
	.align		4
.L_131:
        /*01d4*/ 	.byte	0x04, 0x2f
        /*01d6*/ 	.short	(.L_133 - .L_132)
	.align		4
.L_132:
        /*01d8*/ 	.word	index@(_ZN3cub18CUB_300001_SM_10006detail4scan23DeviceCompactInitKernelINS0_13ScanTileStateIiLb1EEEPlEEvT_iT0_)
        /*01dc*/ 	.word	0x0000000a


	//----- nvinfo : EIATTR_FRAME_SIZE
	.align		4
.L_133:
        /*01e0*/ 	.byte	0x04, 0x11
        /*01e2*/ 	.short	(.L_135 - .L_134)
	.align		4
.L_134:
        /*01e4*/ 	.word	index@(_ZN3cub18CUB_300001_SM_10006detail4scan23DeviceCompactInitKernelINS0_13ScanTileStateIiLb1EEEPlEEvT_iT0_)
        /*01e8*/ 	.word	0x00000000


	//----- nvinfo : EIATTR_REGCOUNT
	.align		4
.L_135:
        /*01ec*/ 	.byte	0x04, 0x2f
        /*01ee*/ 	.short	(.L_137 - .L_136)
	.align		4
.L_136:
        /*01f0*/ 	.word	index@(_ZN3cub18CUB_300001_SM_10006detail4scan20DeviceScanInitKernelINS0_13ScanTileStateIiLb1EEEEEvT_i)
        /*01f4*/ 	.word	0x00000008


	//----- nvinfo : EIATTR_FRAME_SIZE
	.align		4
.L_137:
        /*01f8*/ 	.byte	0x04, 0x11
        /*01fa*/ 	.short	(.L_139 - .L_138)
	.align		4
.L_138:
        /*01fc*/ 	.word	index@(_ZN3cub18CUB_300001_SM_10006detail4scan20DeviceScanInitKernelINS0_13ScanTileStateIiLb1EEEEEvT_i)
        /*0200*/ 	.word	0x00000000


	//----- nvinfo : EIATTR_REGCOUNT
	.align		4
.L_139:
        /*0204*/ 	.byte	0x04, 0x2f
        /*0206*/ 	.short	(.L_141 - .L_140)
	.align		4
.L_140:
        /*0208*/ 	.word	index@(_ZN3cub18CUB_300001_SM_10006detail4scan16DeviceScanKernelINS2_10policy_hubIiiijN4cuda3std3__44plusIvEEE10Policy1000EPiN6thrust24THRUST_300001_SM_1000_NS20permutation_iteratorINSE_10device_ptrIiEESH_EENS0_13ScanTileStateIiLb1EEES9_NS1_10InputValueIiSC_EEjiLb0EiEEvT0_T1_T2_iT3_T4_T5_)
        /*020c*/ 	.word	0x00000038


	//----- nvinfo : EIATTR_FRAME_SIZE
	.align		4
.L_141:
        /*0210*/ 	.byte	0x04, 0x11
        /*0212*/ 	.short	(.L_143 - .L_142)
	.align		4
.L_142:
        /*0214*/ 	.word	index@(_ZN3cub18CUB_300001_SM_10006detail4scan16DeviceScanKernelINS2_10policy_hubIiiijN4cuda3std3__44plusIvEEE10Policy1000EPiN6thrust24THRUST_300001_SM_1000_NS20permutation_iteratorINSE_10device_ptrIiEESH_EENS0_13ScanTileStateIiLb1EEES9_NS1_10InputValueIiSC_EEjiLb0EiEEvT0_T1_T2_iT3_T4_T5_)
        /*0218*/ 	.word	0x00000000


	//----- nvinfo : EIATTR_REGCOUNT
	.align		4
.L_143:
        /*021c*/ 	.byte	0x04, 0x2f
        /*021e*/ 	.short	(.L_145 - .L_144)
	.align		4
.L_144:
        /*0220*/ 	.word	index@(_ZN3cub18CUB_300001_SM_10006detail4scan16DeviceScanKernelINS2_10policy_hubIiiimN4cuda3std3__44plusIvEEE10Policy1000EPiN6thrust24THRUST_300001_SM_1000_NS20permutation_iteratorINSE_10device_ptrIiEESH_EENS0_13ScanTileStateIiLb1EEES9_NS1_10InputValueIiSC_EEmiLb0EiEEvT0_T1_T2_iT3_T4_T5_)
        /*0224*/ 	.word	0x00000030


	//----- nvinfo : EIATTR_FRAME_SIZE
	.align		4
.L_145:
        /*0228*/ 	.byte	0x04, 0x11
        /*022a*/ 	.short	(.L_147 - .L_146)
	.align		4
.L_146:
        /*022c*/ 	.word	index@(_ZN3cub18CUB_300001_SM_10006detail4scan16DeviceScanKernelINS2_10policy_hubIiiimN4cuda3std3__44plusIvEEE10Policy1000EPiN6thrust24THRUST_300001_SM_1000_NS20permutation_iteratorINSE_10device_ptrIiEESH_EENS0_13ScanTileStateIiLb1EEES9_NS1_10InputValueIiSC_EEmiLb0EiEEvT0_T1_T2_iT3_T4_T5_)
        /*0230*/ 	.word	0x00000000


	//----- nvinfo : EIATTR_REGCOUNT
	.align		4
.L_147:
        /*0234*/ 	.byte	0x04, 0x2f
        /*0236*/ 	.short	(.L_149 - .L_148)
	.align		4
.L_148:
        /*0238*/ 	.word	index@(_ZN3cub18CUB_300001_SM_10006detail6select23DeviceSelectSweepKernelINS2_10policy_hubIN4cuda3std3__45tupleIJiiifiiEEENS0_8NullTypeEiLb0ELNS0_10SelectImplE2EE10Policy1000EPS9_PSA_N6thrust24THRUST_300001_SM_1000_NS12zip_iteratorINS8_IJNSH_10device_ptrIiEESK_SK_NSJ_IfEESK_SK_EEEEEPiNS0_13ScanTileStateIiLb1EEE6IsLiveSA_iNS2_19streaming_context_tIiLb0EEELSB_2EEEvT0_T1_T2_T3_T4_T5_T6_T7_iT8_NS1_7vsmem_tE)
        /*023c*/ 	.word	0x00000020


	//----- nvinfo : EIATTR_FRAME_SIZE
	.align		4
.L_149:
        /*0240*/ 	.byte	0x04, 0x11
        /*0242*/ 	.short	(.L_151 - .L_150)
	.align		4
.L_150:
        /*0244*/ 	.word	index@(_ZN3cub18CUB_300001_SM_10006detail6select23DeviceSelectSweepKernelINS2_10policy_hubIN4cuda3std3__45tupleIJiiifiiEEENS0_8NullTypeEiLb0ELNS0_10SelectImplE2EE10Policy1000EPS9_PSA_N6thrust24THRUST_300001_SM_1000_NS12zip_iteratorINS8_IJNSH_10device_ptrIiEESK_SK_NSJ_IfEESK_SK_EEEEEPiNS0_13ScanTileStateIiLb1EEE6IsLiveSA_iNS2_19streaming_context_tIiLb0EEELSB_2EEEvT0_T1_T2_T3_T4_T5_T6_T7_iT8_NS1_7vsmem_tE)
        /*0248*/ 	.word	0x00000000


	//----- nvinfo : EIATTR_REGCOUNT
	.align		4
.L_151:
        /*024c*/ 	.byte	0x04, 0x2f
        /*024e*/ 	.short	(.L_153 - .L_152)
	.align		4
.L_152:
        /*0250*/ 	.word	index@(_ZN3cub18CUB_300001_SM_10006detail6select23DeviceSelectSweepKernelINS2_10policy_hubIN4cuda3std3__45tupleIJiiifiiEEENS0_8NullTypeElLb0ELNS0_10SelectImplE2EE10Policy1000EPS9_PSA_N6thrust24THRUST_300001_SM_1000_NS12zip_iteratorINS8_IJNSH_10device_ptrIiEESK_SK_NSJ_IfEESK_SK_EEEEEPlNS0_13ScanTileStateIiLb1EEE6IsLiveSA_iNS2_19streaming_context_tIlLb1EEELSB_2EEEvT0_T1_T2_T3_T4_T5_T6_T7_iT8_NS1_7vsmem_tE)
        /*0254*/ 	.word	0x00000020


	//----- nvinfo : EIATTR_FRAME_SIZE
	.align		4
.L_153:
        /*0258*/ 	.byte	0x04, 0x11
        /*025a*/ 	.short	(.L_155 - .L_154)
	.align		4
.L_154:
        /*025c*/ 	.word	index@(_ZN3cub18CUB_300001_SM_10006detail6select23DeviceSelectSweepKernelINS2_10policy_hubIN4cuda3std3__45tupleIJiiifiiEEENS0_8NullTypeElLb0ELNS0_10SelectImplE2EE10Policy1000EPS9_PSA_N6thrust24THRUST_300001_SM_1000_NS12zip_iteratorINS8_IJNSH_10device_ptrIiEESK_SK_NSJ_IfEESK_SK_EEEEEPlNS0_13ScanTileStateIiLb1EEE6IsLiveSA_iNS2_19streaming_context_tIlLb1EEELSB_2EEEvT0_T1_T2_T3_T4_T5_T6_T7_iT8_NS1_7vsmem_tE)
        /*0260*/ 	.word	0x00000000


	//----- nvinfo : EIATTR_REGCOUNT
	.align		4
.L_155:
        /*0264*/ 	.byte	0x04, 0x2f
        /*0266*/ 	.short	(.L_157 - .L_156)
	.align		4
.L_156:
        /*0268*/ 	.word	index@(_ZN3cub18CUB_300001_SM_10006detail10radix_sort31DeviceRadixSortSingleTileKernelINS1_5radix10policy_hubIiN4cuda3std3__45tupleIJiifiiEEEyE10Policy1000ELNS0_9SortOrderE0EiSA_yNS1_21identity_decomposer_tEEEvPKT1_PSF_PKT2_PSJ_T3_iiT4_)
        /*026c*/ 	.word	0x00000050


	//----- nvinfo : EIATTR_FRAME_SIZE
	.align		4
.L_157:
        /*0270*/ 	.byte	0x04, 0x11
        /*0272*/ 	.short	(.L_159 - .L_158)
	.align		4
.L_158:
        /*0274*/ 	.word	index@(_ZN3cub18CUB_300001_SM_10006detail10radix_sort31DeviceRadixSortSingleTileKernelINS1_5radix10policy_hubIiN4cuda3std3__45tupleIJiifiiEEEyE10Policy1000ELNS0_9SortOrderE0EiSA_yNS1_21identity_decomposer_tEEEvPKT1_PSF_PKT2_PSJ_T3_iiT4_)
        /*0278*/ 	.word	0x00000000


	//----- nvinfo : EIATTR_REGCOUNT
	.align		4
.L_159:
        /*027c*/ 	.byte	0x04, 0x2f
        /*027e*/ 	.short	(.L_161 - .L_160)
	.align		4
.L_160:
        /*0280*/ 	.word	index@(_ZN3cub18CUB_300001_SM_10006detail10radix_sort30DeviceRadixSortHistogramKernelINS1_5radix10policy_hubIiN4cuda3std3__45tupleIJiifiiEEEyE10Policy1000ELNS0_9SortOrderE0EiyNS1_21identity_decomposer_tEEEvPT2_PKT1_SF_iiT3_)
        /*0284*/ 	.word	0x00000020


	//----- nvinfo : EIATTR_FRAME_SIZE
	.align		4
.L_161:
        /*0288*/ 	.byte	0x04, 0x11
        /*028a*/ 	.short	(.L_163 - .L_162)
	.align		4
.L_162:
        /*028c*/ 	.word	index@(_ZN3cub18CUB_300001_SM_10006detail10radix_sort30DeviceRadixSortHistogramKernelINS1_5radix10policy_hubIiN4cuda3std3__45tupleIJiifiiEEEyE10Policy1000ELNS0_9SortOrderE0EiyNS1_21identity_decomposer_tEEEvPT2_PKT1_SF_iiT3_)
        /*0290*/ 	.word	0x00000000


	//----- nvinfo : EIATTR_REGCOUNT
	.align		4
.L_163:
        /*0294*/ 	.byte	0x04, 0x2f
        /*0296*/ 	.short	(.L_165 - .L_164)
	.align		4
.L_164:
        /*0298*/ 	.word	index@(_ZN3cub18CUB_300001_SM_10006detail10radix_sort33DeviceRadixSortExclusiveSumKernelINS1_5radix10policy_hubIiN4cuda3std3__45tupleIJiifiiEEEyE10Policy1000EyEEvPT0_)
        /*029c*/ 	.word	0x00000020


	//----- nvinfo : EIATTR_FRAME_SIZE
	.align		4
.L_165:
        /*02a0*/ 	.byte	0x04, 0x11
        /*02a2*/ 	.short	(.L_167 - .L_166)
	.align		4
.L_166:
        /*02a4*/ 	.word	index@(_ZN3cub18CUB_300001_SM_10006detail10radix_sort33DeviceRadixSortExclusiveSumKernelINS1_5radix10policy_hubIiN4cuda3std3__45tupleIJiifiiEEEyE10Policy1000EyEEvPT0_)
        /*02a8*/ 	.word	0x00000000


	//----- nvinfo : EIATTR_REGCOUNT
	.align		4
.L_167:
        /*02ac*/ 	.byte	0x04, 0x2f
        /*02ae*/ 	.short	(.L_169 - .L_168)
	.align		4
.L_168:
        /*02b0*/ 	.word	index@(_ZN3cub18CUB_300001_SM_10006detail10radix_sort29DeviceRadixSortOnesweepKernelINS1_5radix10policy_hubIiN4cuda3std3__45tupleIJiifiiEEEyE10Policy1000ELNS0_9SortOrderE0EiSA_yiiNS1_21identity_decomposer_tEEEvPT5_SG_PT3_PKSH_PT1_PKSL_PT2_PKSP_T4_iiT6_)
        /*02b4*/ 	.word	0x00000038


	//----- nvinfo : EIATTR_FRAME_SIZE
	.align		4
.L_169:
        /*02b8*/ 	.byte	0x04, 0x11
        /*02ba*/ 	.short	(.L_171 - .L_170)
	.align		4
.L_170:
        /*02bc*/ 	.word	index@(_ZN3cub18CUB_300001_SM_10006detail10radix_sort29DeviceRadixSortOnesweepKernelINS1_5radix10policy_hubIiN4cuda3std3__45tupleIJiifiiEEEyE10Policy1000ELNS0_9SortOrderE0EiSA_yiiNS1_21identity_decomposer_tEEEvPT5_SG_PT3_PKSH_PT1_PKSL_PT2_PKSP_T4_iiT6_)
        /*02c0*/ 	.word	0x00000000


	//----- nvinfo : EIATTR_REGCOUNT
	.align		4
.L_171:
        /*02c4*/ 	.byte	0x04, 0x2f
        /*02c6*/ 	.short	(.L_173 - .L_172)
	.align		4
.L_172:
        /*02c8*/ 	.word	index@(_ZN3cub18CUB_300001_SM_10006detail10radix_sort31DeviceRadixSortSingleTileKernelINS1_5radix10policy_hubIiiyE10Policy1000ELNS0_9SortOrderE0EiiyNS1_21identity_decomposer_tEEEvPKT1_PSA_PKT2_PSE_T3_iiT4_)
        /*02cc*/ 	.word	0x00000099


	//----- nvinfo : EIATTR_FRAME_SIZE
	.align		4
.L_173:
        /*02d0*/ 	.byte	0x04, 0x11
        /*02d2*/ 	.short	(.L_175 - .L_174)
	.align		4
.L_174:
        /*02d4*/ 	.word	index@(_ZN3cub18CUB_300001_SM_10006detail10radix_sort31DeviceRadixSortSingleTileKernelINS1_5radix10policy_hubIiiyE10Policy1000ELNS0_9SortOrderE0EiiyNS1_21identity_decomposer_tEEEvPKT1_PSA_PKT2_PSE_T3_iiT4_)
        /*02d8*/ 	.word	0x00000000


	//----- nvinfo : EIATTR_REGCOUNT
	.align		4
.L_175:
        /*02dc*/ 	.byte	0x04, 0x2f
        /*02de*/ 	.short	(.L_177 - .L_176)
	.align		4
.L_176:
        /*02e0*/ 	.word	index@(_ZN3cub18CUB_300001_SM_10006detail10radix_sort30DeviceRadixSortHistogramKernelINS1_5radix10policy_hubIiiyE10Policy1000ELNS0_9SortOrderE0EiyNS1_21identity_decomposer_tEEEvPT2_PKT1_SA_iiT3_)
        /*02e4*/ 	.word	0x00000020


	//----- nvinfo : EIATTR_FRAME_SIZE
	.align		4
.L_177:
        /*02e8*/ 	.byte	0x04, 0x11
        /*02ea*/ 	.short	(.L_179 - .L_178)
	.align		4
.L_178:
        /*02ec*/ 	.word	index@(_ZN3cub18CUB_300001_SM_10006detail10radix_sort30DeviceRadixSortHistogramKernelINS1_5radix10policy_hubIiiyE10Policy1000ELNS0_9SortOrderE0EiyNS1_21identity_decomposer_tEEEvPT2_PKT1_SA_iiT3_)
        /*02f0*/ 	.word	0x00000000


	//----- nvinfo : EIATTR_REGCOUNT
	.align		4
.L_179:
        /*02f4*/ 	.byte	0x04, 0x2f
        /*02f6*/ 	.short	(.L_181 - .L_180)
	.align		4
.L_180:
        /*02f8*/ 	.word	index@(_ZN3cub18CUB_300001_SM_10006detail10radix_sort33DeviceRadixSortExclusiveSumKernelINS1_5radix10policy_hubIiiyE10Policy1000EyEEvPT0_)
        /*02fc*/ 	.word	0x00000020


	//----- nvinfo : EIATTR_FRAME_SIZE
	.align		4
.L_181:
        /*0300*/ 	.byte	0x04, 0x11
        /*0302*/ 	.short	(.L_183 - .L_182)
	.align		4
.L_182:
        /*0304*/ 	.word	index@(_ZN3cub18CUB_300001_SM_10006detail10radix_sort33DeviceRadixSortExclusiveSumKernelINS1_5radix10policy_hubIiiyE10Policy1000EyEEvPT0_)
        /*0308*/ 	.word	0x00000000


	//----- nvinfo : EIATTR_REGCOUNT
	.align		4
.L_183:
        /*030c*/ 	.byte	0x04, 0x2f
        /*030e*/ 	.short	(.L_185 - .L_184)
	.align		4
.L_184:
        /*0310*/ 	.word	index@(_ZN3cub18CUB_300001_SM_10006detail10radix_sort29DeviceRadixSortOnesweepKernelINS1_5radix10policy_hubIiiyE10Policy1000ELNS0_9SortOrderE0EiiyiiNS1_21identity_decomposer_tEEEvPT5_SB_PT3_PKSC_PT1_PKSG_PT2_PKSK_T4_iiT6_)
        /*0314*/ 	.word	0x00000049


	//----- nvinfo : EIATTR_FRAME_SIZE
	.align		4
.L_185:
        /*0318*/ 	.byte	0x04, 0x11
        /*031a*/ 	.short	(.L_187 - .L_186)
	.align		4
.L_186:
        /*031c*/ 	.word	index@(_ZN3cub18CUB_300001_SM_10006detail10radix_sort29DeviceRadixSortOnesweepKernelINS1_5radix10policy_hubIiiyE10Policy1000ELNS0_9SortOrderE0EiiyiiNS1_21identity_decomposer_tEEEvPT5_SB_PT3_PKSC_PT1_PKSG_PT2_PKSK_T4_iiT6_)
        /*0320*/ 	.word	0x00000000


	//----- nvinfo : EIATTR_MIN_STACK_SIZE
	.align		4
.L_187:
        /*0324*/ 	.byte	0x04, 0x12
        /*0326*/ 	.short	(.L_189 - .L_188)
	.align		4
.L_188:
        /*0328*/ 	.word	index@(_ZN3cub18CUB_300001_SM_10006detail10radix_sort29DeviceRadixSortOnesweepKernelINS1_5radix10policy_hubIiiyE10Policy1000ELNS0_9SortOrderE0EiiyiiNS1_21identity_decomposer_tEEEvPT5_SB_PT3_PKSC_PT1_PKSG_PT2_PKSK_T4_iiT6_)
        /*032c*/ 	.word	0x00000000


	//----- nvinfo : EIATTR_MIN_STACK_SIZE
	.align		4
.L_189:
        /*0330*/ 	.byte	0x04, 0x12
        /*0332*/ 	.short	(.L_191 - .L_190)
	.align		4
.L_190:
        /*0334*/ 	.word	index@(_ZN3cub18CUB_300001_SM_10006detail10radix_sort33DeviceRadixSortExclusiveSumKernelINS1_5radix10policy_hubIiiyE10Policy1000EyEEvPT0_)
        /*0338*/ 	.word	0x00000000


	//----- nvinfo : EIATTR_MIN_STACK_SIZE
	.align		4
.L_191:
        /*033c*/ 	.byte	0x04, 0x12
        /*033e*/ 	.short	(.L_193 - .L_192)
	.align		4
.L_192:
        /*0340*/ 	.word	index@(_ZN3cub18CUB_300001_SM_10006detail10radix_sort30DeviceRadixSortHistogramKernelINS1_5radix10policy_hubIiiyE10Policy1000ELNS0_9SortOrderE0EiyNS1_21identity_decomposer_tEEEvPT2_PKT1_SA_iiT3_)
        /*0344*/ 	.word	0x00000000


	//----- nvinfo : EIATTR_MIN_STACK_SIZE
	.align		4
.L_193:
        /*0348*/ 	.byte	0x04, 0x12
        /*034a*/ 	.short	(.L_195 - .L_194)
	.align		4
.L_194:
        /*034c*/ 	.word	index@(_ZN3cub18CUB_300001_SM_10006detail10radix_sort31DeviceRadixSortSingleTileKernelINS1_5radix10policy_hubIiiyE10Policy1000ELNS0_9SortOrderE0EiiyNS1_21identity_decomposer_tEEEvPKT1_PSA_PKT2_PSE_T3_iiT4_)
        /*0350*/ 	.word	0x00000000


	//----- nvinfo : EIATTR_MIN_STACK_SIZE
	.align		4
.L_195:
        /*0354*/ 	.byte	0x04, 0x12
        /*0356*/ 	.short	(.L_197 - .L_196)
	.align		4
.L_196:
        /*0358*/ 	.word	index@(_ZN3cub18CUB_300001_SM_10006detail10radix_sort29DeviceRadixSortOnesweepKernelINS1_5radix10policy_hubIiN4cuda3std3__45tupleIJiifiiEEEyE10Policy1000ELNS0_9SortOrderE0EiSA_yiiNS1_21identity_decomposer_tEEEvPT5_SG_PT3_PKSH_PT1_PKSL_PT2_PKSP_T4_iiT6_)
        /*035c*/ 	.word	0x00000000


	//----- nvinfo : EIATTR_MIN_STACK_SIZE
	.align		4
.L_197:
        /*0360*/ 	.byte	0x04, 0x12
        /*0362*/ 	.short	(.L_199 - .L_198)
	.align		4
.L_198:
        /*0364*/ 	.word	index@(_ZN3cub18CUB_300001_SM_10006detail10radix_sort33DeviceRadixSortExclusiveSumKernelINS1_5radix10policy_hubIiN4cuda3std3__45tupleIJiifiiEEEyE10Policy1000EyEEvPT0_)
        /*0368*/ 	.word	0x00000000


	//----- nvinfo : EIATTR_MIN_STACK_SIZE
	.align		4
.L_199:
        /*036c*/ 	.byte	0x04, 0x12
        /*036e*/ 	.short	(.L_201 - .L_200)
	.align		4
.L_200:
        /*0370*/ 	.word	index@(_ZN3cub18CUB_300001_SM_10006detail10radix_sort30DeviceRadixSortHistogramKernelINS1_5radix10policy_hubIiN4cuda3std3__45tupleIJiifiiEEEyE10Policy1000ELNS0_9SortOrderE0EiyNS1_21identity_decomposer_tEEEvPT2_PKT1_SF_iiT3_)
        /*0374*/ 	.word	0x00000000


	//----- nvinfo : EIATTR_MIN_STACK_SIZE
	.align		4
.L_201:
        /*0378*/ 	.byte	0x04, 0x12
        /*037a*/ 	.short	(.L_203 - .L_202)
	.align		4
.L_202:
        /*037c*/ 	.word	index@(_ZN3cub18CUB_300001_SM_10006detail10radix_sort31DeviceRadixSortSingleTileKernelINS1_5radix10policy_hubIiN4cuda3std3__45tupleIJiifiiEEEyE10Policy1000ELNS0_9SortOrderE0EiSA_yNS1_21identity_decomposer_tEEEvPKT1_PSF_PKT2_PSJ_T3_iiT4_)
        /*0380*/ 	.word	0x00000000


	//----- nvinfo : EIATTR_MIN_STACK_SIZE
	.align		4
.L_203:
        /*0384*/ 	.byte	0x04, 0x12
        /*0386*/ 	.short	(.L_205 - .L_204)
	.align		4
.L_204:
        /*0388*/ 	.word	index@(_ZN3cub18CUB_300001_SM_10006detail6select23DeviceSelectSweepKernelINS2_10policy_hubIN4cuda3std3__45tupleIJiiifiiEEENS0_8NullTypeElLb0ELNS0_10SelectImplE2EE10Policy1000EPS9_PSA_N6thrust24THRUST_300001_SM_1000_NS12zip_iteratorINS8_IJNSH_10device_ptrIiEESK_SK_NSJ_IfEESK_SK_EEEEEPlNS0_13ScanTileStateIiLb1EEE6IsLiveSA_iNS2_19streaming_context_tIlLb1EEELSB_2EEEvT0_T1_T2_T3_T4_T5_T6_T7_iT8_NS1_7vsmem_tE)
        /*038c*/ 	.word	0x00000000


	//----- nvinfo : EIATTR_MIN_STACK_SIZE
	.align		4
.L_205:
        /*0390*/ 	.byte	0x04, 0x12
        /*0392*/ 	.short	(.L_207 - .L_206)
	.align		4
.L_206:
        /*0394*/ 	.word	index@(_ZN3cub18CUB_300001_SM_10006detail6select23DeviceSelectSweepKernelINS2_10policy_hubIN4cuda3std3__45tupleIJiiifiiEEENS0_8NullTypeEiLb0ELNS0_10SelectImplE2EE10Policy1000EPS9_PSA_N6thrust24THRUST_300001_SM_1000_NS12zip_iteratorINS8_IJNSH_10device_ptrIiEESK_SK_NSJ_IfEESK_SK_EEEEEPiNS0_13ScanTileStateIiLb1EEE6IsLiveSA_iNS2_19streaming_context_tIiLb0EEELSB_2EEEvT0_T1_T2_T3_T4_T5_T6_T7_iT8_NS1_7vsmem_tE)
        /*0398*/ 	.word	0x00000000


	//----- nvinfo : EIATTR_MIN_STACK_SIZE
	.align		4
.L_207:
        /*039c*/ 	.byte	0x04, 0x12
        /*039e*/ 	.short	(.L_209 - .L_208)
	.align		4
.L_208:
        /*03a0*/ 	.word	index@(_ZN3cub18CUB_300001_SM_10006detail4scan16DeviceScanKernelINS2_10policy_hubIiiimN4cuda3std3__44plusIvEEE10Policy1000EPiN6thrust24THRUST_300001_SM_1000_NS20permutation_iteratorINSE_10device_ptrIiEESH_EENS0_13ScanTileStateIiLb1EEES9_NS1_10InputValueIiSC_EEmiLb0EiEEvT0_T1_T2_iT3_T4_T5_)
        /*03a4*/ 	.word	0x00000000


	//----- nvinfo : EIATTR_MIN_STACK_SIZE
	.align		4
.L_209:
        /*03a8*/ 	.byte	0x04, 0x12
        /*03aa*/ 	.short	(.L_211 - .L_210)
	.align		4
.L_210:
        /*03ac*/ 	.word	index@(_ZN3cub18CUB_300001_SM_10006detail4scan16DeviceScanKernelINS2_10policy_hubIiiijN4cuda3std3__44plusIvEEE10Policy1000EPiN6thrust24THRUST_300001_SM_1000_NS20permutation_iteratorINSE_10device_ptrIiEESH_EENS0_13ScanTileStateIiLb1EEES9_NS1_10InputValueIiSC_EEjiLb0EiEEvT0_T1_T2_iT3_T4_T5_)
        /*03b0*/ 	.word	0x00000000


	//----- nvinfo : EIATTR_MIN_STACK_SIZE
	.align		4
.L_211:
        /*03b4*/ 	.byte	0x04, 0x12
        /*03b6*/ 	.short	(.L_213 - .L_212)
	.align		4
.L_212:
        /*03b8*/ 	.word	index@(_ZN3cub18CUB_300001_SM_10006detail4scan20DeviceScanInitKernelINS0_13ScanTileStateIiLb1EEEEEvT_i)
        /*03bc*/ 	.word	0x00000000


	//----- nvinfo : EIATTR_MIN_STACK_SIZE
	.align		4
.L_213:
        /*03c0*/ 	.byte	0x04, 0x12
        /*03c2*/ 	.short	(.L_215 - .L_214)
	.align		4
.L_214:
        /*03c4*/ 	.word	index@(_ZN3cub18CUB_300001_SM_10006detail4scan23DeviceCompactInitKernelINS0_13ScanTileStateIiLb1EEEPlEEvT_iT0_)
        /*03c8*/ 	.word	0x00000000


	//----- nvinfo : EIATTR_MIN_STACK_SIZE
	.align		4
.L_215:
        /*03cc*/ 	.byte	0x04, 0x12
        /*03ce*/ 	.short	(.L_217 - .L_216)
	.align		4
.L_216:
        /*03d0*/ 	.word	index@(_ZN3cub18CUB_300001_SM_10006detail4scan23DeviceCompactInitKernelINS0_13ScanTileStateIiLb1EEEPiEEvT_iT0_)
        /*03d4*/ 	.word	0x00000000


	//----- nvinfo : EIATTR_MIN_STACK_SIZE
	.align		4
.L_217:
        /*03d8*/ 	.byte	0x04, 0x12
        /*03da*/ 	.short	(.L_219 - .L_218)
	.align		4
.L_218:
        /*03dc*/ 	.word	index@(_ZN3cub18CUB_300001_SM_10006detail9transform16transform_kernelINS2_10policy_hubILb1EN4cuda3std3__45tupleIJPiEEEE10policy1000ElNS7_10__identityEN6thrust24THRUST_300001_SM_1000_NS20permutation_iteratorIS9_S9_EEJS9_EEEvT0_iT1_T2_DpNS2_10kernel_argIT3_EE)
        /*03e0*/ 	.word	0x00000000


	//----- nvinfo : EIATTR_MIN_STACK_SIZE
	.align		4
.L_219:
        /*03e4*/ 	.byte	0x04, 0x12
        /*03e6*/ 	.short	(.L_221 - .L_220)
	.align		4
.L_220:
        /*03e8*/ 	.word	index@(_ZN3cub18CUB_300001_SM_10006detail9transform16transform_kernelINS2_10policy_hubILb1EN4cuda3std3__45tupleIJPiEEEE10policy1000EiNS7_10__identityEN6thrust24THRUST_300001_SM_1000_NS20permutation_iteratorIS9_S9_EEJS9_EEEvT0_iT1_T2_DpNS2_10kernel_argIT3_EE)
        /*03ec*/ 	.word	0x00000000


	//----- nvinfo : EIATTR_MIN_STACK_SIZE
	.align		4
.L_221:
        /*03f0*/ 	.byte	0x04, 0x12
        /*03f2*/ 	.short	(.L_223 - .L_222)
	.align		4
.L_222:
        /*03f4*/ 	.word	index@(_ZN3cub18CUB_300001_SM_10006detail9transform16transform_kernelINS2_10policy_hubILb1EN4cuda3std3__45tupleIJN6thrust24THRUST_300001_SM_1000_NS6detail15normal_iteratorINSA_7pointerINS8_IJiifiiEEENSA_8cuda_cub5par_tENSA_11use_defaultESH_EEEEEEEE10policy1000ElNS7_10__identityENSA_12zip_iteratorINS8_IJPiSP_PfSP_SP_EEEEEJPSE_EEEvT0_iT1_T2_DpNS2_10kernel_argIT3_EE)
        /*03f8*/ 	.word	0x00000000


	//----- nvinfo : EIATTR_MIN_STACK_SIZE
	.align		4
.L_223:
        /*03fc*/ 	.byte	0x04, 0x12
        /*03fe*/ 	.short	(.L_225 - .L_224)
	.align		4
.L_224:
        /*0400*/ 	.word	index@(_ZN3cub18CUB_300001_SM_10006detail9transform16transform_kernelINS2_10policy_hubILb1EN4cuda3std3__45tupleIJN6thrust24THRUST_300001_SM_1000_NS6detail15normal_iteratorINSA_7pointerINS8_IJiifiiEEENSA_8cuda_cub5par_tENSA_11use_defaultESH_EEEEEEEE10policy1000EiNS7_10__identityENSA_12zip_iteratorINS8_IJPiSP_PfSP_SP_EEEEEJPSE_EEEvT0_iT1_T2_DpNS2_10kernel_argIT3_EE)
        /*0404*/ 	.word	0x00000000


	//----- nvinfo : EIATTR_MIN_STACK_SIZE
	.align		4
.L_225:
        /*0408*/ 	.byte	0x04, 0x12
        /*040a*/ 	.short	(.L_227 - .L_226)
	.align		4
.L_226:
        /*040c*/ 	.word	index@(_ZN3cub18CUB_300001_SM_10006detail9transform16transform_kernelINS2_10policy_hubILb1EN4cuda3std3__45tupleIJN6thrust24THRUST_300001_SM_1000_NS12zip_iteratorINS8_IJPiSC_PfSC_SC_EEEEEEEEE10policy1000ElNS7_10__identityENSA_7pointerINS8_IJiifiiEEENSA_8cuda_cub5par_tENSA_11use_defaultESO_EEJSF_EEEvT0_iT1_T2_DpNS2_10kernel_argIT3_EE)
        /*0410*/ 	.word	0x00000000


	//----- nvinfo : EIATTR_MIN_STACK_SIZE
	.align		4
.L_227:
        /*0414*/ 	.byte	0x04, 0x12
        /*0416*/ 	.short	(.L_229 - .L_228)
	.align		4
.L_228:
        /*0418*/ 	.word	index@(_ZN3cub18CUB_300001_SM_10006detail9transform16transform_kernelINS2_10policy_hubILb1EN4cuda3std3__45tupleIJN6thrust24THRUST_300001_SM_1000_NS12zip_iteratorINS8_IJPiSC_PfSC_SC_EEEEEEEEE10policy1000EiNS7_10__identityENSA_7pointerINS8_IJiifiiEEENSA_8cuda_cub5par_tENSA_11use_defaultESO_EEJSF_EEEvT0_iT1_T2_DpNS2_10kernel_argIT3_EE)
        /*041c*/ 	.word	0x00000000


	//----- nvinfo : EIATTR_MIN_STACK_SIZE
	.align		4
.L_229:
        /*0420*/ 	.byte	0x04, 0x12
        /*0422*/ 	.short	(.L_231 - .L_230)
	.align		4
.L_230:
        /*0424*/ 	.word	index@(_ZN3cub18CUB_300001_SM_10006detail8for_each13static_kernelINS2_12policy_hub_t12policy_500_tElN6thrust24THRUST_300001_SM_1000_NS8cuda_cub13__swap_ranges6swap_fINS7_12zip_iteratorIN4cuda3std3__45tupleIJNS7_10device_ptrIiEESH_SH_NSG_IfEESH_SH_EEEEENS7_16reverse_iteratorISK_EEEEEEvT0_T1_)
        /*0428*/ 	.word	0x00000000


	//----- nvinfo : EIATTR_MIN_STACK_SIZE
	.align		4
.L_231:
        /*042c*/ 	.byte	0x04, 0x12
        /*042e*/ 	.short	(.L_233 - .L_232)
	.align		4
.L_232:
        /*0430*/ 	.word	index@(_ZN3cub18CUB_300001_SM_10006detail8for_each13static_kernelINS2_12policy_hub_t12policy_500_tElN6thrust24THRUST_300001_SM_1000_NS8cuda_cub20__uninitialized_copy7functorINS7_12zip_iteratorIN4cuda3std3__45tupleIJNS7_10device_ptrIiEESH_SH_NSG_IfEESH_SH_EEEEENS7_6detail15normal_iteratorINS7_7pointerINSF_IJiiifiiEEENS8_5par_tENS7_11use_defaultESQ_EEEEEEEEvT0_T1_)
        /*0434*/ 	.word	0x00000000


	//----- nvinfo : EIATTR_MIN_STACK_SIZE
	.align		4
.L_233:
        /*0438*/ 	.byte	0x04, 0x12
        /*043a*/ 	.short	(.L_235 - .L_234)
	.align		4
.L_234:
        /*043c*/ 	.word	index@(_ZN3cub18CUB_300001_SM_10006detail11EmptyKernelIvEEvv)
        /*0440*/ 	.word	0x00000000


	//----- nvinfo : EIATTR_MIN_STACK_SIZE
	.align		4
.L_235:
        /*0444*/ 	.byte	0x04, 0x12
        /*0446*/ 	.short	(.L_237 - .L_236)
	.align		4
.L_236:
        /*0448*/ 	.word	index@(_ZN6thrust24THRUST_300001_SM_1000_NS8cuda_cub4core6detail13_kernel_agentINS1_15__reduce_by_key16ReduceByKeyAgentIPiNS0_17constant_iteratorIiNS0_11use_defaultES9_EES7_S7_N4cuda3std3__48equal_toIiEENSD_4plusIiEEPllEEJS7_SA_S7_S7_SI_N3cub18CUB_300001_SM_100024ReduceByKeyScanTileStateIilLb1EEESF_SH_llEEEvDpT0_)
        /*044c*/ 	.word	0x00000000


	//----- nvinfo : EIATTR_MIN_STACK_SIZE
	.align		4
.L_237:
        /*0450*/ 	.byte	0x04, 0x12
        /*0452*/ 	.short	(.L_239 - .L_238)
	.align		4
.L_238:
        /*0454*/ 	.word	index@(_ZN6thrust24THRUST_300001_SM_1000_NS8cuda_cub4core6detail13_kernel_agentINS1_15__reduce_by_key9InitAgentIN3cub18CUB_300001_SM_100024ReduceByKeyScanTileStateIilLb1EEElPlEEJSA_lSB_EEEvDpT0_)
        /*0458*/ 	.word	0x00000000


	//----- nvinfo : EIATTR_MIN_STACK_SIZE
	.align		4
.L_239:
        /*045c*/ 	.byte	0x04, 0x12
        /*045e*/ 	.short	(.L_241 - .L_240)
	.align		4
.L_240:
        /*0460*/ 	.word	index@(_ZN6thrust24THRUST_300001_SM_1000_NS8cuda_cub4core6detail13_kernel_agentINS1_15__reduce_by_key16ReduceByKeyAgentIPiNS0_17constant_iteratorIiNS0_11use_defaultES9_EES7_S7_N4cuda3std3__48equal_toIiEENSD_4plusIiEES7_iEEJS7_SA_S7_S7_S7_N3cub18CUB_300001_SM_100024ReduceByKeyScanTileStateIiiLb1EEESF_SH_iiEEEvDpT0_)
        /*0464*/ 	.word	0x00000000


	//----- nvinfo : EIATTR_MIN_STACK_SIZE
	.align		4
.L_241:
        /*0468*/ 	.byte	0x04, 0x12
        /*046a*/ 	.short	(.L_243 - .L_242)
	.align		4
.L_242:
        /*046c*/ 	.word	index@(_ZN6thrust24THRUST_300001_SM_1000_NS8cuda_cub4core6detail13_kernel_agentINS1_15__reduce_by_key9InitAgentIN3cub18CUB_300001_SM_100024ReduceByKeyScanTileStateIiiLb1EEEiPiEEJSA_iSB_EEEvDpT0_)
        /*0470*/ 	.word	0x00000000


	//----- nvinfo : EIATTR_MIN_STACK_SIZE
	.align		4
.L_243:
        /*0474*/ 	.byte	0x04, 0x12
        /*0476*/ 	.short	(.L_245 - .L_244)
	.align		4
.L_244:
        /*0478*/ 	.word	index@(_Z11move_kernelPiS_S_S_P24curandStatePhilox4_32_10)
        /*047c*/ 	.word	0x00000000


	//----- nvinfo : EIATTR_MIN_STACK_SIZE
	.align		4
.L_245:
        /*0480*/ 	.byte	0x04, 0x12
        /*0482*/ 	.short	(.L_247 - .L_246)
	.align		4
.L_246:
        /*0484*/ 	.word	index@(_Z13status_kernelPiS_S_PfS_S_S_P24curandStatePhilox4_32_10)
        /*0488*/ 	.word	0x00000000


	//----- nvinfo : EIATTR_MIN_STACK_SIZE
	.align		4
.L_247:
        /*048c*/ 	.byte	0x04, 0x12
        /*048e*/ 	.short	(.L_249 - .L_248)
	.align		4
.L_248:
        /*0490*/ 	.word	index@(_Z13infect_kernelPiS_S_PfS_S_S_)
        /*0494*/ 	.word	0x00000000


	//----- nvinfo : EIATTR_MIN_STACK_SIZE
	.align		4
.L_249:
        /*0498*/ 	.byte	0x04, 0x12
        /*049a*/ 	.short	(.L_251 - .L_250)
	.align		4
.L_250:
        /*049c*/ 	.word	index@(_Z22init_population_kernelPiS_S_PfS_S_P24curandStatePhilox4_32_10)
        /*04a0*/ 	.word	0x00000000


	//----- nvinfo : EIATTR_MIN_STACK_SIZE
	.align		4
.L_251:
        /*04a4*/ 	.byte	0x04, 0x12
        /*04a6*/ 	.short	(.L_253 - .L_252)
	.align		4
.L_252:
        /*04a8*/ 	.word	index@(_Z18init_curand_kernelP24curandStatePhilox4_32_10y)
        /*04ac*/ 	.word	0x00000000
.L_253:


//--------------------- .nv.compat                --------------------------
	.section	.nv.compat,"",@"SHT_CUDA_COMPAT_INFO"
	.align	4
        /*0000*/ 	.byte	0x02, 0x09, 0x00, 0x00, 0x02, 0x02, 0x01, 0x00, 0x02, 0x05, 0x05, 0x00, 0x03, 0x07, 0x01, 0x01
        /*0010*/ 	.byte	0x02, 0x03, 0x00, 0x00, 0x02, 0x06, 0x01, 0x00, 0x04, 0x0b, 0x08, 0x00, 0x01, 0x00, 0x00, 0x00
        /*0020*/ 	.byte	0x00, 0x00, 0x00, 0x00


//--------------------- .nv.info._ZN3cub18CUB_300001_SM_10006detail10radix_sort29DeviceRadixSortOnesweepKernelINS1_5radix10policy_hubIiiyE10Policy1000ELNS0_9SortOrderE0EiiyiiNS1_21identity_decomposer_tEEEvPT5_SB_PT3_PKSC_PT1_PKSG_PT2_PKSK_T4_iiT6_ --------------------------
	.section	.nv.info._ZN3cub18CUB_300001_SM_10006detail10radix_sort29DeviceRadixSortOnesweepKernelINS1_5radix10policy_hubIiiyE10Policy1000ELNS0_9SortOrderE0EiiyiiNS1_21identity_decomposer_tEEEvPT5_SB_PT3_PKSC_PT1_PKSG_PT2_PKSK_T4_iiT6_,"",@"SHT_CUDA_INFO"
	.sectionflags	@""
	.align	4


	//----- nvinfo : EIATTR_CUDA_API_VERSION
	.align		4
        /*0000*/ 	.byte	0x04, 0x37
        /*0002*/ 	.short	(.L_255 - .L_254)
.L_254:
        /*0004*/ 	.word	0x00000082


	//----- nvinfo : EIATTR_KPARAM_INFO
	.align		4
.L_255:
        /*0008*/ 	.byte	0x04, 0x17
        /*000a*/ 	.short	(.L_257 - .L_256)
.L_256:
        /*000c*/ 	.word	0x00000000
        /*0010*/ 	.short	0x000b
        /*0012*/ 	.short	0x004c
        /*0014*/ 	.byte	0x00, 0xf0, 0x05, 0x00


	//----- nvinfo : EIATTR_KPARAM_INFO
	.align		4
.L_257:
        /*0018*/ 	.byte	0x04, 0x17
        /*001a*/ 	.short	(.L_259 - .L_258)
.L_258:
        /*001c*/ 	.word	0x00000000
        /*0020*/ 	.short	0x000a
        /*0022*/ 	.short	0x0048
        /*0024*/ 	.byte	0x00, 0xf0, 0x11, 0x00


	//----- nvinfo : EIATTR_KPARAM_INFO
	.align		4
.L_259:
        /*0028*/ 	.byte	0x04, 0x17
        /*002a*/ 	.short	(.L_261 - .L_260)
.L_260:
        /*002c*/ 	.word	0x00000000
        /*0030*/ 	.short	0x0009
        /*0032*/ 	.short	0x0044
        /*0034*/ 	.byte	0x00, 0xf0, 0x11, 0x00


	//----- nvinfo : EIATTR_KPARAM_INFO
	.align		4
.L_261:
        /*0038*/ 	.byte	0x04, 0x17
        /*003a*/ 	.short	(.L_263 - .L_262)
.L_262:
        /*003c*/ 	.word	0x00000000
        /*0040*/ 	.short	0x0008
        /*0042*/ 	.short	0x0040
        /*0044*/ 	.byte	0x00, 0xf0, 0x11, 0x00


	//----- nvinfo : EIATTR_KPARAM_INFO
	.align		4
.L_263:
        /*0048*/ 	.byte	0x04, 0x17
        /*004a*/ 	.short	(.L_265 - .L_264)
.L_264:
        /*004c*/ 	.word	0x00000000
        /*0050*/ 	.short	0x0007
        /*0052*/ 	.short	0x0038
        /*0054*/ 	.byte	0x00, 0xf5, 0x21, 0x00


	//----- nvinfo : EIATTR_KPARAM_INFO
	.align		4
.L_265:
        /*0058*/ 	.byte	0x04, 0x17
        /*005a*/ 	.short	(.L_267 - .L_266)
.L_266:
        /*005c*/ 	.word	0x00000000
        /*0060*/ 	.short	0x0006
        /*0062*/ 	.short	0x0030
        /*0064*/ 	.byte	0x00, 0xf5, 0x21, 0x00


	//----- nvinfo : EIATTR_KPARAM_INFO
	.align		4
.L_267:
        /*0068*/ 	.byte	0x04, 0x17
        /*006a*/ 	.short	(.L_269 - .L_268)
.L_268:
        /*006c*/ 	.word	0x00000000
        /*0070*/ 	.short	0x0005
        /*0072*/ 	.short	0x0028
        /*0074*/ 	.byte	0x00, 0xf5, 0x21, 0x00


	//----- nvinfo : EIATTR_KPARAM_INFO
	.align		4
.L_269:
        /*0078*/ 	.byte	0x04, 0x17
        /*007a*/ 	.short	(.L_271 - .L_270)
.L_270:
        /*007c*/ 	.word	0x00000000
        /*0080*/ 	.short	0x0004
        /*0082*/ 	.short	0x0020
        /*0084*/ 	.byte	0x00, 0xf5, 0x21, 0x00


	//----- nvinfo : EIATTR_KPARAM_INFO
	.align		4
.L_271:
        /*0088*/ 	.byte	0x04, 0x17
        /*008a*/ 	.short	(.L_273 - .L_272)
.L_272:
        /*008c*/ 	.word	0x00000000
        /*0090*/ 	.short	0x0003
        /*0092*/ 	.short	0x0018
        /*0094*/ 	.byte	0x00, 0xf5, 0x21, 0x00


	//----- nvinfo : EIATTR_KPARAM_INFO
	.align		4
.L_273:
        /*0098*/ 	.byte	0x04, 0x17
        /*009a*/ 	.short	(.L_275 - .L_274)
.L_274:
        /*009c*/ 	.word	0x00000000
        /*00a0*/ 	.short	0x0002
        /*00a2*/ 	.short	0x0010
        /*00a4*/ 	.byte	0x00, 0xf5, 0x21, 0x00


	//----- nvinfo : EIATTR_KPARAM_INFO
	.align		4
.L_275:
        /*00a8*/ 	.byte	0x04, 0x17
        /*00aa*/ 	.short	(.L_277 - .L_276)
.L_276:
        /*00ac*/ 	.word	0x00000000
        /*00b0*/ 	.short	0x0001
        /*00b2*/ 	.short	0x0008
        /*00b4*/ 	.byte	0x00, 0xf5, 0x21, 0x00


	//----- nvinfo : EIATTR_KPARAM_INFO
	.align		4
.L_277:
        /*00b8*/ 	.byte	0x04, 0x17
        /*00ba*/ 	.short	(.L_279 - .L_278)
.L_278:
        /*00bc*/ 	.word	0x00000000
        /*00c0*/ 	.short	0x0000
        /*00c2*/ 	.short	0x0000
        /*00c4*/ 	.byte	0x00, 0xf5, 0x21, 0x00


	//----- nvinfo : EIATTR_SPARSE_MMA_MASK
	.align		4
.L_279:
        /*00c8*/ 	.byte	0x03, 0x50
        /*00ca*/ 	.short	0x0000


	//----- nvinfo : EIATTR_MAXREG_COUNT
	.align		4
        /*00cc*/ 	.byte	0x03, 0x1b
        /*00ce*/ 	.short	0x00a8


	//----- nvinfo : EIATTR_NUM_BARRIERS
	.align		4
        /*00d0*/ 	.byte	0x02, 0x4c
        /*00d2*/ 	.byte	0x01
	.zero		1


	//----- nvinfo : EIATTR_MERCURY_ISA_VERSION
	.align		4
        /*00d4*/ 	.byte	0x03, 0x5f
        /*00d6*/ 	.short	0x0101


	//----- nvinfo : EIATTR_COOP_GROUP_MASK_REGIDS
	.align		4
        /*00d8*/ 	.byte	0x04, 0x29
        /*00da*/ 	.short	(.L_281 - .L_280)


	//   ....[0]....
.L_280:
        /*00dc*/ 	.word	0xffffffff


	//   ....[1]....
        /*00e0*/ 	.word	0x05000006


	//   ....[2]....
        /*00e4*/ 	.word	0xffffffff


	//   ....[3]....
        /*00e8*/ 	.word	0xffffffff


	//   ....[4]....
        /*00ec*/ 	.word	0xffffffff


	//   ....[5]....
        /*00f0*/ 	.word	0xffffffff


	//   ....[6]....
        /*00f4*/ 	.word	0xffffffff


	//   ....[7]....
        /*00f8*/ 	.word	0xffffffff


	//   ....[8]....
        /*00fc*/ 	.word	0xffffffff


	//   ....[9]....
        /*0100*/ 	.word	0xffffffff


	//   ....[10]....
        /*0104*/ 	.word	0xffffffff


	//   ....[11]....
        /*0108*/ 	.word	0xffffffff


	//   ....[12]....
        /*010c*/ 	.word	0xffffffff


	//   ....[13]....
        /*0110*/ 	.word	0xffffffff


	//   ....[14]....
        /*0114*/ 	.word	0xffffffff


	//   ....[15]....
        /*0118*/ 	.word	0xffffffff


	//   ....[16]....
        /*011c*/ 	.word	0xffffffff


	//   ....[17]....
        /*0120*/ 	.word	0xffffffff


	//   ....[18]....
        /*0124*/ 	.word	0xffffffff


	//   ....[19]....
        /*0128*/ 	.word	0xffffffff


	//   ....[20]....
        /*012c*/ 	.word	0xffffffff


	//   ....[21]....
        /*0130*/ 	.word	0xffffffff


	//   ....[22]....
        /*0134*/ 	.word	0xffffffff


	//   ....[23]....
        /*0138*/ 	.word	0xffffffff


	//   ....[24]....
        /*013c*/ 	.word	0xffffffff


	//   ....[25]....
        /*0140*/ 	.word	0xffffffff


	//   ....[26]....
        /*0144*/ 	.word	0xffffffff


	//   ....[27]....
        /*0148*/ 	.word	0xffffffff


	//   ....[28]....
        /*014c*/ 	.word	0xffffffff


	//   ....[29]....
        /*0150*/ 	.word	0xffffffff


	//   ....[30]....
        /*0154*/ 	.word	0xffffffff


	//   ....[31]....
        /*0158*/ 	.word	0xffffffff


	//   ....[32]....
        /*015c*/ 	.word	0xffffffff


	//   ....[33]....
        /*0160*/ 	.word	0xffffffff


	//   ....[34]....
        /*0164*/ 	.word	0xffffffff


	//   ....[35]....
        /*0168*/ 	.word	0xffffffff


	//   ....[36]....
        /*016c*/ 	.word	0xffffffff


	//   ....[37]....
        /*0170*/ 	.word	0xffffffff


	//   ....[38]....
        /*0174*/ 	.word	0xffffffff


	//   ....[39]....
        /*0178*/ 	.word	0xffffffff


	//   ....[40]....
        /*017c*/ 	.word	0xffffffff


	//   ....[41]....
        /*0180*/ 	.word	0xffffffff


	//   ....[42]....
        /*0184*/ 	.word	0xffffffff


	//   ....[43]....
        /*0188*/ 	.word	0xffffffff


	//   ....[44]....
        /*018c*/ 	.word	0xffffffff


	//   ....[45]....
        /*0190*/ 	.word	0xffffffff


	//   ....[46]....
        /*0194*/ 	.word	0xffffffff


	//   ....[47]....
        /*0198*/ 	.word	0xffffffff


	//   ....[48]....
        /*019c*/ 	.word	0xffffffff


	//   ....[49]....
        /*01a0*/ 	.word	0xffffffff


	//   ....[50]....
        /*01a4*/ 	.word	0xffffffff


	//   ....[51]....
        /*01a8*/ 	.word	0xffffffff


	//   ....[52]....
        /*01ac*/ 	.word	0xffffffff


	//   ....[53]....
        /*01b0*/ 	.word	0xffffffff


	//   ....[54]....
        /*01b4*/ 	.word	0xffffffff


	//   ....[55]....
        /*01b8*/ 	.word	0xffffffff


	//   ....[56]....
        /*01bc*/ 	.word	0xffffffff


	//   ....[57]....
        /*01c0*/ 	.word	0xffffffff


	//   ....[58]....
        /*01c4*/ 	.word	0xffffffff


	//   ....[59]....
        /*01c8*/ 	.word	0xffffffff


	//   ....[60]....
        /*01cc*/ 	.word	0xffffffff


	//   ....[61]....
        /*01d0*/ 	.word	0xffffffff


	//   ....[62]....
        /*01d4*/ 	.word	0xffffffff


	//   ....[63]....
        /*01d8*/ 	.word	0xffffffff


	//   ....[64]....
        /*01dc*/ 	.word	0xffffffff


	//   ....[65]....
        /*01e0*/ 	.word	0xffffffff


	//   ....[66]....
        /*01e4*/ 	.word	0xffffffff


	//   ....[67]....
        /*01e8*/ 	.word	0xffffffff


	//   ....[68]....
        /*01ec*/ 	.word	0xffffffff


	//   ....[69]....
        /*01f0*/ 	.word	0xffffffff


	//   ....[70]....
        /*01f4*/ 	.word	0xffffffff


	//   ....[71]....
        /*01f8*/ 	.word	0xffffffff


	//   ....[72]....
        /*01fc*/ 	.word	0xffffffff


	//   ....[73]....
        /*0200*/ 	.word	0xffffffff


	//   ....[74]....
        /*0204*/ 	.word	0xffffffff


	//   ....[75]....
        /*0208*/ 	.word	0xffffffff


	//   ....[76]....
        /*020c*/ 	.word	0xffffffff


	//   ....[77]....
        /*0210*/ 	.word	0xffffffff


	//   ....[78]....
        /*0214*/ 	.word	0xffffffff


	//   ....[79]....
        /*0218*/ 	.word	0xffffffff


	//   ....[80]....
        /*021c*/ 	.word	0xffffffff


	//   ....[81]....
        /*0220*/ 	.word	0xffffffff


	//   ....[82]....
        /*0224*/ 	.word	0xffffffff


	//   ....[83]....
        /*0228*/ 	.word	0xffffffff


	//   ....[84]....
        /*022c*/ 	.word	0xffffffff


	//   ....[85]....
        /*0230*/ 	.word	0xffffffff


	//   ....[86]....
        /*0234*/ 	.word	0xffffffff


	//   ....[87]....
        /*0238*/ 	.word	0xffffffff


	//   ....[88]....
        /*023c*/ 	.word	0xffffffff


	//   ....[89]....
        /*0240*/ 	.word	0xffffffff


	//   ....[90]....
        /*0244*/ 	.word	0xffffffff


	//   ....[91]....
        /*0248*/ 	.word	0xffffffff


	//   ....[92]....
        /*024c*/ 	.word	0xffffffff


	//   ....[93]....
        /*0250*/ 	.word	0xffffffff


	//   ....[94]....
        /*0254*/ 	.word	0xffffffff


	//   ....[95]....
        /*0258*/ 	.word	0xffffffff


	//   ....[96]....
        /*025c*/ 	.word	0xffffffff


	//   ....[97]....
        /*0260*/ 	.word	0xffffffff


	//   ....[98]....
        /*0264*/ 	.word	0xffffffff


	//   ....[99]....
        /*0268*/ 	.word	0xffffffff


	//   ....[100]....
        /*026c*/ 	.word	0xffffffff


	//   ....[101]....
        /*0270*/ 	.word	0xffffffff


	//   ....[102]....
        /*0274*/ 	.word	0xffffffff


	//   ....[103]....
        /*0278*/ 	.word	0xffffffff


	//   ....[104]....
        /*027c*/ 	.word	0xffffffff


	//   ....[105]....
        /*0280*/ 	.word	0xffffffff


	//   ....[106]....
        /*0284*/ 	.word	0xffffffff


	//   ....[107]....
        /*0288*/ 	.word	0xffffffff


	//   ....[108]....
        /*028c*/ 	.word	0xffffffff


	//   ....[109]....
        /*0290*/ 	.word	0xffffffff


	//   ....[110]....
        /*0294*/ 	.word	0xffffffff


	//   ....[111]....
        /*0298*/ 	.word	0xffffffff


	//   ....[112]....
        /*029c*/ 	.word	0xffffffff


	//   ....[113]....
        /*02a0*/ 	.word	0xffffffff


	//   ....[114]....
        /*02a4*/ 	.word	0xffffffff


	//   ....[115]....
        /*02a8*/ 	.word	0xffffffff


	//   ....[116]....
        /*02ac*/ 	.word	0xffffffff


	//   ....[117]....
        /*02b0*/ 	.word	0xffffffff


	//   ....[118]....
        /*02b4*/ 	.word	0xffffffff


	//   ....[119]....
        /*02b8*/ 	.word	0xffffffff


	//   ....[120]....
        /*02bc*/ 	.word	0xffffffff


	//   ....[121]....
        /*02c0*/ 	.word	0xffffffff


	//   ....[122]....
        /*02c4*/ 	.word	0xffffffff


	//   ....[123]....
        /*02c8*/ 	.word	0xffffffff


	//   ....[124]....
        /*02cc*/ 	.word	0xffffffff


	//   ....[125]....
        /*02d0*/ 	.word	0xffffffff


	//   ....[126]....
        /*02d4*/ 	.word	0xffffffff


	//   ....[127]....
        /*02d8*/ 	.word	0xffffffff


	//   ....[128]....
        /*02dc*/ 	.word	0xffffffff


	//   ....[129]....
        /*02e0*/ 	.word	0xffffffff


	//   ....[130]....
        /*02e4*/ 	.word	0xffffffff


	//   ....[131]....
        /*02e8*/ 	.word	0xffffffff


	//   ....[132]....
        /*02ec*/ 	.word	0xffffffff


	//   ....[133]....
        /*02f0*/ 	.word	0xffffffff


	//   ....[134]....
        /*02f4*/ 	.word	0xffffffff


	//   ....[135]....
        /*02f8*/ 	.word	0xffffffff


	//   ....[136]....
        /*02fc*/ 	.word	0xffffffff


	//   ....[137]....
        /*0300*/ 	.word	0xffffffff


	//   ....[138]....
        /*0304*/ 	.word	0xffffffff


	//   ....[139]....
        /*0308*/ 	.word	0xffffffff


	//   ....[140]....
        /*030c*/ 	.word	0xffffffff


	//   ....[141]....
        /*0310*/ 	.word	0xffffffff


	//   ....[142]....
        /*0314*/ 	.word	0xffffffff


	//   ....[143]....
        /*0318*/ 	.word	0xffffffff


	//   ....[144]....
        /*031c*/ 	.word	0xffffffff


	//   ....[145]....
        /*0320*/ 	.word	0xffffffff


	//   ....[146]....
        /*0324*/ 	.word	0xffffffff


	//   ....[147]....
        /*0328*/ 	.word	0xffffffff


	//   ....[148]....
        /*032c*/ 	.word	0xffffffff


	//   ....[149]....
        /*0330*/ 	.word	0xffffffff


	//   ....[150]....
        /*0334*/ 	.word	0xffffffff


	//   ....[151]....
        /*0338*/ 	.word	0xffffffff


	//   ....[152]....
        /*033c*/ 	.word	0xffffffff


	//   ....[153]....
        /*0340*/ 	.word	0xffffffff


	//   ....[154]....
        /*0344*/ 	.word	0xffffffff


	//   ....[155]....
        /*0348*/ 	.word	0xffffffff


	//   ....[156]....
        /*034c*/ 	.word	0xffffffff


	//   ....[157]....
        /*0350*/ 	.word	0xffffffff


	//   ....[158]....
        /*0354*/ 	.word	0xffffffff


	//   ....[159]....
        /*0358*/ 	.word	0xffffffff


	//   ....[160]....
        /*035c*/ 	.word	0x05000006


	//   ....[161]....
        /*0360*/ 	.word	0xffffffff


	//   ....[162]....
        /*0364*/ 	.word	0xffffffff


	//   ....[163]....
        /*0368*/ 	.word	0xffffffff


	//   ....[164]....
        /*036c*/ 	.word	0xffffffff


	//   ....[165]....
        /*0370*/ 	.word	0xffffffff


	//   ....[166]....
        /*0374*/ 	.word	0xffffffff


	//   ....[167]....
        /*0378*/ 	.word	0xffffffff


	//   ....[168]....
        /*037c*/ 	.word	0xffffffff


	//   ....[169]....
        /*0380*/ 	.word	0xffffffff


	//   ....[170]....
        /*0384*/ 	.word	0xffffffff


	//   ....[171]....
        /*0388*/ 	.word	0xffffffff


	//   ....[172]....
        /*038c*/ 	.word	0xffffffff


	//   ....[173]....
        /*0390*/ 	.word	0xffffffff


	//   ....[174]....
        /*0394*/ 	.word	0xffffffff


	//   ....[175]....
        /*0398*/ 	.word	0xffffffff


	//   ....[176]....
        /*039c*/ 	.word	0xffffffff


	//   ....[177]....
        /*03a0*/ 	.word	0xffffffff


	//   ....[178]....
        /*03a4*/ 	.word	0xffffffff


	//   ....[179]....
        /*03a8*/ 	.word	0xffffffff


	//   ....[180]....
        /*03ac*/ 	.word	0xffffffff


	//   ....[181]....
        /*03b0*/ 	.word	0xffffffff


	//   ....[182]....
        /*03b4*/ 	.word	0xffffffff


	//   ....[183]....
        /*03b8*/ 	.word	0xffffffff


	//   ....[184]....
        /*03bc*/ 	.word	0xffffffff


	//   ....[185]....
        /*03c0*/ 	.word	0xffffffff


	//   ....[186]....
        /*03c4*/ 	.word	0xffffffff


	//   ....[187]....
        /*03c8*/ 	.word	0xffffffff


	//   ....[188]....
        /*03cc*/ 	.word	0xffffffff


	//   ....[189]....
        /*03d0*/ 	.word	0xffffffff


	//   ....[190]....
        /*03d4*/ 	.word	0xffffffff


	//   ....[191]....
        /*03d8*/ 	.word	0xffffffff


	//   ....[192]....
        /*03dc*/ 	.word	0xffffffff


	//   ....[193]....
        /*03e0*/ 	.word	0xffffffff


	//   ....[194]....
        /*03e4*/ 	.word	0xffffffff


	//   ....[195]....
        /*03e8*/ 	.word	0xffffffff


	//   ....[196]....
        /*03ec*/ 	.word	0xffffffff


	//   ....[197]....
        /*03f0*/ 	.word	0xffffffff


	//   ....[198]....
        /*03f4*/ 	.word	0xffffffff


	//   ....[199]....
        /*03f8*/ 	.word	0xffffffff


	//   ....[200]....
        /*03fc*/ 	.word	0xffffffff


	//   ....[201]....
        /*0400*/ 	.word	0xffffffff


	//   ....[202]....
        /*0404*/ 	.word	0xffffffff


	//   ....[203]....
        /*0408*/ 	.word	0xffffffff


	//   ....[204]....
        /*040c*/ 	.word	0xffffffff


	//   ....[205]....
        /*0410*/ 	.word	0xffffffff


	//   ....[206]....
        /*0414*/ 	.word	0xffffffff


	//   ....[207]....
        /*0418*/ 	.word	0xffffffff


	//   ....[208]....
        /*041c*/ 	.word	0xffffffff


	//   ....[209]....
        /*0420*/ 	.word	0xffffffff


	//   ....[210]....
        /*0424*/ 	.word	0xffffffff


	//   ....[211]....
        /*0428*/ 	.word	0xffffffff


	//   ....[212]....
        /*042c*/ 	.word	0xffffffff


	//   ....[213]....
        /*0430*/ 	.word	0xffffffff


	//   ....[214]....
        /*0434*/ 	.word	0xffffffff


	//   ....[215]....
        /*0438*/ 	.word	0xffffffff


	//   ....[216]....
        /*043c*/ 	.word	0xffffffff


	//   ....[217]....
        /*0440*/ 	.word	0xffffffff


	//   ....[218]....
        /*0444*/ 	.word	0xffffffff


	//   ....[219]....
        /*0448*/ 	.word	0xffffffff


	//   ....[220]....
        /*044c*/ 	.word	0xffffffff


	//   ....[221]....
        /*0450*/ 	.word	0xffffffff


	//   ....[222]....
        /*0454*/ 	.word	0xffffffff


	//   ....[223]....
        /*0458*/ 	.word	0xffffffff


	//   ....[224]....
        /*045c*/ 	.word	0xffffffff


	//   ....[225]....
        /*0460*/ 	.word	0xffffffff


	//   ....[226]....
        /*0464*/ 	.word	0xffffffff


	//   ....[227]....
        /*0468*/ 	.word	0xffffffff


	//   ....[228]....
        /*046c*/ 	.word	0xffffffff


	//   ....[229]....
        /*0470*/ 	.word	0x0500002f


	//   ....[230]....
        /*0474*/ 	.word	0x0500002f


	//   ....[231]....
        /*0478*/ 	.word	0x0500002f


	//   ....[232]....
        /*047c*/ 	.word	0x0500002f


	//   ....[233]....
        /*0480*/ 	.word	0x0500002f


	//----- nvinfo : EIATTR_COOP_GROUP_INSTR_OFFSETS
	.align		4
.L_281:
        /*0484*/ 	.byte	0x04, 0x28
        /*0486*/ 	.short	(.L_283 - .L_282)


	//   ....[0]....
.L_282:
        /*0488*/ 	.word	0x00000e40


	//   ....[1]....
        /*048c*/ 	.word	0x00001890


	//   ....[2]....
        /*0490*/ 	.word	0x00002ad0


	//   ....[3]....
        /*0494*/ 	.word	0x00002af0


	//   ....[4]....
        /*0498*/ 	.word	0x00002b10


	//   ....[5]....
        /*049c*/ 	.word	0x00002b30


	//   ....[6]....
        /*04a0*/ 	.word	0x00002b50


	//   ....[7]....
        /*04a4*/ 	.word	0x00003000


	//   ....[8]....
        /*04a8*/ 	.word	0x00003010


	//   ....[9]....
        /*04ac*/ 	.word	0x00003030


	//   ....[10]....
        /*04b0*/ 	.word	0x00003050


	//   ....[11]....
        /*04b4*/ 	.word	0x000030a0


	//   ....[12]....
        /*04b8*/ 	.word	0x000030d0


	//   ....[13]....
        /*04bc*/ 	.word	0x00003120


	//   ....[14]....
        /*04c0*/ 	.word	0x00003160


	//   ....[15]....
        /*04c4*/ 	.word	0x00003250


	//   ....[16]....
        /*04c8*/ 	.word	0x00003280


	//   ....[17]....
        /*04cc*/ 	.word	0x00003290


	//   ....[18]....
        /*04d0*/ 	.word	0x000032b0


	//   ....[19]....
        /*04d4*/ 	.word	0x000032f0


	//   ....[20]....
        /*04d8*/ 	.word	0x00003320


	//   ....[21]....
        /*04dc*/ 	.word	0x00003360


	//   ....[22]....
        /*04e0*/ 	.word	0x00003380


	//   ....[23]....
        /*04e4*/ 	.word	0x000033a0


	//   ....[24]....
        /*04e8*/ 	.word	0x00003490


	//   ....[25]....
        /*04ec*/ 	.word	0x000034c0


	//   ....[26]....
        /*04f0*/ 	.word	0x000034d0


	//   ....[27]....
        /*04f4*/ 	.word	0x000034f0


	//   ....[28]....
        /*04f8*/ 	.word	0x00003530


	//   ....[29]....
        /*04fc*/ 	.word	0x00003560


	//   ....[30]....
        /*0500*/ 	.word	0x000035a0


	//   ....[31]....
        /*0504*/ 	.word	0x000035c0


	//   ....[32]....
        /*0508*/ 	.word	0x000035e0


	//   ....[33]....
        /*050c*/ 	.word	0x000036d0


	//   ....[34]....
        /*0510*/ 	.word	0x00003700


	//   ....[35]....
        /*0514*/ 	.word	0x00003710


	//   ....[36]....
        /*0518*/ 	.word	0x00003730


	//   ....[37]....
        /*051c*/ 	.word	0x00003770


	//   ....[38]....
        /*0520*/ 	.word	0x000037a0


	//   ....[39]....
        /*0524*/ 	.word	0x000037e0


	//   ....[40]....
        /*0528*/ 	.word	0x00003800


	//   ....[41]....
        /*052c*/ 	.word	0x00003820


	//   ....[42]....
        /*0530*/ 	.word	0x00003930


	//   ....[43]....
        /*0534*/ 	.word	0x00003960


	//   ....[44]....
        /*0538*/ 	.word	0x00003970


	//   ....[45]....
        /*053c*/ 	.word	0x00003990


	//   ....[46]....
        /*0540*/ 	.word	0x000039d0


	//   ....[47]....
        /*0544*/ 	.word	0x00003a00


	//   ....[48]....
        /*0548*/ 	.word	0x00003a40


	//   ....[49]....
        /*054c*/ 	.word	0x00003a60


	//   ....[50]....
        /*0550*/ 	.word	0x00003a80


	//   ....[51]....
        /*0554*/ 	.word	0x00003b90


	//   ....[52]....
        /*0558*/ 	.word	0x00003bc0


	//   ....[53]....
        /*055c*/ 	.word	0x00003bd0


	//   ....[54]....
        /*0560*/ 	.word	0x00003bf0


	//   ....[55]....
        /*0564*/ 	.word	0x00003c30


	//   ....[56]....
        /*0568*/ 	.word	0x00003c60


	//   ....[57]....
        /*056c*/ 	.word	0x00003ca0


	//   ....[58]....
        /*0570*/ 	.word	0x00003cc0


	//   ....[59]....
        /*0574*/ 	.word	0x00003ce0


	//   ....[60]....
        /*0578*/ 	.word	0x00003df0


	//   ....[61]....
        /*057c*/ 	.word	0x00003e20


	//   ....[62]....
        /*0580*/ 	.word	0x00003e30


	//   ....[63]....
        /*0584*/ 	.word	0x00003e50


	//   ....[64]....
        /*0588*/ 	.word	0x00003e90


	//   ....[65]....
        /*058c*/ 	.word	0x00003ec0


	//   ....[66]....
        /*0590*/ 	.word	0x00003f00


	//   ....[67]....
        /*0594*/ 	.word	0x00003f20


	//   ....[68]....
        /*0598*/ 	.word	0x00003f40


	//   ....[69]....
        /*059c*/ 	.word	0x00004050


	//   ....[70]....
        /*05a0*/ 	.word	0x00004080


	//   ....[71]....
        /*05a4*/ 	.word	0x00004090


	//   ....[72]....
        /*05a8*/ 	.word	0x000040b0


	//   ....[73]....
        /*05ac*/ 	.word	0x000040f0


	//   ....[74]....
        /*05b0*/ 	.word	0x00004120


	//   ....[75]....
        /*05b4*/ 	.word	0x00004160


	//   ....[76]....
        /*05b8*/ 	.word	0x00004180


	//   ....[77]....
        /*05bc*/ 	.word	0x000041a0


	//   ....[78]....
        /*05c0*/ 	.word	0x000042b0


	//   ....[79]....
        /*05c4*/ 	.word	0x00004300


	//   ....[80]....
        /*05c8*/ 	.word	0x00004310


	//   ....[81]....
        /*05cc*/ 	.word	0x00004330


	//   ....[82]....
        /*05d0*/ 	.word	0x00004370


	//   ....[83]....
        /*05d4*/ 	.word	0x000043a0


	//   ....[84]....
        /*05d8*/ 	.word	0x000043e0


	//   ....[85]....
        /*05dc*/ 	.word	0x00004400


	//   ....[86]....
        /*05e0*/ 	.word	0x00004420


	//   ....[87]....
        /*05e4*/ 	.word	0x00004510


	//   ....[88]....
        /*05e8*/ 	.word	0x00004560


	//   ....[89]....
        /*05ec*/ 	.word	0x00004570


	//   ....[90]....
        /*05f0*/ 	.word	0x000045a0


	//   ....[91]....
        /*05f4*/ 	.word	0x000045c0


	//   ....[92]....
        /*05f8*/ 	.word	0x00004610


	//   ....[93]....
        /*05fc*/ 	.word	0x00004630


	//   ....[94]....
        /*0600*/ 	.word	0x00004670


	//   ....[95]....
        /*0604*/ 	.word	0x00004690


	//   ....[96]....
        /*0608*/ 	.word	0x00004770


	//   ....[97]....
        /*060c*/ 	.word	0x000047c0


	//   ....[98]....
        /*0610*/ 	.word	0x000047d0


	//   ....[99]....
        /*0614*/ 	.word	0x00004820


	//   ....[100]....
        /*0618*/ 	.word	0x00004850


	//   ....[101]....
        /*061c*/ 	.word	0x00004880


	//   ....[102]....
        /*0620*/ 	.word	0x000048b0


	//   ....[103]....
        /*0624*/ 	.word	0x000048e0


	//   ....[104]....
        /*0628*/ 	.word	0x00004910


	//   ....[105]....
        /*062c*/ 	.word	0x000049d0


	//   ....[106]....
        /*0630*/ 	.word	0x00004a20


	//   ....[107]....
        /*0634*/ 	.word	0x00004a30


	//   ....[108]....
        /*0638*/ 	.word	0x00004a80


	//   ....[109]....
        /*063c*/ 	.word	0x00004ab0


	//   ....[110]....
        /*0640*/ 	.word	0x00004ae0


	//   ....[111]....
        /*0644*/ 	.word	0x00004b10


	//   ....[112]....
        /*0648*/ 	.word	0x00004b40


	//   ....[113]....
        /*064c*/ 	.word	0x00004b70


	//   ....[114]....
        /*0650*/ 	.word	0x00004c60


	//   ....[115]....
        /*0654*/ 	.word	0x00004c80


	//   ....[116]....
        /*0658*/ 	.word	0x00004c90


	//   ....[117]....
        /*065c*/ 	.word	0x00004ce0


	//   ....[118]....
        /*0660*/ 	.word	0x00004d10


	//   ....[119]....
        /*0664*/ 	.word	0x00004d40


	//   ....[120]....
        /*0668*/ 	.word	0x00004d70


	//   ....[121]....
        /*066c*/ 	.word	0x00004da0


	//   ....[122]....
        /*0670*/ 	.word	0x00004dd0


	//   ....[123]....
        /*0674*/ 	.word	0x00004ec0


	//   ....[124]....
        /*0678*/ 	.word	0x00004f00


	//   ....[125]....
        /*067c*/ 	.word	0x00004f10


	//   ....[126]....
        /*0680*/ 	.word	0x00004f60


	//   ....[127]....
        /*0684*/ 	.word	0x00004f90


	//   ....[128]....
        /*0688*/ 	.word	0x00004fc0


	//   ....[129]....
        /*068c*/ 	.word	0x00004ff0


	//   ....[130]....
        /*0690*/ 	.word	0x00005020


	//   ....[131]....
        /*0694*/ 	.word	0x00005050


	//   ....[132]....
        /*0698*/ 	.word	0x00005140


	//   ....[133]....
        /*069c*/ 	.word	0x00005170


	//   ....[134]....
        /*06a0*/ 	.word	0x00005180


	//   ....[135]....
        /*06a4*/ 	.word	0x000051d0


	//   ....[136]....
        /*06a8*/ 	.word	0x00005200


	//   ....[137]....
        /*06ac*/ 	.word	0x00005230


	//   ....[138]....
        /*06b0*/ 	.word	0x00005260


	//   ....[139]....
        /*06b4*/ 	.word	0x00005290


	//   ....[140]....
        /*06b8*/ 	.word	0x000052c0


	//   ....[141]....
        /*06bc*/ 	.word	0x000053e0


	//   ....[142]....
        /*06c0*/ 	.word	0x000053f0


	//   ....[143]....
        /*06c4*/ 	.word	0x00005440


	//   ....[144]....
        /*06c8*/ 	.word	0x00005470


	//   ....[145]....
        /*06cc*/ 	.word	0x000054a0


	//   ....[146]....
        /*06d0*/ 	.word	0x000054d0


	//   ....[147]....
        /*06d4*/ 	.word	0x00005500


	//   ....[148]....
        /*06d8*/ 	.word	0x00005530


	//   ....[149]....
        /*06dc*/ 	.word	0x00005560


	//   ....[150]....
        /*06e0*/ 	.word	0x00005600


	//   ....[151]....
        /*06e4*/ 	.word	0x00005620


	//   ....[152]....
        /*06e8*/ 	.word	0x00005630


	//   ....[153]....
        /*06ec*/ 	.word	0x00005680


	//   ....[154]....
        /*06f0*/ 	.word	0x000056b0


	//   ....[155]....
        /*06f4*/ 	.word	0x000056e0


	//   ....[156]....
        /*06f8*/ 	.word	0x00005710


	//   ....[157]....
        /*06fc*/ 	.word	0x00005740


	//   ....[158]....
        /*0700*/ 	.word	0x00005770


	//   ....[159]....
        /*0704*/ 	.word	0x000058a0


	//   ....[160]....
        /*0708*/ 	.word	0x00005d40


	//   ....[161]....
        /*070c*/ 	.word	0x00006070


	//   ....[162]....
        /*0710*/ 	.word	0x00006130


	//   ....[163]....
        /*0714*/ 	.word	0x000061f0


	//   ....[164]....
        /*0718*/ 	.word	0x000062b0


	//   ....[165]....
        /*071c*/ 	.word	0x00006370


	//   ....[166]....
        /*0720*/ 	.word	0x00006430


	//   ....[167]....
        /*0724*/ 	.word	0x000064f0


	//   ....[168]....
        /*0728*/ 	.word	0x000065b0


	//   ....[169]....
        /*072c*/ 	.word	0x00006670


	//   ....[170]....
        /*0730*/ 	.word	0x00006730


	//   ....[171]....
        /*0734*/ 	.word	0x000067f0


	//   ....[172]....
        /*0738*/ 	.word	0x000068b0


	//   ....[173]....
        /*073c*/ 	.word	0x00006970


	//   ....[174]....
        /*0740*/ 	.word	0x00006a30


	//   ....[175]....
        /*0744*/ 	.word	0x00006af0


	//   ....[176]....
        /*0748*/ 	.word	0x00006bb0


	//   ....[177]....
        /*074c*/ 	.word	0x00006c70


	//   ....[178]....
        /*0750*/ 	.word	0x00006e60


	//   ....[179]....
        /*0754*/ 	.word	0x00006f90


	//   ....[180]....
        /*0758*/ 	.word	0x000070c0


	//   ....[181]....
        /*075c*/ 	.word	0x000071f0


	//   ....[182]....
        /*0760*/ 	.word	0x00007320


	//   ....[183]....
        /*0764*/ 	.word	0x00007450


	//   ....[184]....
        /*0768*/ 	.word	0x00007580


	//   ....[185]....
        /*076c*/ 	.word	0x000076b0


	//   ....[186]....
        /*0770*/ 	.word	0x000077e0


	//   ....[187]....
        /*0774*/ 	.word	0x00007910


	//   ....[188]....
        /*0778*/ 	.word	0x00007a40


	//   ....[189]....
        /*077c*/ 	.word	0x00007b60


	//   ....[190]....
        /*0780*/ 	.word	0x00007c70


	//   ....[191]....
        /*0784*/ 	.word	0x00007d80


	//   ....[192]....
        /*0788*/ 	.word	0x00007e90


	//   ....[193]....
        /*078c*/ 	.word	0x00007fa0


	//   ....[194]....
        /*0790*/ 	.word	0x000080b0


	//   ....[195]....
        /*0794*/ 	.word	0x00008eb0


	//   ....[196]....
        /*0798*/ 	.word	0x00008f40


	//   ....[197]....
        /*079c*/ 	.word	0x00008fc0


	//   ....[198]....
        /*07a0*/ 	.word	0x00009050


	//   ....[199]....
        /*07a4*/ 	.word	0x000090d0


	//   ....[200]....
        /*07a8*/ 	.word	0x00009160


	//   ....[201]....
        /*07ac*/ 	.word	0x000091e0


	//   ....[202]....
        /*07b0*/ 	.word	0x00009270


	//   ....[203]....
        /*07b4*/ 	.word	0x000092f0


	//   ....[204]....
        /*07b8*/ 	.word	0x00009380


	//   ....[205]....
        /*07bc*/ 	.word	0x00009400


	//   ....[206]....
        /*07c0*/ 	.word	0x00009490


	//   ....[207]....
        /*07c4*/ 	.word	0x00009510


	//   ....[208]....
        /*07c8*/ 	.word	0x000095a0


	//   ....[209]....
        /*07cc*/ 	.word	0x00009620


	//   ....[210]....
        /*07d0*/ 	.word	0x000096b0


	//   ....[211]....
        /*07d4*/ 	.word	0x00009730


	//   ....[212]....
        /*07d8*/ 	.word	0x00009890


	//   ....[213]....
        /*07dc*/ 	.word	0x00009960


	//   ....[214]....
        /*07e0*/ 	.word	0x00009a10


	//   ....[215]....
        /*07e4*/ 	.word	0x00009ad0


	//   ....[216]....
        /*07e8*/ 	.word	0x00009b80


	//   ....[217]....
        /*07ec*/ 	.word	0x00009c40


	//   ....[218]....
        /*07f0*/ 	.word	0x00009cf0


	//   ....[219]....
        /*07f4*/ 	.word	0x00009db0


	//   ....[220]....
        /*07f8*/ 	.word	0x00009e60


	//   ....[221]....
        /*07fc*/ 	.word	0x00009f20


	//   ....[222]....
        /*0800*/ 	.word	0x00009fd0


	//   ....[223]....
        /*0804*/ 	.word	0x0000a090


	//   ....[224]....
        /*0808*/ 	.word	0x0000a140


	//   ....[225]....
        /*080c*/ 	.word	0x0000a200


	//   ....[226]....
        /*0810*/ 	.word	0x0000a2a0


	//   ....[227]....
        /*0814*/ 	.word	0x0000a360


	//   ....[228]....
        /*0818*/ 	.word	0x0000a400


	//   ....[229]....
        /*081c*/ 	.word	0x0000a470


	//   ....[230]....
        /*0820*/ 	.word	0x0000a4e0


	//   ....[231]....
        /*0824*/ 	.word	0x0000a550


	//   ....[232]....
        /*0828*/ 	.word	0x0000a5c0


	//   ....[233]....
        /*082c*/ 	.word	0x0000a630


	//----- nvinfo : EIATTR_VRC_CTA_INIT_COUNT
	.align		4
.L_283:
        /*0830*/ 	.byte	0x02, 0x4a
	.zero		1
	.zero		1


	//----- nvinfo : EIATTR_EXIT_INSTR_OFFSETS
	.align		4
        /*0834*/ 	.byte	0x04, 0x1c
        /*0836*/ 	.short	(.L_285 - .L_284)


	//   ....[0]....
.L_284:
        /*0838*/ 	.word	0x00002570


	//   ....[1]....
        /*083c*/ 	.word	0x000028d0


	//   ....[2]....
        /*0840*/ 	.word	0x000028f0


	//   ....[3]....
        /*0844*/ 	.word	0x00009740


	//   ....[4]....
        /*0848*/ 	.word	0x0000a410


	//----- nvinfo : EIATTR_MAX_THREADS
	.align		4
.L_285:
        /*084c*/ 	.byte	0x04, 0x05
        /*084e*/ 	.short	(.L_287 - .L_286)
.L_286:
        /*0850*/ 	.word	0x00000180
        /*0854*/ 	.word	0x00000001
        /*0858*/ 	.word	0x00000001


	//----- nvinfo : EIATTR_CRS_STACK_SIZE
	.align		4
.L_287:
        /*085c*/ 	.byte	0x04, 0x1e
        /*085e*/ 	.short	(.L_289 - .L_288)
.L_288:
        /*0860*/ 	.word	0x00000000


	//----- nvinfo : EIATTR_CBANK_PARAM_SIZE
	.align		4
.L_289:
        /*0864*/ 	.byte	0x03, 0x19
        /*0866*/ 	.short	0x004d


	//----- nvinfo : EIATTR_PARAM_CBANK
	.align		4
        /*0868*/ 	.byte	0x04, 0x0a
        /*086a*/ 	.short	(.L_291 - .L_290)
	.align		4
.L_290:
        /*086c*/ 	.word	index@(.nv.constant0._ZN3cub18CUB_300001_SM_10006detail10radix_sort29DeviceRadixSortOnesweepKernelINS1_5radix10policy_hubIiiyE10Policy1000ELNS0_9SortOrderE0EiiyiiNS1_21identity_decomposer_tEEEvPT5_SB_PT3_PKSC_PT1_PKSG_PT2_PKSK_T4_iiT6_)
        /*0870*/ 	.short	0x0380
        /*0872*/ 	.short	0x004d


	//----- nvinfo : EIATTR_SW_WAR
	.align		4
.L_291:
        /*0874*/ 	.byte	0x04, 0x36
        /*0876*/ 	.short	(.L_293 - .L_292)
.L_292:
        /*0878*/ 	.word	0x00000008
.L_293:


//--------------------- .nv.info._ZN3cub18CUB_300001_SM_10006detail10radix_sort33DeviceRadixSortExclusiveSumKernelINS1_5radix10policy_hubIiiyE10Policy1000EyEEvPT0_ --------------------------
	.section	.nv.info._ZN3cub18CUB_300001_SM_10006detail10radix_sort33DeviceRadixSortExclusiveSumKernelINS1_5radix10policy_hubIiiyE10Policy1000EyEEvPT0_,"",@"SHT_CUDA_INFO"
	.sectionflags	@""
	.align	4


	//----- nvinfo : EIATTR_CUDA_API_VERSION
	.align		4
        /*0000*/ 	.byte	0x04, 0x37
        /*0002*/ 	.short	(.L_295 - .L_294)
.L_294:
        /*0004*/ 	.word	0x00000082


	//----- nvinfo : EIATTR_KPARAM_INFO
	.align		4
.L_295:
        /*0008*/ 	.byte	0x04, 0x17
        /*000a*/ 	.short	(.L_297 - .L_296)
.L_296:
        /*000c*/ 	.word	0x00000000
        /*0010*/ 	.short	0x0000
        /*0012*/ 	.short	0x0000
        /*0014*/ 	.byte	0x00, 0xf5, 0x21, 0x00


	//----- nvinfo : EIATTR_SPARSE_MMA_MASK
	.align		4
.L_297:
        /*0018*/ 	.byte	0x03, 0x50
        /*001a*/ 	.short	0x0000


	//----- nvinfo : EIATTR_MAXREG_COUNT
	.align		4
        /*001c*/ 	.byte	0x03, 0x1b
        /*001e*/ 	.short	0x00ff


	//----- nvinfo : EIATTR_NUM_BARRIERS
	.align		4
        /*0020*/ 	.byte	0x02, 0x4c
        /*0022*/ 	.byte	0x01
	.zero		1


	//----- nvinfo : EIATTR_MERCURY_ISA_VERSION
	.align		4
        /*0024*/ 	.byte	0x03, 0x5f
        /*0026*/ 	.short	0x0101


	//----- nvinfo : EIATTR_COOP_GROUP_MASK_REGIDS
	.align		4
        /*0028*/ 	.byte	0x04, 0x29
        /*002a*/ 	.short	(.L_299 - .L_298)


	//   ....[0]....
.L_298:
        /*002c*/ 	.word	0xffffffff


	//   ....[1]....
        /*0030*/ 	.word	0xffffffff


	//   ....[2]....
        /*0034*/ 	.word	0xffffffff


	//   ....[3]....
        /*0038*/ 	.word	0xffffffff


	//   ....[4]....
        /*003c*/ 	.word	0xffffffff


	//   ....[5]....
        /*0040*/ 	.word	0xffffffff


	//   ....[6]....
        /*0044*/ 	.word	0xffffffff


	//   ....[7]....
        /*0048*/ 	.word	0xffffffff


	//   ....[8]....
        /*004c*/ 	.word	0xffffffff


	//   ....[9]....
        /*0050*/ 	.word	0xffffffff


	//   ....[10]....
        /*0054*/ 	.word	0x05000015


	//   ....[11]....
        /*0058*/ 	.word	0x05000015


	//   ....[12]....
        /*005c*/ 	.word	0x05000015


	//   ....[13]....
        /*0060*/ 	.word	0x05000015


	//   ....[14]....
        /*0064*/ 	.word	0x05000015


	//   ....[15]....
        /*0068*/ 	.word	0x05000015


	//   ....[16]....
        /*006c*/ 	.word	0x05000015


	//   ....[17]....
        /*0070*/ 	.word	0x05000015


	//   ....[18]....
        /*0074*/ 	.word	0x05000015


	//   ....[19]....
        /*0078*/ 	.word	0x05000015


	//----- nvinfo : EIATTR_COOP_GROUP_INSTR_OFFSETS
	.align		4
.L_299:
        /*007c*/ 	.byte	0x04, 0x28
        /*007e*/ 	.short	(.L_301 - .L_300)


	//   ....[0]....
.L_300:
        /*0080*/ 	.word	0x00000250


	//   ....[1]....
        /*0084*/ 	.word	0x00000260


	//   ....[2]....
        /*0088*/ 	.word	0x000002a0


	//   ....[3]....
        /*008c*/ 	.word	0x000002c0


	//   ....[4]....
        /*0090*/ 	.word	0x00000310


	//   ....[5]....
        /*0094*/ 	.word	0x00000320


	//   ....[6]....
        /*0098*/ 	.word	0x00000360


	//   ....[7]....
        /*009c*/ 	.word	0x00000380


	//   ....[8]....
        /*00a0*/ 	.word	0x000003d0


	//   ....[9]....
        /*00a4*/ 	.word	0x000003e0


	//   ....[10]....
        /*00a8*/ 	.word	0x00000660


	//   ....[11]....
        /*00ac*/ 	.word	0x000006b0


	//   ....[12]....
        /*00b0*/ 	.word	0x00000740


	//   ....[13]....
        /*00b4*/ 	.word	0x00000790


	//   ....[14]....
        /*00b8*/ 	.word	0x00000820


	//   ....[15]....
        /*00bc*/ 	.word	0x00000870


	//   ....[16]....
        /*00c0*/ 	.word	0x00000900


	//   ....[17]....
        /*00c4*/ 	.word	0x00000950


	//   ....[18]....
        /*00c8*/ 	.word	0x000009e0


	//   ....[19]....
        /*00cc*/ 	.word	0x00000a30


	//----- nvinfo : EIATTR_VRC_CTA_INIT_COUNT
	.align		4
.L_301:
        /*00d0*/ 	.byte	0x02, 0x4a
	.zero		1
	.zero		1


	//----- nvinfo : EIATTR_EXIT_INSTR_OFFSETS
	.align		4
        /*00d4*/ 	.byte	0x04, 0x1c
        /*00d6*/ 	.short	(.L_303 - .L_302)


	//   ....[0]....
.L_302:
        /*00d8*/ 	.word	0x000005d0


	//   ....[1]....
        /*00dc*/ 	.word	0x00000600


	//----- nvinfo : EIATTR_CRS_STACK_SIZE
	.align		4
.L_303:
        /*00e0*/ 	.byte	0x04, 0x1e
        /*00e2*/ 	.short	(.L_305 - .L_304)
.L_304:
        /*00e4*/ 	.word	0x00000000


	//----- nvinfo : EIATTR_CBANK_PARAM_SIZE
	.align		4
.L_305:
        /*00e8*/ 	.byte	0x03, 0x19
        /*00ea*/ 	.short	0x0008


	//----- nvinfo : EIATTR_PARAM_CBANK
	.align		4
        /*00ec*/ 	.byte	0x04, 0x0a
        /*00ee*/ 	.short	(.L_307 - .L_306)
	.align		4
.L_306:
        /*00f0*/ 	.word	index@(.nv.constant0._ZN3cub18CUB_300001_SM_10006detail10radix_sort33DeviceRadixSortExclusiveSumKernelINS1_5radix10policy_hubIiiyE10Policy1000EyEEvPT0_)
        /*00f4*/ 	.short	0x0380
        /*00f6*/ 	.short	0x0008


	//----- nvinfo : EIATTR_SW_WAR
	.align		4
.L_307:
        /*00f8*/ 	.byte	0x04, 0x36
        /*00fa*/ 	.short	(.L_309 - .L_308)
.L_308:
        /*00fc*/ 	.word	0x00000008
.L_309:


//--------------------- .nv.info._ZN3cub18CUB_300001_SM_10006detail10radix_sort30DeviceRadixSortHistogramKernelINS1_5radix10policy_hubIiiyE10Policy1000ELNS0_9SortOrderE0EiyNS1_21identity_decomposer_tEEEvPT2_PKT1_SA_iiT3_ --------------------------
	.section	.nv.info._ZN3cub18CUB_300001_SM_10006detail10radix_sort30DeviceRadixSortHistogramKernelINS1_5radix10policy_hubIiiyE10Policy1000ELNS0_9SortOrderE0EiyNS1_21identity_decomposer_tEEEvPT2_PKT1_SA_iiT3_,"",@"SHT_CUDA_INFO"
	.sectionflags	@""
	.align	4


	//----- nvinfo : EIATTR_CUDA_API_VERSION
	.align		4
        /*0000*/ 	.byte	0x04, 0x37
        /*0002*/ 	.short	(.L_311 - .L_310)
.L_310:
        /*0004*/ 	.word	0x00000082


	//----- nvinfo : EIATTR_KPARAM_INFO
	.align		4
.L_311:
        /*0008*/ 	.byte	0x04, 0x17
        /*000a*/ 	.short	(.L_313 - .L_312)
.L_312:
        /*000c*/ 	.word	0x00000000
        /*0010*/ 	.short	0x0005
        /*0012*/ 	.short	0x0020
        /*0014*/ 	.byte	0x00, 0xf0, 0x05, 0x00


	//----- nvinfo : EIATTR_KPARAM_INFO
	.align		4
.L_313:
        /*0018*/ 	.byte	0x04, 0x17
        /*001a*/ 	.short	(.L_315 - .L_314)
.L_314:
        /*001c*/ 	.word	0x00000000
        /*0020*/ 	.short	0x0004
        /*0022*/ 	.short	0x001c
        /*0024*/ 	.byte	0x00, 0xf0, 0x11, 0x00


	//----- nvinfo : EIATTR_KPARAM_INFO
	.align		4
.L_315:
        /*0028*/ 	.byte	0x04, 0x17
        /*002a*/ 	.short	(.L_317 - .L_316)
.L_316:
        /*002c*/ 	.word	0x00000000
        /*0030*/ 	.short	0x0003
        /*0032*/ 	.short	0x0018
        /*0034*/ 	.byte	0x00, 0xf0, 0x11, 0x00


	//----- nvinfo : EIATTR_KPARAM_INFO
	.align		4
.L_317:
        /*0038*/ 	.byte	0x04, 0x17
        /*003a*/ 	.short	(.L_319 - .L_318)
.L_318:
        /*003c*/ 	.word	0x00000000
        /*0040*/ 	.short	0x0002
        /*0042*/ 	.short	0x0010
        /*0044*/ 	.byte	0x00, 0xf0, 0x21, 0x00


	//----- nvinfo : EIATTR_KPARAM_INFO
	.align		4
.L_319:
        /*0048*/ 	.byte	0x04, 0x17
        /*004a*/ 	.short	(.L_321 - .L_320)
.L_320:
        /*004c*/ 	.word	0x00000000
        /*0050*/ 	.short	0x0001
        /*0052*/ 	.short	0x0008
        /*0054*/ 	.byte	0x00, 0xf5, 0x21, 0x00


	//----- nvinfo : EIATTR_KPARAM_INFO
	.align		4
.L_321:
        /*0058*/ 	.byte	0x04, 0x17
        /*005a*/ 	.short	(.L_323 - .L_322)
.L_322:
        /*005c*/ 	.word	0x00000000
        /*0060*/ 	.short	0x0000
        /*0062*/ 	.short	0x0000
        /*0064*/ 	.byte	0x00, 0xf5, 0x21, 0x00


	//----- nvinfo : EIATTR_SPARSE_MMA_MASK
	.align		4
.L_323:
        /*0068*/ 	.byte	0x03, 0x50
        /*006a*/ 	.short	0x0000


	//----- nvinfo : EIATTR_MAXREG_COUNT
	.align		4
        /*006c*/ 	.byte	0x03, 0x1b
        /*006e*/ 	.short	0x00ff


	//----- nvinfo : EIATTR_NUM_BARRIERS
	.align		4
        /*0070*/ 	.byte	0x02, 0x4c
        /*0072*/ 	.byte	0x01
	.zero		1


	//----- nvinfo : EIATTR_MERCURY_ISA_VERSION
	.align		4
        /*0074*/ 	.byte	0x03, 0x5f
        /*0076*/ 	.short	0x0101


	//----- nvinfo : EIATTR_VRC_CTA_INIT_COUNT
	.align		4
        /*0078*/ 	.byte	0x02, 0x4a
	.zero		1
	.zero		1


	//----- nvinfo : EIATTR_EXIT_INSTR_OFFSETS
	.align		4
        /*007c*/ 	.byte	0x04, 0x1c
        /*007e*/ 	.short	(.L_325 - .L_324)


	//   ....[0]....
.L_324:
        /*0080*/ 	.word	0x00000040


	//   ....[1]....
        /*0084*/ 	.word	0x00002ee0


	//----- nvinfo : EIATTR_MAX_THREADS
	.align		4
.L_325:
        /*0088*/ 	.byte	0x04, 0x05
        /*008a*/ 	.short	(.L_327 - .L_326)
.L_326:
        /*008c*/ 	.word	0x00000080
        /*0090*/ 	.word	0x00000001
        /*0094*/ 	.word	0x00000001


	//----- nvinfo : EIATTR_CRS_STACK_SIZE
	.align		4
.L_327:
        /*0098*/ 	.byte	0x04, 0x1e
        /*009a*/ 	.short	(.L_329 - .L_328)
.L_328:
        /*009c*/ 	.word	0x00000000


	//----- nvinfo : EIATTR_CBANK_PARAM_SIZE
	.align		4
.L_329:
        /*00a0*/ 	.byte	0x03, 0x19
        /*00a2*/ 	.short	0x0021


	//----- nvinfo : EIATTR_PARAM_CBANK
	.align		4
        /*00a4*/ 	.byte	0x04, 0x0a
        /*00a6*/ 	.short	(.L_331 - .L_330)
	.align		4
.L_330:
        /*00a8*/ 	.word	index@(.nv.constant0._ZN3cub18CUB_300001_SM_10006detail10radix_sort30DeviceRadixSortHistogramKernelINS1_5radix10policy_hubIiiyE10Policy1000ELNS0_9SortOrderE0EiyNS1_21identity_decomposer_tEEEvPT2_PKT1_SA_iiT3_)
        /*00ac*/ 	.short	0x0380
        /*00ae*/ 	.short	0x0021


	//----- nvinfo : EIATTR_SW_WAR
	.align		4
.L_331:
        /*00b0*/ 	.byte	0x04, 0x36
        /*00b2*/ 	.short	(.L_333 - .L_332)
.L_332:
        /*00b4*/ 	.word	0x00000008
.L_333:


//--------------------- .nv.info._ZN3cub18CUB_300001_SM_10006detail10radix_sort31DeviceRadixSortSingleTileKernelINS1_5radix10policy_hubIiiyE10Policy1000ELNS0_9SortOrderE0EiiyNS1_21identity_decomposer_tEEEvPKT1_PSA_PKT2_PSE_T3_iiT4_ --------------------------
	.section	.nv.info._ZN3cub18CUB_300001_SM_10006detail10radix_sort31DeviceRadixSortSingleTileKernelINS1_5radix10policy_hubIiiyE10Policy1000ELNS0_9SortOrderE0EiiyNS1_21identity_decomposer_tEEEvPKT1_PSA_PKT2_PSE_T3_iiT4_,"",@"SHT_CUDA_INFO"
	.sectionflags	@""
	.align	4


	//----- nvinfo : EIATTR_CUDA_API_VERSION
	.align		4
        /*0000*/ 	.byte	0x04, 0x37
        /*0002*/ 	.short	(.L_335 - .L_334)
.L_334:
        /*0004*/ 	.word	0x00000082


	//----- nvinfo : EIATTR_KPARAM_INFO
	.align		4
.L_335:
        /*0008*/ 	.byte	0x04, 0x17
        /*000a*/ 	.short	(.L_337 - .L_336)
.L_336:
        /*000c*/ 	.word	0x00000000
        /*0010*/ 	.short	0x0007
        /*0012*/ 	.short	0x0030
        /*0014*/ 	.byte	0x00, 0xf0, 0x05, 0x00


	//----- nvinfo : EIATTR_KPARAM_INFO
	.align		4
.L_337:
        /*0018*/ 	.byte	0x04, 0x17
        /*001a*/ 	.short	(.L_339 - .L_338)
.L_338:
        /*001c*/ 	.word	0x00000000
        /*0020*/ 	.short	0x0006
        /*0022*/ 	.short	0x002c
        /*0024*/ 	.byte	0x00, 0xf0, 0x11, 0x00


	//----- nvinfo : EIATTR_KPARAM_INFO
	.align		4
.L_339:
        /*0028*/ 	.byte	0x04, 0x17
        /*002a*/ 	.short	(.L_341 - .L_340)
.L_340:
        /*002c*/ 	.word	0x00000000
        /*0030*/ 	.short	0x0005
        /*0032*/ 	.short	0x0028
        /*0034*/ 	.byte	0x00, 0xf0, 0x11, 0x00


	//----- nvinfo : EIATTR_KPARAM_INFO
	.align		4
.L_341:
        /*0038*/ 	.byte	0x04, 0x17
        /*003a*/ 	.short	(.L_343 - .L_342)
.L_342:
        /*003c*/ 	.word	0x00000000
        /*0040*/ 	.short	0x0004
        /*0042*/ 	.short	0x0020
        /*0044*/ 	.byte	0x00, 0xf0, 0x21, 0x00


	//----- nvinfo : EIATTR_KPARAM_INFO
	.align		4
.L_343:
        /*0048*/ 	.byte	0x04, 0x17
        /*004a*/ 	.short	(.L_345 - .L_344)
.L_344:
        /*004c*/ 	.word	0x00000000
        /*0050*/ 	.short	0x0003
        /*0052*/ 	.short	0x0018
        /*0054*/ 	.byte	0x00, 0xf5, 0x21, 0x00


	//----- nvinfo : EIATTR_KPARAM_INFO
	.align		4
.L_345:
        /*0058*/ 	.byte	0x04, 0x17
        /*005a*/ 	.short	(.L_347 - .L_346)
.L_346:
        /*005c*/ 	.word	0x00000000
        /*0060*/ 	.short	0x0002
        /*0062*/ 	.short	0x0010
        /*0064*/ 	.byte	0x00, 0xf5, 0x21, 0x00


	//----- nvinfo : EIATTR_KPARAM_INFO
	.align		4
.L_347:
        /*0068*/ 	.byte	0x04, 0x17
        /*006a*/ 	.short	(.L_349 - .L_348)
.L_348:
        /*006c*/ 	.word	0x00000000
        /*0070*/ 	.short	0x0001
        /*0072*/ 	.short	0x0008
        /*0074*/ 	.byte	0x00, 0xf5, 0x21, 0x00


	//----- nvinfo : EIATTR_KPARAM_INFO
	.align		4
.L_349:
        /*0078*/ 	.byte	0x04, 0x17
        /*007a*/ 	.short	(.L_351 - .L_350)
.L_350:
        /*007c*/ 	.word	0x00000000
        /*0080*/ 	.short	0x0000
        /*0082*/ 	.short	0x0000
        /*0084*/ 	.byte	0x00, 0xf5, 0x21, 0x00


	//----- nvinfo : EIATTR_SPARSE_MMA_MASK
	.align		4
.L_351:
        /*0088*/ 	.byte	0x03, 0x50
        /*008a*/ 	.short	0x0000


	//----- nvinfo : EIATTR_MAXREG_COUNT
	.align		4
        /*008c*/ 	.byte	0x03, 0x1b
        /*008e*/ 	.short	0x00ff


	//----- nvinfo : EIATTR_NUM_BARRIERS
	.align		4
        /*0090*/ 	.byte	0x02, 0x4c
        /*0092*/ 	.byte	0x01
	.zero		1


	//----- nvinfo : EIATTR_MERCURY_ISA_VERSION
	.align		4
        /*0094*/ 	.byte	0x03, 0x5f
        /*0096*/ 	.short	0x0101


	//----- nvinfo : EIATTR_COOP_GROUP_MASK_REGIDS
	.align		4
        /*0098*/ 	.byte	0x04, 0x29
        /*009a*/ 	.short	(.L_353 - .L_352)


	//   ....[0]....
.L_352:
        /*009c*/ 	.word	0xffffffff


	//   ....[1]....
        /*00a0*/ 	.word	0xffffffff


	//   ....[2]....
        /*00a4*/ 	.word	0xffffffff


	//   ....[3]....
        /*00a8*/ 	.word	0xffffffff


	//   ....[4]....
        /*00ac*/ 	.word	0xffffffff


	//----- nvinfo : EIATTR_COOP_GROUP_INSTR_OFFSETS
	.align		4
.L_353:
        /*00b0*/ 	.byte	0x04, 0x28
        /*00b2*/ 	.short	(.L_355 - .L_354)


	//   ....[0]....
.L_354:
        /*00b4*/ 	.word	0x00001e20


	//   ....[1]....
        /*00b8*/ 	.word	0x00001e40


	//   ....[2]....
        /*00bc*/ 	.word	0x00001e60


	//   ....[3]....
        /*00c0*/ 	.word	0x00001e80


	//   ....[4]....
        /*00c4*/ 	.word	0x00001ea0


	//----- nvinfo : EIATTR_VRC_CTA_INIT_COUNT
	.align		4
.L_355:
        /*00c8*/ 	.byte	0x02, 0x4a
	.zero		1
	.zero		1


	//----- nvinfo : EIATTR_EXIT_INSTR_OFFSETS
	.align		4
        /*00cc*/ 	.byte	0x04, 0x1c
        /*00ce*/ 	.short	(.L_357 - .L_356)


	//   ....[0]....
.L_356:
        /*00d0*/ 	.word	0x00003bf0


	//   ....[1]....
        /*00d4*/ 	.word	0x00003c40


	//----- nvinfo : EIATTR_MAX_THREADS
	.align		4
.L_357:
        /*00d8*/ 	.byte	0x04, 0x05
        /*00da*/ 	.short	(.L_359 - .L_358)
.L_358:
        /*00dc*/ 	.word	0x00000100
        /*00e0*/ 	.word	0x00000001
        /*00e4*/ 	.word	0x00000001


	//----- nvinfo : EIATTR_CBANK_PARAM_SIZE
	.align		4
.L_359:
        /*00e8*/ 	.byte	0x03, 0x19
        /*00ea*/ 	.short	0x0031


	//----- nvinfo : EIATTR_PARAM_CBANK
	.align		4
        /*00ec*/ 	.byte	0x04, 0x0a
        /*00ee*/ 	.short	(.L_361 - .L_360)
	.align		4
.L_360:
        /*00f0*/ 	.word	index@(.nv.constant0._ZN3cub18CUB_300001_SM_10006detail10radix_sort31DeviceRadixSortSingleTileKernelINS1_5radix10policy_hubIiiyE10Policy1000ELNS0_9SortOrderE0EiiyNS1_21identity_decomposer_tEEEvPKT1_PSA_PKT2_PSE_T3_iiT4_)
        /*00f4*/ 	.short	0x0380
        /*00f6*/ 	.short	0x0031


	//----- nvinfo : EIATTR_SW_WAR
	.align		4
.L_361:
        /*00f8*/ 	.byte	0x04, 0x36
        /*00fa*/ 	.short	(.L_363 - .L_362)
.L_362:
        /*00fc*/ 	.word	0x00000008
.L_363:


//--------------------- .nv.info._ZN3cub18CUB_300001_SM_10006detail10radix_sort29DeviceRadixSortOnesweepKernelINS1_5radix10policy_hubIiN4cuda3std3__45tupleIJiifiiEEEyE10Policy1000ELNS0_9SortOrderE0EiSA_yiiNS1_21identity_decomposer_tEEEvPT5_SG_PT3_PKSH_PT1_PKSL_PT2_PKSP_T4_iiT6_ --------------------------
	.section	.nv.info._ZN3cub18CUB_300001_SM_10006detail10radix_sort29DeviceRadixSortOnesweepKernelINS1_5radix10policy_hubIiN4cuda3std3__45tupleIJiifiiEEEyE10Policy1000ELNS0_9SortOrderE0EiSA_yiiNS1_21identity_decomposer_tEEEvPT5_SG_PT3_PKSH_PT1_PKSL_PT2_PKSP_T4_iiT6_,"",@"SHT_CUDA_INFO"
	.sectionflags	@""
	.align	4


	//----- nvinfo : EIATTR_CUDA_API_VERSION
	.align		4
        /*0000*/ 	.byte	0x04, 0x37
        /*0002*/ 	.short	(.L_365 - .L_364)
.L_364:
        /*0004*/ 	.word	0x00000082


	//----- nvinfo : EIATTR_KPARAM_INFO
	.align		4
.L_365:
        /*0008*/ 	.byte	0x04, 0x17
        /*000a*/ 	.short	(.L_367 - .L_366)
.L_366:
        /*000c*/ 	.word	0x00000000
        /*0010*/ 	.short	0x000b
        /*0012*/ 	.short	0x004c
        /*0014*/ 	.byte	0x00, 0xf0, 0x05, 0x00


	//----- nvinfo : EIATTR_KPARAM_INFO
	.align		4
.L_367:
        /*0018*/ 	.byte	0x04, 0x17
        /*001a*/ 	.short	(.L_369 - .L_368)
.L_368:
        /*001c*/ 	.word	0x00000000
        /*0020*/ 	.short	0x000a
        /*0022*/ 	.short	0x0048
        /*0024*/ 	.byte	0x00, 0xf0, 0x11, 0x00


	//----- nvinfo : EIATTR_KPARAM_INFO
	.align		4
.L_369:
        /*0028*/ 	.byte	0x04, 0x17
        /*002a*/ 	.short	(.L_371 - .L_370)
.L_370:
        /*002c*/ 	.word	0x00000000
        /*0030*/ 	.short	0x0009
        /*0032*/ 	.short	0x0044
        /*0034*/ 	.byte	0x00, 0xf0, 0x11, 0x00


	//----- nvinfo : EIATTR_KPARAM_INFO
	.align		4
.L_371:
        /*0038*/ 	.byte	0x04, 0x17
        /*003a*/ 	.short	(.L_373 - .L_372)
.L_372:
        /*003c*/ 	.word	0x00000000
        /*0040*/ 	.short	0x0008
        /*0042*/ 	.short	0x0040
        /*0044*/ 	.byte	0x00, 0xf0, 0x11, 0x00


	//----- nvinfo : EIATTR_KPARAM_INFO
	.align		4
.L_373:
        /*0048*/ 	.byte	0x04, 0x17
        /*004a*/ 	.short	(.L_375 - .L_374)
.L_374:
        /*004c*/ 	.word	0x00000000
        /*0050*/ 	.short	0x0007
        /*0052*/ 	.short	0x0038
        /*0054*/ 	.byte	0x00, 0xf5, 0x21, 0x00


	//----- nvinfo : EIATTR_KPARAM_INFO
	.align		4
.L_375:
        /*0058*/ 	.byte	0x04, 0x17
        /*005a*/ 	.short	(.L_377 - .L_376)
.L_376:
        /*005c*/ 	.word	0x00000000
        /*0060*/ 	.short	0x0006
        /*0062*/ 	.short	0x0030
        /*0064*/ 	.byte	0x00, 0xf5, 0x21, 0x00


	//----- nvinfo : EIATTR_KPARAM_INFO
	.align		4
.L_377:
        /*0068*/ 	.byte	0x04, 0x17
        /*006a*/ 	.short	(.L_379 - .L_378)
.L_378:
        /*006c*/ 	.word	0x00000000
        /*0070*/ 	.short	0x0005
        /*0072*/ 	.short	0x0028
        /*0074*/ 	.byte	0x00, 0xf5, 0x21, 0x00


	//----- nvinfo : EIATTR_KPARAM_INFO
	.align		4
.L_379:
        /*0078*/ 	.byte	0x04, 0x17
        /*007a*/ 	.short	(.L_381 - .L_380)
.L_380:
        /*007c*/ 	.word	0x00000000
        /*0080*/ 	.short	0x0004
        /*0082*/ 	.short	0x0020
        /*0084*/ 	.byte	0x00, 0xf5, 0x21, 0x00


	//----- nvinfo : EIATTR_KPARAM_INFO
	.align		4
.L_381:
        /*0088*/ 	.byte	0x04, 0x17
        /*008a*/ 	.short	(.L_383 - .L_382)
.L_382:
        /*008c*/ 	.word	0x00000000
        /*0090*/ 	.short	0x0003
        /*0092*/ 	.short	0x0018
        /*0094*/ 	.byte	0x00, 0xf5, 0x21, 0x00


	//----- nvinfo : EIATTR_KPARAM_INFO
	.align		4
.L_383:
        /*0098*/ 	.byte	0x04, 0x17
        /*009a*/ 	.short	(.L_385 - .L_384)
.L_384:
        /*009c*/ 	.word	0x00000000
        /*00a0*/ 	.short	0x0002
        /*00a2*/ 	.short	0x0010
        /*00a4*/ 	.byte	0x00, 0xf5, 0x21, 0x00


	//----- nvinfo : EIATTR_KPARAM_INFO
	.align		4
.L_385:
        /*00a8*/ 	.byte	0x04, 0x17
        /*00aa*/ 	.short	(.L_387 - .L_386)
.L_386:
        /*00ac*/ 	.word	0x00000000
        /*00b0*/ 	.short	0x0001
        /*00b2*/ 	.short	0x0008
        /*00b4*/ 	.byte	0x00, 0xf5, 0x21, 0x00


	//----- nvinfo : EIATTR_KPARAM_INFO
	.align		4
.L_387:
        /*00b8*/ 	.byte	0x04, 0x17
        /*00ba*/ 	.short	(.L_389 - .L_388)
.L_388:
        /*00bc*/ 	.word	0x00000000
        /*00c0*/ 	.short	0x0000
        /*00c2*/ 	.short	0x0000
        /*00c4*/ 	.byte	0x00, 0xf5, 0x21, 0x00


	//----- nvinfo : EIATTR_SPARSE_MMA_MASK
	.align		4
.L_389:
        /*00c8*/ 	.byte	0x03, 0x50
        /*00ca*/ 	.short	0x0000


	//----- nvinfo : EIATTR_MAXREG_COUNT
	.align		4
        /*00cc*/ 	.byte	0x03, 0x1b
        /*00ce*/ 	.short	0x00a8


	//----- nvinfo : EIATTR_NUM_BARRIERS
	.align		4
        /*00d0*/ 	.byte	0x02, 0x4c
        /*00d2*/ 	.byte	0x01
	.zero		1


	//----- nvinfo : EIATTR_MERCURY_ISA_VERSION
	.align		4
        /*00d4*/ 	.byte	0x03, 0x5f
        /*00d6*/ 	.short	0x0101


	//----- nvinfo : EIATTR_COOP_GROUP_MASK_REGIDS
	.align		4
        /*00d8*/ 	.byte	0x04, 0x29
        /*00da*/ 	.short	(.L_391 - .L_390)


	//   ....[0]....
.L_390:
        /*00dc*/ 	.word	0xffffffff


	//   ....[1]....
        /*00e0*/ 	.word	0x05000010


	//   ....[2]....
        /*00e4*/ 	.word	0xffffffff


	//   ....[3]....
        /*00e8*/ 	.word	0xffffffff


	//   ....[4]....
        /*00ec*/ 	.word	0xffffffff


	//   ....[5]....
        /*00f0*/ 	.word	0xffffffff


	//   ....[6]....
        /*00f4*/ 	.word	0xffffffff


	//   ....[7]....
        /*00f8*/ 	.word	0xffffffff


	//   ....[8]....
        /*00fc*/ 	.word	0xffffffff


	//   ....[9]....
        /*0100*/ 	.word	0xffffffff


	//   ....[10]....
        /*0104*/ 	.word	0xffffffff


	//   ....[11]....
        /*0108*/ 	.word	0xffffffff


	//   ....[12]....
        /*010c*/ 	.word	0xffffffff


	//   ....[13]....
        /*0110*/ 	.word	0xffffffff


	//   ....[14]....
        /*0114*/ 	.word	0xffffffff


	//   ....[15]....
        /*0118*/ 	.word	0xffffffff


	//   ....[16]....
        /*011c*/ 	.word	0xffffffff


	//   ....[17]....
        /*0120*/ 	.word	0xffffffff


	//   ....[18]....
        /*0124*/ 	.word	0xffffffff


	//   ....[19]....
        /*0128*/ 	.word	0xffffffff


	//   ....[20]....
        /*012c*/ 	.word	0xffffffff


	//   ....[21]....
        /*0130*/ 	.word	0xffffffff


	//   ....[22]....
        /*0134*/ 	.word	0xffffffff


	//   ....[23]....
        /*0138*/ 	.word	0xffffffff


	//   ....[24]....
        /*013c*/ 	.word	0xffffffff


	//   ....[25]....
        /*0140*/ 	.word	0xffffffff


	//   ....[26]....
        /*0144*/ 	.word	0xffffffff


	//   ....[27]....
        /*0148*/ 	.word	0xffffffff


	//   ....[28]....
        /*014c*/ 	.word	0xffffffff


	//   ....[29]....
        /*0150*/ 	.word	0xffffffff


	//   ....[30]....
        /*0154*/ 	.word	0xffffffff


	//   ....[31]....
        /*0158*/ 	.word	0xffffffff


	//   ....[32]....
        /*015c*/ 	.word	0xffffffff


	//   ....[33]....
        /*0160*/ 	.word	0xffffffff


	//   ....[34]....
        /*0164*/ 	.word	0xffffffff


	//   ....[35]....
        /*0168*/ 	.word	0xffffffff


	//   ....[36]....
        /*016c*/ 	.word	0xffffffff


	//   ....[37]....
        /*0170*/ 	.word	0xffffffff


	//   ....[38]....
        /*0174*/ 	.word	0xffffffff


	//   ....[39]....
        /*0178*/ 	.word	0xffffffff


	//   ....[40]....
        /*017c*/ 	.word	0xffffffff


	//   ....[41]....
        /*0180*/ 	.word	0xffffffff


	//   ....[42]....
        /*0184*/ 	.word	0xffffffff


	//   ....[43]....
        /*0188*/ 	.word	0xffffffff


	//   ....[44]....
        /*018c*/ 	.word	0xffffffff


	//   ....[45]....
        /*0190*/ 	.word	0xffffffff


	//   ....[46]....
        /*0194*/ 	.word	0xffffffff


	//   ....[47]....
        /*0198*/ 	.word	0xffffffff


	//   ....[48]....
        /*019c*/ 	.word	0xffffffff


	//   ....[49]....
        /*01a0*/ 	.word	0xffffffff


	//   ....[50]....
        /*01a4*/ 	.word	0xffffffff


	//   ....[51]....
        /*01a8*/ 	.word	0xffffffff


	//   ....[52]....
        /*01ac*/ 	.word	0x0500000e


	//   ....[53]....
        /*01b0*/ 	.word	0xffffffff


	//   ....[54]....
        /*01b4*/ 	.word	0xffffffff


	//   ....[55]....
        /*01b8*/ 	.word	0xffffffff


	//   ....[56]....
        /*01bc*/ 	.word	0xffffffff


	//   ....[57]....
        /*01c0*/ 	.word	0xffffffff


	//   ....[58]....
        /*01c4*/ 	.word	0xffffffff


	//   ....[59]....
        /*01c8*/ 	.word	0xffffffff


	//   ....[60]....
        /*01cc*/ 	.word	0xffffffff


	//   ....[61]....
        /*01d0*/ 	.word	0xffffffff


	//   ....[62]....
        /*01d4*/ 	.word	0xffffffff


	//   ....[63]....
        /*01d8*/ 	.word	0xffffffff


	//   ....[64]....
        /*01dc*/ 	.word	0xffffffff


	//   ....[65]....
        /*01e0*/ 	.word	0xffffffff


	//   ....[66]....
        /*01e4*/ 	.word	0xffffffff


	//   ....[67]....
        /*01e8*/ 	.word	0xffffffff


	//   ....[68]....
        /*01ec*/ 	.word	0xffffffff


	//   ....[69]....
        /*01f0*/ 	.word	0xffffffff


	//   ....[70]....
        /*01f4*/ 	.word	0xffffffff


	//   ....[71]....
        /*01f8*/ 	.word	0xffffffff


	//   ....[72]....
        /*01fc*/ 	.word	0xffffffff


	//   ....[73]....
        /*0200*/ 	.word	0x0500002b


	//   ....[74]....
        /*0204*/ 	.word	0x0500002b


	//   ....[75]....
        /*0208*/ 	.word	0x0500002b


	//   ....[76]....
        /*020c*/ 	.word	0x0500002b


	//   ....[77]....
        /*0210*/ 	.word	0x0500002b


	//----- nvinfo : EIATTR_COOP_GROUP_INSTR_OFFSETS
	.align		4
.L_391:
        /*0214*/ 	.byte	0x04, 0x28
        /*0216*/ 	.short	(.L_393 - .L_392)


	//   ....[0]....
.L_392:
        /*0218*/ 	.word	0x00000ad0


	//   ....[1]....
        /*021c*/ 	.word	0x000010c0


	//   ....[2]....
        /*0220*/ 	.word	0x00002060


	//   ....[3]....
        /*0224*/ 	.word	0x00002080


	//   ....[4]....
        /*0228*/ 	.word	0x000020a0


	//   ....[5]....
        /*022c*/ 	.word	0x000020c0


	//   ....[6]....
        /*0230*/ 	.word	0x000020e0


	//   ....[7]....
        /*0234*/ 	.word	0x00002560


	//   ....[8]....
        /*0238*/ 	.word	0x00002570


	//   ....[9]....
        /*023c*/ 	.word	0x00002590


	//   ....[10]....
        /*0240*/ 	.word	0x000025b0


	//   ....[11]....
        /*0244*/ 	.word	0x00002600


	//   ....[12]....
        /*0248*/ 	.word	0x00002640


	//   ....[13]....
        /*024c*/ 	.word	0x00002680


	//   ....[14]....
        /*0250*/ 	.word	0x000026c0


	//   ....[15]....
        /*0254*/ 	.word	0x000027b0


	//   ....[16]....
        /*0258*/ 	.word	0x000027c0


	//   ....[17]....
        /*025c*/ 	.word	0x000027e0


	//   ....[18]....
        /*0260*/ 	.word	0x00002820


	//   ....[19]....
        /*0264*/ 	.word	0x00002850


	//   ....[20]....
        /*0268*/ 	.word	0x00002890


	//   ....[21]....
        /*026c*/ 	.word	0x000028b0


	//   ....[22]....
        /*0270*/ 	.word	0x000028d0


	//   ....[23]....
        /*0274*/ 	.word	0x00002930


	//   ....[24]....
        /*0278*/ 	.word	0x000029e0


	//   ....[25]....
        /*027c*/ 	.word	0x000029f0


	//   ....[26]....
        /*0280*/ 	.word	0x00002a10


	//   ....[27]....
        /*0284*/ 	.word	0x00002a50


	//   ....[28]....
        /*0288*/ 	.word	0x00002a80


	//   ....[29]....
        /*028c*/ 	.word	0x00002ac0


	//   ....[30]....
        /*0290*/ 	.word	0x00002ae0


	//   ....[31]....
        /*0294*/ 	.word	0x00002b00


	//   ....[32]....
        /*0298*/ 	.word	0x00002b70


	//   ....[33]....
        /*029c*/ 	.word	0x00002c30


	//   ....[34]....
        /*02a0*/ 	.word	0x00002c40


	//   ....[35]....
        /*02a4*/ 	.word	0x00002c60


	//   ....[36]....
        /*02a8*/ 	.word	0x00002ca0


	//   ....[37]....
        /*02ac*/ 	.word	0x00002cd0


	//   ....[38]....
        /*02b0*/ 	.word	0x00002d10


	//   ....[39]....
        /*02b4*/ 	.word	0x00002d30


	//   ....[40]....
        /*02b8*/ 	.word	0x00002d50


	//   ....[41]....
        /*02bc*/ 	.word	0x00002db0


	//   ....[42]....
        /*02c0*/ 	.word	0x00002e70


	//   ....[43]....
        /*02c4*/ 	.word	0x00002e80


	//   ....[44]....
        /*02c8*/ 	.word	0x00002ea0


	//   ....[45]....
        /*02cc*/ 	.word	0x00002ee0


	//   ....[46]....
        /*02d0*/ 	.word	0x00002f10


	//   ....[47]....
        /*02d4*/ 	.word	0x00002f50


	//   ....[48]....
        /*02d8*/ 	.word	0x00002f70


	//   ....[49]....
        /*02dc*/ 	.word	0x00002f90


	//   ....[50]....
        /*02e0*/ 	.word	0x00002ff0


	//   ....[51]....
        /*02e4*/ 	.word	0x00003080


	//   ....[52]....
        /*02e8*/ 	.word	0x000033c0


	//   ....[53]....
        /*02ec*/ 	.word	0x000036f0


	//   ....[54]....
        /*02f0*/ 	.word	0x000037b0


	//   ....[55]....
        /*02f4*/ 	.word	0x00003870


	//   ....[56]....
        /*02f8*/ 	.word	0x00003930


	//   ....[57]....
        /*02fc*/ 	.word	0x000039f0


	//   ....[58]....
        /*0300*/ 	.word	0x00003be0


	//   ....[59]....
        /*0304*/ 	.word	0x00003d20


	//   ....[60]....
        /*0308*/ 	.word	0x00003e60


	//   ....[61]....
        /*030c*/ 	.word	0x00003fa0


	//   ....[62]....
        /*0310*/ 	.word	0x000040e0


	//   ....[63]....
        /*0314*/ 	.word	0x00004ad0


	//   ....[64]....
        /*0318*/ 	.word	0x00004be0


	//   ....[65]....
        /*031c*/ 	.word	0x00004d00


	//   ....[66]....
        /*0320*/ 	.word	0x00004e10


	//   ....[67]....
        /*0324*/ 	.word	0x00004f20


	//   ....[68]....
        /*0328*/ 	.word	0x00005150


	//   ....[69]....
        /*032c*/ 	.word	0x000052c0


	//   ....[70]....
        /*0330*/ 	.word	0x00005440


	//   ....[71]....
        /*0334*/ 	.word	0x000055b0


	//   ....[72]....
        /*0338*/ 	.word	0x00005730


	//   ....[73]....
        /*033c*/ 	.word	0x000057a0


	//   ....[74]....
        /*0340*/ 	.word	0x00005810


	//   ....[75]....
        /*0344*/ 	.word	0x00005880


	//   ....[76]....
        /*0348*/ 	.word	0x000058f0


	//   ....[77]....
        /*034c*/ 	.word	0x00005960


	//----- nvinfo : EIATTR_VRC_CTA_INIT_COUNT
	.align		4
.L_393:
        /*0350*/ 	.byte	0x02, 0x4a
	.zero		1
	.zero		1


	//----- nvinfo : EIATTR_EXIT_INSTR_OFFSETS
	.align		4
        /*0354*/ 	.byte	0x04, 0x1c
        /*0356*/ 	.short	(.L_395 - .L_394)


	//   ....[0]....
.L_394:
        /*0358*/ 	.word	0x00001bf0


	//   ....[1]....
        /*035c*/ 	.word	0x00001e20


	//   ....[2]....
        /*0360*/ 	.word	0x00001e80


	//   ....[3]....
        /*0364*/ 	.word	0x00004f30


	//   ....[4]....
        /*0368*/ 	.word	0x00005740


	//----- nvinfo : EIATTR_MAX_THREADS
	.align		4
.L_395:
        /*036c*/ 	.byte	0x04, 0x05
        /*036e*/ 	.short	(.L_397 - .L_396)
.L_396:
        /*0370*/ 	.word	0x00000180
        /*0374*/ 	.word	0x00000001
        /*0378*/ 	.word	0x00000001


	//----- nvinfo : EIATTR_CRS_STACK_SIZE
	.align		4
.L_397:
        /*037c*/ 	.byte	0x04, 0x1e
        /*037e*/ 	.short	(.L_399 - .L_398)
.L_398:
        /*0380*/ 	.word	0x00000000


	//----- nvinfo : EIATTR_CBANK_PARAM_SIZE
	.align		4
.L_399:
        /*0384*/ 	.byte	0x03, 0x19
        /*0386*/ 	.short	0x004d


	//----- nvinfo : EIATTR_PARAM_CBANK
	.align		4
        /*0388*/ 	.byte	0x04, 0x0a
        /*038a*/ 	.short	(.L_401 - .L_400)
	.align		4
.L_400:
        /*038c*/ 	.word	index@(.nv.constant0._ZN3cub18CUB_300001_SM_10006detail10radix_sort29DeviceRadixSortOnesweepKernelINS1_5radix10policy_hubIiN4cuda3std3__45tupleIJiifiiEEEyE10Policy1000ELNS0_9SortOrderE0EiSA_yiiNS1_21identity_decomposer_tEEEvPT5_SG_PT3_PKSH_PT1_PKSL_PT2_PKSP_T4_iiT6_)
        /*0390*/ 	.short	0x0380
        /*0392*/ 	.short	0x004d


	//----- nvinfo : EIATTR_SW_WAR
	.align		4
.L_401:
        /*0394*/ 	.byte	0x04, 0x36
        /*0396*/ 	.short	(.L_403 - .L_402)
.L_402:
        /*0398*/ 	.word	0x00000008
.L_403:


//--------------------- .nv.info._ZN3cub18CUB_300001_SM_10006detail10radix_sort33DeviceRadixSortExclusiveSumKernelINS1_5radix10policy_hubIiN4cuda3std3__45tupleIJiifiiEEEyE10Policy1000EyEEvPT0_ --------------------------
	.section	.nv.info._ZN3cub18CUB_300001_SM_10006detail10radix_sort33DeviceRadixSortExclusiveSumKernelINS1_5radix10policy_hubIiN4cuda3std3__45tupleIJiifiiEEEyE10Policy1000EyEEvPT0_,"",@"SHT_CUDA_INFO"
	.sectionflags	@""
	.align	4


	//----- nvinfo : EIATTR_CUDA_API_VERSION
	.align		4
        /*0000*/ 	.byte	0x04, 0x37
        /*0002*/ 	.short	(.L_405 - .L_404)
.L_404:
        /*0004*/ 	.word	0x00000082


	//----- nvinfo : EIATTR_KPARAM_INFO
	.align		4
.L_405:
        /*0008*/ 	.byte	0x04, 0x17
        /*000a*/ 	.short	(.L_407 - .L_406)
.L_406:
        /*000c*/ 	.word	0x00000000
        /*0010*/ 	.short	0x0000
        /*0012*/ 	.short	0x0000
        /*0014*/ 	.byte	0x00, 0xf5, 0x21, 0x00


	//----- nvinfo : EIATTR_SPARSE_MMA_MASK
	.align		4
.L_407:
        /*0018*/ 	.byte	0x03, 0x50
        /*001a*/ 	.short	0x0000


	//----- nvinfo : EIATTR_MAXREG_COUNT
	.align		4
        /*001c*/ 	.byte	0x03, 0x1b
        /*001e*/ 	.short	0x00ff


	//----- nvinfo : EIATTR_NUM_BARRIERS
	.align		4
        /*0020*/ 	.byte	0x02, 0x4c
        /*0022*/ 	.byte	0x01
	.zero		1


	//----- nvinfo : EIATTR_MERCURY_ISA_VERSION
	.align		4
        /*0024*/ 	.byte	0x03, 0x5f
        /*0026*/ 	.short	0x0101


	//----- nvinfo : EIATTR_COOP_GROUP_MASK_REGIDS
	.align		4
        /*0028*/ 	.byte	0x04, 0x29
        /*002a*/ 	.short	(.L_409 - .L_408)


	//   ....[0]....
.L_408:
        /*002c*/ 	.word	0xffffffff


	//   ....[1]....
        /*0030*/ 	.word	0xffffffff


	//   ....[2]....
        /*0034*/ 	.word	0xffffffff


	//   ....[3]....
        /*0038*/ 	.word	0xffffffff


	//   ....[4]....
        /*003c*/ 	.word	0xffffffff


	//   ....[5]....
        /*0040*/ 	.word	0xffffffff


	//   ....[6]....
        /*0044*/ 	.word	0xffffffff


	//   ....[7]....
        /*0048*/ 	.word	0xffffffff


	//   ....[8]....
        /*004c*/ 	.word	0xffffffff


	//   ....[9]....
        /*0050*/ 	.word	0xffffffff


	//   ....[10]....
        /*0054*/ 	.word	0x05000015


	//   ....[11]....
        /*0058*/ 	.word	0x05000015


	//   ....[12]....
        /*005c*/ 	.word	0x05000015


	//   ....[13]....
        /*0060*/ 	.word	0x05000015


	//   ....[14]....
        /*0064*/ 	.word	0x05000015


	//   ....[15]....
        /*0068*/ 	.word	0x05000015


	//   ....[16]....
        /*006c*/ 	.word	0x05000015


	//   ....[17]....
        /*0070*/ 	.word	0x05000015


	//   ....[18]....
        /*0074*/ 	.word	0x05000015


	//   ....[19]....
        /*0078*/ 	.word	0x05000015


	//----- nvinfo : EIATTR_COOP_GROUP_INSTR_OFFSETS
	.align		4
.L_409:
        /*007c*/ 	.byte	0x04, 0x28
        /*007e*/ 	.short	(.L_411 - .L_410)


	//   ....[0]....
.L_410:
        /*0080*/ 	.word	0x00000250


	//   ....[1]....
        /*0084*/ 	.word	0x00000260


	//   ....[2]....
        /*0088*/ 	.word	0x000002a0


	//   ....[3]....
        /*008c*/ 	.word	0x000002c0


	//   ....[4]....
        /*0090*/ 	.word	0x00000310


	//   ....[5]....
        /*0094*/ 	.word	0x00000320


	//   ....[6]....
        /*0098*/ 	.word	0x00000360


	//   ....[7]....
        /*009c*/ 	.word	0x00000380


	//   ....[8]....
        /*00a0*/ 	.word	0x000003d0


	//   ....[9]....
        /*00a4*/ 	.word	0x000003e0


	//   ....[10]....
        /*00a8*/ 	.word	0x00000660


	//   ....[11]....
        /*00ac*/ 	.word	0x000006b0


	//   ....[12]....
        /*00b0*/ 	.word	0x00000740


	//   ....[13]....
        /*00b4*/ 	.word	0x00000790


	//   ....[14]....
        /*00b8*/ 	.word	0x00000820


	//   ....[15]....
        /*00bc*/ 	.word	0x00000870


	//   ....[16]....
        /*00c0*/ 	.word	0x00000900


	//   ....[17]....
        /*00c4*/ 	.word	0x00000950


	//   ....[18]....
        /*00c8*/ 	.word	0x000009e0


	//   ....[19]....
        /*00cc*/ 	.word	0x00000a30


	//----- nvinfo : EIATTR_VRC_CTA_INIT_COUNT
	.align		4
.L_411:
        /*00d0*/ 	.byte	0x02, 0x4a
	.zero		1
	.zero		1


	//----- nvinfo : EIATTR_EXIT_INSTR_OFFSETS
	.align		4
        /*00d4*/ 	.byte	0x04, 0x1c
        /*00d6*/ 	.short	(.L_413 - .L_412)


	//   ....[0]....
.L_412:
        /*00d8*/ 	.word	0x000005d0


	//   ....[1]....
        /*00dc*/ 	.word	0x00000600


	//----- nvinfo : EIATTR_CRS_STACK_SIZE
	.align		4
.L_413:
        /*00e0*/ 	.byte	0x04, 0x1e
        /*00e2*/ 	.short	(.L_415 - .L_414)
.L_414:
        /*00e4*/ 	.word	0x00000000


	//----- nvinfo : EIATTR_CBANK_PARAM_SIZE
	.align		4
.L_415:
        /*00e8*/ 	.byte	0x03, 0x19
        /*00ea*/ 	.short	0x0008


	//----- nvinfo : EIATTR_PARAM_CBANK
	.align		4
        /*00ec*/ 	.byte	0x04, 0x0a
        /*00ee*/ 	.short	(.L_417 - .L_416)
	.align		4
.L_416:
        /*00f0*/ 	.word	index@(.nv.constant0._ZN3cub18CUB_300001_SM_10006detail10radix_sort33DeviceRadixSortExclusiveSumKernelINS1_5radix10policy_hubIiN4cuda3std3__45tupleIJiifiiEEEyE10Policy1000EyEEvPT0_)
        /*00f4*/ 	.short	0x0380
        /*00f6*/ 	.short	0x0008


	//----- nvinfo : EIATTR_SW_WAR
	.align		4
.L_417:
        /*00f8*/ 	.byte	0x04, 0x36
        /*00fa*/ 	.short	(.L_419 - .L_418)
.L_418:
        /*00fc*/ 	.word	0x00000008
.L_419:


//--------------------- .nv.info._ZN3cub18CUB_300001_SM_10006detail10radix_sort30DeviceRadixSortHistogramKernelINS1_5radix10policy_hubIiN4cuda3std3__45tupleIJiifiiEEEyE10Policy1000ELNS0_9SortOrderE0EiyNS1_21identity_decomposer_tEEEvPT2_PKT1_SF_iiT3_ --------------------------
	.section	.nv.info._ZN3cub18CUB_300001_SM_10006detail10radix_sort30DeviceRadixSortHistogramKernelINS1_5radix10policy_hubIiN4cuda3std3__45tupleIJiifiiEEEyE10Policy1000ELNS0_9SortOrderE0EiyNS1_21identity_decomposer_tEEEvPT2_PKT1_SF_iiT3_,"",@"SHT_CUDA_INFO"
	.sectionflags	@""
	.align	4


	//----- nvinfo : EIATTR_CUDA_API_VERSION
	.align		4
        /*0000*/ 	.byte	0x04, 0x37
        /*0002*/ 	.short	(.L_421 - .L_420)
.L_420:
        /*0004*/ 	.word	0x00000082


	//----- nvinfo : EIATTR_KPARAM_INFO
	.align		4
.L_421:
        /*0008*/ 	.byte	0x04, 0x17
        /*000a*/ 	.short	(.L_423 - .L_422)
.L_422:
        /*000c*/ 	.word	0x00000000
        /*0010*/ 	.short	0x0005
        /*0012*/ 	.short	0x0020
        /*0014*/ 	.byte	0x00, 0xf0, 0x05, 0x00


	//----- nvinfo : EIATTR_KPARAM_INFO
	.align		4
.L_423:
        /*0018*/ 	.byte	0x04, 0x17
        /*001a*/ 	.short	(.L_425 - .L_424)
.L_424:
        /*001c*/ 	.word	0x00000000
        /*0020*/ 	.short	0x0004
        /*0022*/ 	.short	0x001c
        /*0024*/ 	.byte	0x00, 0xf0, 0x11, 0x00


	//----- nvinfo : EIATTR_KPARAM_INFO
	.align		4
.L_425:
        /*0028*/ 	.byte	0x04, 0x17
        /*002a*/ 	.short	(.L_427 - .L_426)
.L_426:
        /*002c*/ 	.word	0x00000000
        /*0030*/ 	.short	0x0003
        /*0032*/ 	.short	0x0018
        /*0034*/ 	.byte	0x00, 0xf0, 0x11, 0x00


	//----- nvinfo : EIATTR_KPARAM_INFO
	.align		4
.L_427:
        /*0038*/ 	.byte	0x04, 0x17
        /*003a*/ 	.short	(.L_429 - .L_428)
.L_428:
        /*003c*/ 	.word	0x00000000
        /*0040*/ 	.short	0x0002
        /*0042*/ 	.short	0x0010
        /*0044*/ 	.byte	0x00, 0xf0, 0x21, 0x00


	//----- nvinfo : EIATTR_KPARAM_INFO
	.align		4
.L_429:
        /*0048*/ 	.byte	0x04, 0x17
        /*004a*/ 	.short	(.L_431 - .L_430)
.L_430:
        /*004c*/ 	.word	0x00000000
        /*0050*/ 	.short	0x0001
        /*0052*/ 	.short	0x0008
        /*0054*/ 	.byte	0x00, 0xf5, 0x21, 0x00


	//----- nvinfo : EIATTR_KPARAM_INFO
	.align		4
.L_431:
        /*0058*/ 	.byte	0x04, 0x17
        /*005a*/ 	.short	(.L_433 - .L_432)
.L_432:
        /*005c*/ 	.word	0x00000000
        /*0060*/ 	.short	0x0000
        /*0062*/ 	.short	0x0000
        /*0064*/ 	.byte	0x00, 0xf5, 0x21, 0x00


	//----- nvinfo : EIATTR_SPARSE_MMA_MASK
	.align		4
.L_433:
        /*0068*/ 	.byte	0x03, 0x50
        /*006a*/ 	.short	0x0000


	//----- nvinfo : EIATTR_MAXREG_COUNT
	.align		4
        /*006c*/ 	.byte	0x03, 0x1b
        /*006e*/ 	.short	0x00ff


	//----- nvinfo : EIATTR_NUM_BARRIERS
	.align		4
        /*0070*/ 	.byte	0x02, 0x4c
        /*0072*/ 	.byte	0x01
	.zero		1


	//----- nvinfo : EIATTR_MERCURY_ISA_VERSION
	.align		4
        /*0074*/ 	.byte	0x03, 0x5f
        /*0076*/ 	.short	0x0101


	//----- nvinfo : EIATTR_VRC_CTA_INIT_COUNT
	.align		4
        /*0078*/ 	.byte	0x02, 0x4a
	.zero		1
	.zero		1


	//----- nvinfo : EIATTR_EXIT_INSTR_OFFSETS
	.align		4
        /*007c*/ 	.byte	0x04, 0x1c
        /*007e*/ 	.short	(.L_435 - .L_434)


	//   ....[0]....
.L_434:
        /*0080*/ 	.word	0x00000040


	//   ....[1]....
        /*0084*/ 	.word	0x00002ee0


	//----- nvinfo : EIATTR_MAX_THREADS
	.align		4
.L_435:
        /*0088*/ 	.byte	0x04, 0x05
        /*008a*/ 	.short	(.L_437 - .L_436)
.L_436:
        /*008c*/ 	.word	0x00000080
        /*0090*/ 	.word	0x00000001
        /*0094*/ 	.word	0x00000001


	//----- nvinfo : EIATTR_CRS_STACK_SIZE
	.align		4
.L_437:
        /*0098*/ 	.byte	0x04, 0x1e
        /*009a*/ 	.short	(.L_439 - .L_438)
.L_438:
        /*009c*/ 	.word	0x00000000


	//----- nvinfo : EIATTR_CBANK_PARAM_SIZE
	.align		4
.L_439:
        /*00a0*/ 	.byte	0x03, 0x19
        /*00a2*/ 	.short	0x0021


	//----- nvinfo : EIATTR_PARAM_CBANK
	.align		4
        /*00a4*/ 	.byte	0x04, 0x0a
        /*00a6*/ 	.short	(.L_441 - .L_440)
	.align		4
.L_440:
        /*00a8*/ 	.word	index@(.nv.constant0._ZN3cub18CUB_300001_SM_10006detail10radix_sort30DeviceRadixSortHistogramKernelINS1_5radix10policy_hubIiN4cuda3std3__45tupleIJiifiiEEEyE10Policy1000ELNS0_9SortOrderE0EiyNS1_21identity_decomposer_tEEEvPT2_PKT1_SF_iiT3_)
        /*00ac*/ 	.short	0x0380
        /*00ae*/ 	.short	0x0021


	//----- nvinfo : EIATTR_SW_WAR
	.align		4
.L_441:
        /*00b0*/ 	.byte	0x04, 0x36
        /*00b2*/ 	.short	(.L_443 - .L_442)
.L_442:
        /*00b4*/ 	.word	0x00000008
.L_443:


//--------------------- .nv.info._ZN3cub18CUB_300001_SM_10006detail10radix_sort31DeviceRadixSortSingleTileKernelINS1_5radix10policy_hubIiN4cuda3std3__45tupleIJiifiiEEEyE10Policy1000ELNS0_9SortOrderE0EiSA_yNS1_21identity_decomposer_tEEEvPKT1_PSF_PKT2_PSJ_T3_iiT4_ --------------------------
	.section	.nv.info._ZN3cub18CUB_300001_SM_10006detail10radix_sort31DeviceRadixSortSingleTileKernelINS1_5radix10policy_hubIiN4cuda3std3__45tupleIJiifiiEEEyE10Policy1000ELNS0_9SortOrderE0EiSA_yNS1_21identity_decomposer_tEEEvPKT1_PSF_PKT2_PSJ_T3_iiT4_,"",@"SHT_CUDA_INFO"
	.sectionflags	@""
	.align	4


	//----- nvinfo : EIATTR_CUDA_API_VERSION
	.align		4
        /*0000*/ 	.byte	0x04, 0x37
        /*0002*/ 	.short	(.L_445 - .L_444)
.L_444:
        /*0004*/ 	.word	0x00000082


	//----- nvinfo : EIATTR_KPARAM_INFO
	.align		4
.L_445:
        /*0008*/ 	.byte	0x04, 0x17
        /*000a*/ 	.short	(.L_447 - .L_446)
.L_446:
        /*000c*/ 	.word	0x00000000
        /*0010*/ 	.short	0x0007
        /*0012*/ 	.short	0x0030
        /*0014*/ 	.byte	0x00, 0xf0, 0x05, 0x00


	//----- nvinfo : EIATTR_KPARAM_INFO
	.align		4
.L_447:
        /*0018*/ 	.byte	0x04, 0x17
        /*001a*/ 	.short	(.L_449 - .L_448)
.L_448:
        /*001c*/ 	.word	0x00000000
        /*0020*/ 	.short	0x0006
        /*0022*/ 	.short	0x002c
        /*0024*/ 	.byte	0x00, 0xf0, 0x11, 0x00


	//----- nvinfo : EIATTR_KPARAM_INFO
	.align		4
.L_449:
        /*0028*/ 	.byte	0x04, 0x17
        /*002a*/ 	.short	(.L_451 - .L_450)
.L_450:
        /*002c*/ 	.word	0x00000000
        /*0030*/ 	.short	0x0005
        /*0032*/ 	.short	0x0028
        /*0034*/ 	.byte	0x00, 0xf0, 0x11, 0x00


	//----- nvinfo : EIATTR_KPARAM_INFO
	.align		4
.L_451:
        /*0038*/ 	.byte	0x04, 0x17
        /*003a*/ 	.short	(.L_453 - .L_452)
.L_452:
        /*003c*/ 	.word	0x00000000
        /*0040*/ 	.short	0x0004
        /*0042*/ 	.short	0x0020
        /*0044*/ 	.byte	0x00, 0xf0, 0x21, 0x00


	//----- nvinfo : EIATTR_KPARAM_INFO
	.align		4
.L_453:
        /*0048*/ 	.byte	0x04, 0x17
        /*004a*/ 	.short	(.L_455 - .L_454)
.L_454:
        /*004c*/ 	.word	0x00000000
        /*0050*/ 	.short	0x0003
        /*0052*/ 	.short	0x0018
        /*0054*/ 	.byte	0x00, 0xf5, 0x21, 0x00


	//----- nvinfo : EIATTR_KPARAM_INFO
	.align		4
.L_455:
        /*0058*/ 	.byte	0x04, 0x17
        /*005a*/ 	.short	(.L_457 - .L_456)
.L_456:
        /*005c*/ 	.word	0x00000000
        /*0060*/ 	.short	0x0002
        /*0062*/ 	.short	0x0010
        /*0064*/ 	.byte	0x00, 0xf5, 0x21, 0x00


	//----- nvinfo : EIATTR_KPARAM_INFO
	.align		4
.L_457:
        /*0068*/ 	.byte	0x04, 0x17
        /*006a*/ 	.short	(.L_459 - .L_458)
.L_458:
        /*006c*/ 	.word	0x00000000
        /*0070*/ 	.short	0x0001
        /*0072*/ 	.short	0x0008
        /*0074*/ 	.byte	0x00, 0xf5, 0x21, 0x00


	//----- nvinfo : EIATTR_KPARAM_INFO
	.align		4
.L_459:
        /*0078*/ 	.byte	0x04, 0x17
        /*007a*/ 	.short	(.L_461 - .L_460)
.L_460:
        /*007c*/ 	.word	0x00000000
        /*0080*/ 	.short	0x0000
        /*0082*/ 	.short	0x0000
        /*0084*/ 	.byte	0x00, 0xf5, 0x21, 0x00


	//----- nvinfo : EIATTR_SPARSE_MMA_MASK
	.align		4
.L_461:
        /*0088*/ 	.byte	0x03, 0x50
        /*008a*/ 	.short	0x0000


	//----- nvinfo : EIATTR_MAXREG_COUNT
	.align		4
        /*008c*/ 	.byte	0x03, 0x1b
        /*008e*/ 	.short	0x00ff


	//----- nvinfo : EIATTR_NUM_BARRIERS
	.align		4
        /*0090*/ 	.byte	0x02, 0x4c
        /*0092*/ 	.byte	0x01
	.zero		1


	//----- nvinfo : EIATTR_MERCURY_ISA_VERSION
	.align		4
        /*0094*/ 	.byte	0x03, 0x5f
        /*0096*/ 	.short	0x0101


	//----- nvinfo : EIATTR_COOP_GROUP_MASK_REGIDS
	.align		4
        /*0098*/ 	.byte	0x04, 0x29
        /*009a*/ 	.short	(.L_463 - .L_462)


	//   ....[0]....
.L_462:
        /*009c*/ 	.word	0xffffffff


	//   ....[1]....
        /*00a0*/ 	.word	0xffffffff


	//   ....[2]....
        /*00a4*/ 	.word	0xffffffff


	//   ....[3]....
        /*00a8*/ 	.word	0xffffffff


	//   ....[4]....
        /*00ac*/ 	.word	0xffffffff


	//----- nvinfo : EIATTR_COOP_GROUP_INSTR_OFFSETS
	.align		4
.L_463:
        /*00b0*/ 	.byte	0x04, 0x28
        /*00b2*/ 	.short	(.L_465 - .L_464)


	//   ....[0]....
.L_464:
        /*00b4*/ 	.word	0x00000ca0


	//   ....[1]....
        /*00b8*/ 	.word	0x00000cc0


	//   ....[2]....
        /*00bc*/ 	.word	0x00000ce0


	//   ....[3]....
        /*00c0*/ 	.word	0x00000d00


	//   ....[4]....
        /*00c4*/ 	.word	0x00000d20


	//----- nvinfo : EIATTR_VRC_CTA_INIT_COUNT
	.align		4
.L_465:
        /*00c8*/ 	.byte	0x02, 0x4a
	.zero		1
	.zero		1


	//----- nvinfo : EIATTR_EXIT_INSTR_OFFSETS
	.align		4
        /*00cc*/ 	.byte	0x04, 0x1c
        /*00ce*/ 	.short	(.L_467 - .L_466)


	//   ....[0]....
.L_466:
        /*00d0*/ 	.word	0x00001c20


	//   ....[1]....
        /*00d4*/ 	.word	0x00001ca0


	//----- nvinfo : EIATTR_MAX_THREADS
	.align		4
.L_467:
        /*00d8*/ 	.byte	0x04, 0x05
        /*00da*/ 	.short	(.L_469 - .L_468)
.L_468:
        /*00dc*/ 	.word	0x00000100
        /*00e0*/ 	.word	0x00000001
        /*00e4*/ 	.word	0x00000001


	//----- nvinfo : EIATTR_CRS_STACK_SIZE
	.align		4
.L_469:
        /*00e8*/ 	.byte	0x04, 0x1e
        /*00ea*/ 	.short	(.L_471 - .L_470)
.L_470:
        /*00ec*/ 	.word	0x00000000


	//----- nvinfo : EIATTR_CBANK_PARAM_SIZE
	.align		4
.L_471:
        /*00f0*/ 	.byte	0x03, 0x19
        /*00f2*/ 	.short	0x0031


	//----- nvinfo : EIATTR_PARAM_CBANK
	.align		4
        /*00f4*/ 	.byte	0x04, 0x0a
        /*00f6*/ 	.short	(.L_473 - .L_472)
	.align		4
.L_472:
        /*00f8*/ 	.word	index@(.nv.constant0._ZN3cub18CUB_300001_SM_10006detail10radix_sort31DeviceRadixSortSingleTileKernelINS1_5radix10policy_hubIiN4cuda3std3__45tupleIJiifiiEEEyE10Policy1000ELNS0_9SortOrderE0EiSA_yNS1_21identity_decomposer_tEEEvPKT1_PSF_PKT2_PSJ_T3_iiT4_)
        /*00fc*/ 	.short	0x0380
        /*00fe*/ 	.short	0x0031


	//----- nvinfo : EIATTR_SW_WAR
	.align		4
.L_473:
        /*0100*/ 	.byte	0x04, 0x36
        /*0102*/ 	.short	(.L_475 - .L_474)
.L_474:
        /*0104*/ 	.word	0x00000008
.L_475:


//--------------------- .nv.info._ZN3cub18CUB_300001_SM_10006detail6select23DeviceSelectSweepKernelINS2_10policy_hubIN4cuda3std3__45tupleIJiiifiiEEENS0_8NullTypeElLb0ELNS0_10SelectImplE2EE10Policy1000EPS9_PSA_N6thrust24THRUST_300001_SM_1000_NS12zip_iteratorINS8_IJNSH_10device_ptrIiEESK_SK_NSJ_IfEESK_SK_EEEEEPlNS0_13ScanTileStateIiLb1EEE6IsLiveSA_iNS2_19streaming_context_tIlLb1EEELSB_2EEEvT0_T1_T2_T3_T4_T5_T6_T7_iT8_NS1_7vsmem_tE --------------------------
	.section	.nv.info._ZN3cub18CUB_300001_SM_10006detail6select23DeviceSelectSweepKernelINS2_10policy_hubIN4cuda3std3__45tupleIJiiifiiEEENS0_8NullTypeElLb0ELNS0_10SelectImplE2EE10Policy1000EPS9_PSA_N6thrust24THRUST_300001_SM_1000_NS12zip_iteratorINS8_IJNSH_10device_ptrIiEESK_SK_NSJ_IfEESK_SK_EEEEEPlNS0_13ScanTileStateIiLb1EEE6IsLiveSA_iNS2_19streaming_context_tIlLb1EEELSB_2EEEvT0_T1_T2_T3_T4_T5_T6_T7_iT8_NS1_7vsmem_tE,"",@"SHT_CUDA_INFO"
	.sectionflags	@""
	.align	4


	//----- nvinfo : EIATTR_CUDA_API_VERSION
	.align		4
        /*0000*/ 	.byte	0x04, 0x37
        /*0002*/ 	.short	(.L_477 - .L_476)
.L_476:
        /*0004*/ 	.word	0x00000082


	//----- nvinfo : EIATTR_KPARAM_INFO
	.align		4
.L_477:
        /*0008*/ 	.byte	0x04, 0x17
        /*000a*/ 	.short	(.L_479 - .L_478)
.L_478:
        /*000c*/ 	.word	0x00000000
        /*0010*/ 	.short	0x000a
        /*0012*/ 	.short	0x0088
        /*0014*/ 	.byte	0x00, 0xf0, 0x21, 0x00


	//----- nvinfo : EIATTR_KPARAM_INFO
	.align		4
.L_479:
        /*0018*/ 	.byte	0x04, 0x17
        /*001a*/ 	.short	(.L_481 - .L_480)
.L_480:
        /*001c*/ 	.word	0x00000000
        /*0020*/ 	.short	0x0009
        /*0022*/ 	.short	0x0060
        /*0024*/ 	.byte	0x00, 0xf0, 0xa1, 0x00


	//----- nvinfo : EIATTR_KPARAM_INFO
	.align		4
.L_481:
        /*0028*/ 	.byte	0x04, 0x17
        /*002a*/ 	.short	(.L_483 - .L_482)
.L_482:
        /*002c*/ 	.word	0x00000000
        /*0030*/ 	.short	0x0008
        /*0032*/ 	.short	0x0058
        /*0034*/ 	.byte	0x00, 0xf0, 0x11, 0x00


	//----- nvinfo : EIATTR_KPARAM_INFO
	.align		4
.L_483:
        /*0038*/ 	.byte	0x04, 0x17
        /*003a*/ 	.short	(.L_485 - .L_484)
.L_484:
        /*003c*/ 	.word	0x00000000
        /*0040*/ 	.short	0x0007
        /*0042*/ 	.short	0x0054
        /*0044*/ 	.byte	0x00, 0xf0, 0x11, 0x00


	//----- nvinfo : EIATTR_KPARAM_INFO
	.align		4
.L_485:
        /*0048*/ 	.byte	0x04, 0x17
        /*004a*/ 	.short	(.L_487 - .L_486)
.L_486:
        /*004c*/ 	.word	0x00000000
        /*0050*/ 	.short	0x0006
        /*0052*/ 	.short	0x0051
        /*0054*/ 	.byte	0x00, 0xf0, 0x05, 0x00


	//----- nvinfo : EIATTR_KPARAM_INFO
	.align		4
.L_487:
        /*0058*/ 	.byte	0x04, 0x17
        /*005a*/ 	.short	(.L_489 - .L_488)
.L_488:
        /*005c*/ 	.word	0x00000000
        /*0060*/ 	.short	0x0005
        /*0062*/ 	.short	0x0050
        /*0064*/ 	.byte	0x00, 0xf0, 0x05, 0x00


	//----- nvinfo : EIATTR_KPARAM_INFO
	.align		4
.L_489:
        /*0068*/ 	.byte	0x04, 0x17
        /*006a*/ 	.short	(.L_491 - .L_490)
.L_490:
        /*006c*/ 	.word	0x00000000
        /*0070*/ 	.short	0x0004
        /*0072*/ 	.short	0x0048
        /*0074*/ 	.byte	0x00, 0xf0, 0x21, 0x00


	//----- nvinfo : EIATTR_KPARAM_INFO
	.align		4
.L_491:
        /*0078*/ 	.byte	0x04, 0x17
        /*007a*/ 	.short	(.L_493 - .L_492)
.L_492:
        /*007c*/ 	.word	0x00000000
        /*0080*/ 	.short	0x0003
        /*0082*/ 	.short	0x0040
        /*0084*/ 	.byte	0x00, 0xf5, 0x21, 0x00


	//----- nvinfo : EIATTR_KPARAM_INFO
	.align		4
.L_493:
        /*0088*/ 	.byte	0x04, 0x17
        /*008a*/ 	.short	(.L_495 - .L_494)
.L_494:
        /*008c*/ 	.word	0x00000000
        /*0090*/ 	.short	0x0002
        /*0092*/ 	.short	0x0010
        /*0094*/ 	.byte	0x00, 0xf0, 0xc1, 0x00


	//----- nvinfo : EIATTR_KPARAM_INFO
	.align		4
.L_495:
        /*0098*/ 	.byte	0x04, 0x17
        /*009a*/ 	.short	(.L_497 - .L_496)
.L_496:
        /*009c*/ 	.word	0x00000000
        /*00a0*/ 	.short	0x0001
        /*00a2*/ 	.short	0x0008
        /*00a4*/ 	.byte	0x00, 0xf5, 0x21, 0x00


	//----- nvinfo : EIATTR_KPARAM_INFO
	.align		4
.L_497:
        /*00a8*/ 	.byte	0x04, 0x17
        /*00aa*/ 	.short	(.L_499 - .L_498)
.L_498:
        /*00ac*/ 	.word	0x00000000
        /*00b0*/ 	.short	0x0000
        /*00b2*/ 	.short	0x0000
        /*00b4*/ 	.byte	0x00, 0xf5, 0x21, 0x00


	//----- nvinfo : EIATTR_SPARSE_MMA_MASK
	.align		4
.L_499:
        /*00b8*/ 	.byte	0x03, 0x50
        /*00ba*/ 	.short	0x0000


	//----- nvinfo : EIATTR_MAXREG_COUNT
	.align		4
        /*00bc*/ 	.byte	0x03, 0x1b
        /*00be*/ 	.short	0x00ff


	//----- nvinfo : EIATTR_NUM_BARRIERS
	.align		4
        /*00c0*/ 	.byte	0x02, 0x4c
        /*00c2*/ 	.byte	0x01
	.zero		1


	//----- nvinfo : EIATTR_MERCURY_ISA_VERSION
	.align		4
        /*00c4*/ 	.byte	0x03, 0x5f
        /*00c6*/ 	.short	0x0101


	//----- nvinfo : EIATTR_UNUSED_LOAD_BYTE_OFFSET
	.align		4
        /*00c8*/ 	.byte	0x04, 0x44
        /*00ca*/ 	.short	(.L_501 - .L_500)


	//   ....[0]....
.L_500:
        /*00cc*/ 	.word	0x000030f0
        /*00d0*/ 	.word	0x0000fff0


	//----- nvinfo : EIATTR_COOP_GROUP_MASK_REGIDS
	.align		4
.L_501:
        /*00d4*/ 	.byte	0x04, 0x29
        /*00d6*/ 	.short	(.L_503 - .L_502)


	//   ....[0]....
.L_502:
        /*00d8*/ 	.word	0xffffffff


	//   ....[1]....
        /*00dc*/ 	.word	0xffffffff


	//   ....[2]....
        /*00e0*/ 	.word	0xffffffff


	//   ....[3]....
        /*00e4*/ 	.word	0xffffffff


	//   ....[4]....
        /*00e8*/ 	.word	0xffffffff


	//   ....[5]....
        /*00ec*/ 	.word	0xffffffff


	//   ....[6]....
        /*00f0*/ 	.word	0xffffffff


	//   ....[7]....
        /*00f4*/ 	.word	0xffffffff


	//   ....[8]....
        /*00f8*/ 	.word	0xffffffff


	//   ....[9]....
        /*00fc*/ 	.word	0xffffffff


	//   ....[10]....
        /*0100*/ 	.word	0xffffffff


	//   ....[11]....
        /*0104*/ 	.word	0xffffffff


	//   ....[12]....
        /*0108*/ 	.word	0xffffffff


	//   ....[13]....
        /*010c*/ 	.word	0xffffffff


	//   ....[14]....
        /*0110*/ 	.word	0xffffffff


	//   ....[15]....
        /*0114*/ 	.word	0xffffffff


	//   ....[16]....
        /*0118*/ 	.word	0xffffffff


	//   ....[17]....
        /*011c*/ 	.word	0xffffffff


	//   ....[18]....
        /*0120*/ 	.word	0xffffffff


	//   ....[19]....
        /*0124*/ 	.word	0xffffffff


	//   ....[20]....
        /*0128*/ 	.word	0xffffffff


	//   ....[21]....
        /*012c*/ 	.word	0xffffffff


	//   ....[22]....
        /*0130*/ 	.word	0xffffffff


	//   ....[23]....
        /*0134*/ 	.word	0xffffffff


	//   ....[24]....
        /*0138*/ 	.word	0xffffffff


	//   ....[25]....
        /*013c*/ 	.word	0xffffffff


	//   ....[26]....
        /*0140*/ 	.word	0xffffffff


	//   ....[27]....
        /*0144*/ 	.word	0xffffffff


	//   ....[28]....
        /*0148*/ 	.word	0xffffffff


	//   ....[29]....
        /*014c*/ 	.word	0xffffffff


	//   ....[30]....
        /*0150*/ 	.word	0xffffffff


	//   ....[31]....
        /*0154*/ 	.word	0xffffffff


	//   ....[32]....
        /*0158*/ 	.word	0xffffffff


	//   ....[33]....
        /*015c*/ 	.word	0xffffffff


	//   ....[34]....
        /*0160*/ 	.word	0xffffffff


	//   ....[35]....
        /*0164*/ 	.word	0xffffffff


	//   ....[36]....
        /*0168*/ 	.word	0xffffffff


	//   ....[37]....
        /*016c*/ 	.word	0xffffffff


	//   ....[38]....
        /*0170*/ 	.word	0xffffffff


	//   ....[39]....
        /*0174*/ 	.word	0xffffffff


	//   ....[40]....
        /*0178*/ 	.word	0xffffffff


	//   ....[41]....
        /*017c*/ 	.word	0xffffffff


	//   ....[42]....
        /*0180*/ 	.word	0xffffffff


	//   ....[43]....
        /*0184*/ 	.word	0xffffffff


	//   ....[44]....
        /*0188*/ 	.word	0xffffffff


	//   ....[45]....
        /*018c*/ 	.word	0xffffffff


	//   ....[46]....
        /*0190*/ 	.word	0xffffffff


	//   ....[47]....
        /*0194*/ 	.word	0xffffffff


	//   ....[48]....
        /*0198*/ 	.word	0xffffffff


	//   ....[49]....
        /*019c*/ 	.word	0xffffffff


	//   ....[50]....
        /*01a0*/ 	.word	0xffffffff


	//   ....[51]....
        /*01a4*/ 	.word	0xffffffff


	//   ....[52]....
        /*01a8*/ 	.word	0xffffffff


	//   ....[53]....
        /*01ac*/ 	.word	0xffffffff


	//   ....[54]....
        /*01b0*/ 	.word	0xffffffff


	//   ....[55]....
        /*01b4*/ 	.word	0xffffffff


	//   ....[56]....
        /*01b8*/ 	.word	0x05000017


	//   ....[57]....
        /*01bc*/ 	.word	0x05000017


	//   ....[58]....
        /*01c0*/ 	.word	0x05000017


	//   ....[59]....
        /*01c4*/ 	.word	0x05000017


	//   ....[60]....
        /*01c8*/ 	.word	0x05000017


	//   ....[61]....
        /*01cc*/ 	.word	0x05000017


	//   ....[62]....
        /*01d0*/ 	.word	0x05000017


	//   ....[63]....
        /*01d4*/ 	.word	0x05000017


	//   ....[64]....
        /*01d8*/ 	.word	0x05000017


	//   ....[65]....
        /*01dc*/ 	.word	0x05000017


	//   ....[66]....
        /*01e0*/ 	.word	0x05000017


	//   ....[67]....
        /*01e4*/ 	.word	0x05000017


	//   ....[68]....
        /*01e8*/ 	.word	0x05000017


	//   ....[69]....
        /*01ec*/ 	.word	0x05000017


	//   ....[70]....
        /*01f0*/ 	.word	0x05000017


	//   ....[71]....
        /*01f4*/ 	.word	0x05000017


	//   ....[72]....
        /*01f8*/ 	.word	0x05000017


	//   ....[73]....
        /*01fc*/ 	.word	0x05000017


	//   ....[74]....
        /*0200*/ 	.word	0x05000017


	//   ....[75]....
        /*0204*/ 	.word	0x05000017


	//   ....[76]....
        /*0208*/ 	.word	0x05000017


	//   ....[77]....
        /*020c*/ 	.word	0x05000017


	//   ....[78]....
        /*0210*/ 	.word	0x05000017


	//   ....[79]....
        /*0214*/ 	.word	0x05000017


	//   ....[80]....
        /*0218*/ 	.word	0x05000017


	//   ....[81]....
        /*021c*/ 	.word	0x05000017


	//   ....[82]....
        /*0220*/ 	.word	0x05000017


	//   ....[83]....
        /*0224*/ 	.word	0x05000017


	//   ....[84]....
        /*0228*/ 	.word	0x05000017


	//   ....[85]....
        /*022c*/ 	.word	0x05000017


	//   ....[86]....
        /*0230*/ 	.word	0x05000017


	//   ....[87]....
        /*0234*/ 	.word	0x05000017


	//   ....[88]....
        /*0238*/ 	.word	0x05000017


	//   ....[89]....
        /*023c*/ 	.word	0x05000017


	//   ....[90]....
        /*0240*/ 	.word	0x05000017


	//   ....[91]....
        /*0244*/ 	.word	0x05000017


	//----- nvinfo : EIATTR_COOP_GROUP_INSTR_OFFSETS
	.align		4
.L_503:
        /*0248*/ 	.byte	0x04, 0x28
        /*024a*/ 	.short	(.L_505 - .L_504)


	//   ....[0]....
.L_504:
        /*024c*/ 	.word	0x000002e0


	//   ....[1]....
        /*0250*/ 	.word	0x00000300


	//   ....[2]....
        /*0254*/ 	.word	0x00000320


	//   ....[3]....
        /*0258*/ 	.word	0x00000340


	//   ....[4]....
        /*025c*/ 	.word	0x00000360


	//   ....[5]....
        /*0260*/ 	.word	0x00000a60


	//   ....[6]....
        /*0264*/ 	.word	0x00000a80


	//   ....[7]....
        /*0268*/ 	.word	0x00000aa0


	//   ....[8]....
        /*026c*/ 	.word	0x00000ad0


	//   ....[9]....
        /*0270*/ 	.word	0x00000af0


	//   ....[10]....
        /*0274*/ 	.word	0x00000d60


	//   ....[11]....
        /*0278*/ 	.word	0x00000e20


	//   ....[12]....
        /*027c*/ 	.word	0x00000e80


	//   ....[13]....
        /*0280*/ 	.word	0x00000f00


	//   ....[14]....
        /*0284*/ 	.word	0x00000f60


	//   ....[15]....
        /*0288*/ 	.word	0x00000fc0


	//   ....[16]....
        /*028c*/ 	.word	0x00001000


	//   ....[17]....
        /*0290*/ 	.word	0x00001040


	//   ....[18]....
        /*0294*/ 	.word	0x00001050


	//   ....[19]....
        /*0298*/ 	.word	0x00001130


	//   ....[20]....
        /*029c*/ 	.word	0x000011f0


	//   ....[21]....
        /*02a0*/ 	.word	0x00001240


	//   ....[22]....
        /*02a4*/ 	.word	0x000012a0


	//   ....[23]....
        /*02a8*/ 	.word	0x00001300


	//   ....[24]....
        /*02ac*/ 	.word	0x00001340


	//   ....[25]....
        /*02b0*/ 	.word	0x00001380


	//   ....[26]....
        /*02b4*/ 	.word	0x000013c0


	//   ....[27]....
        /*02b8*/ 	.word	0x000013d0


	//   ....[28]....
        /*02bc*/ 	.word	0x00001cb0


	//   ....[29]....
        /*02c0*/ 	.word	0x00001cf0


	//   ....[30]....
        /*02c4*/ 	.word	0x00001d50


	//   ....[31]....
        /*02c8*/ 	.word	0x00001d70


	//   ....[32]....
        /*02cc*/ 	.word	0x00001d90


	//   ....[33]....
        /*02d0*/ 	.word	0x00002530


	//   ....[34]....
        /*02d4*/ 	.word	0x00002570


	//   ....[35]....
        /*02d8*/ 	.word	0x000025c0


	//   ....[36]....
        /*02dc*/ 	.word	0x000025e0


	//   ....[37]....
        /*02e0*/ 	.word	0x00002600


	//   ....[38]....
        /*02e4*/ 	.word	0x00002870


	//   ....[39]....
        /*02e8*/ 	.word	0x00002930


	//   ....[40]....
        /*02ec*/ 	.word	0x00002990


	//   ....[41]....
        /*02f0*/ 	.word	0x00002a10


	//   ....[42]....
        /*02f4*/ 	.word	0x00002a70


	//   ....[43]....
        /*02f8*/ 	.word	0x00002ad0


	//   ....[44]....
        /*02fc*/ 	.word	0x00002b10


	//   ....[45]....
        /*0300*/ 	.word	0x00002b50


	//   ....[46]....
        /*0304*/ 	.word	0x00002b60


	//   ....[47]....
        /*0308*/ 	.word	0x00002c40


	//   ....[48]....
        /*030c*/ 	.word	0x00002d00


	//   ....[49]....
        /*0310*/ 	.word	0x00002d60


	//   ....[50]....
        /*0314*/ 	.word	0x00002dc0


	//   ....[51]....
        /*0318*/ 	.word	0x00002e20


	//   ....[52]....
        /*031c*/ 	.word	0x00002e60


	//   ....[53]....
        /*0320*/ 	.word	0x00002ea0


	//   ....[54]....
        /*0324*/ 	.word	0x00002ee0


	//   ....[55]....
        /*0328*/ 	.word	0x00002ef0


	//   ....[56]....
        /*032c*/ 	.word	0x000037d0


	//   ....[57]....
        /*0330*/ 	.word	0x00003850


	//   ....[58]....
        /*0334*/ 	.word	0x000038e0


	//   ....[59]....
        /*0338*/ 	.word	0x000039e0


	//   ....[60]....
        /*033c*/ 	.word	0x00003a60


	//   ....[61]....
        /*0340*/ 	.word	0x00003af0


	//   ....[62]....
        /*0344*/ 	.word	0x00003b70


	//   ....[63]....
        /*0348*/ 	.word	0x00003bf0


	//   ....[64]....
        /*034c*/ 	.word	0x00003c20


	//   ....[65]....
        /*0350*/ 	.word	0x00003cf0


	//   ....[66]....
        /*0354*/ 	.word	0x00003d70


	//   ....[67]....
        /*0358*/ 	.word	0x00003df0


	//   ....[68]....
        /*035c*/ 	.word	0x00003ec0


	//   ....[69]....
        /*0360*/ 	.word	0x00003f30


	//   ....[70]....
        /*0364*/ 	.word	0x00003fb0


	//   ....[71]....
        /*0368*/ 	.word	0x00004030


	//   ....[72]....
        /*036c*/ 	.word	0x000040a0


	//   ....[73]....
        /*0370*/ 	.word	0x00004100


	//   ....[74]....
        /*0374*/ 	.word	0x00004170


	//   ....[75]....
        /*0378*/ 	.word	0x000041f0


	//   ....[76]....
        /*037c*/ 	.word	0x00004280


	//   ....[77]....
        /*0380*/ 	.word	0x00004380


	//   ....[78]....
        /*0384*/ 	.word	0x00004400


	//   ....[79]....
        /*0388*/ 	.word	0x00004490


	//   ....[80]....
        /*038c*/ 	.word	0x00004510


	//   ....[81]....
        /*0390*/ 	.word	0x00004590


	//   ....[82]....
        /*0394*/ 	.word	0x000045c0


	//   ....[83]....
        /*0398*/ 	.word	0x00004690


	//   ....[84]....
        /*039c*/ 	.word	0x00004710


	//   ....[85]....
        /*03a0*/ 	.word	0x00004790


	//   ....[86]....
        /*03a4*/ 	.word	0x00004870


	//   ....[87]....
        /*03a8*/ 	.word	0x000048f0


	//   ....[88]....
        /*03ac*/ 	.word	0x00004970


	//   ....[89]....
        /*03b0*/ 	.word	0x000049f0


	//   ....[90]....
        /*03b4*/ 	.word	0x00004a70


	//   ....[91]....
        /*03b8*/ 	.word	0x00004ad0


	//----- nvinfo : EIATTR_VRC_CTA_INIT_COUNT
	.align		4
.L_505:
        /*03bc*/ 	.byte	0x02, 0x4a
	.zero		1
	.zero		1


	//----- nvinfo : EIATTR_EXIT_INSTR_OFFSETS
	.align		4
        /*03c0*/ 	.byte	0x04, 0x1c
        /*03c2*/ 	.short	(.L_507 - .L_506)


	//   ....[0]....
.L_506:
        /*03c4*/ 	.word	0x00000880


	//   ....[1]....
        /*03c8*/ 	.word	0x00001a30


	//   ....[2]....
        /*03cc*/ 	.word	0x000035f0


	//   ....[3]....
        /*03d0*/ 	.word	0x000036d0


	//   ....[4]....
        /*03d4*/ 	.word	0x00003780


	//----- nvinfo : EIATTR_MAX_THREADS
	.align		4
.L_507:
        /*03d8*/ 	.byte	0x04, 0x05
        /*03da*/ 	.short	(.L_509 - .L_508)
.L_508:
        /*03dc*/ 	.word	0x00000080
        /*03e0*/ 	.word	0x00000001
        /*03e4*/ 	.word	0x00000001


	//----- nvinfo : EIATTR_CRS_STACK_SIZE
	.align		4
.L_509:
        /*03e8*/ 	.byte	0x04, 0x1e
        /*03ea*/ 	.short	(.L_511 - .L_510)
.L_510:
        /*03ec*/ 	.word	0x00000000


	//----- nvinfo : EIATTR_CBANK_PARAM_SIZE
	.align		4
.L_511:
        /*03f0*/ 	.byte	0x03, 0x19
        /*03f2*/ 	.short	0x0090


	//----- nvinfo : EIATTR_PARAM_CBANK
	.align		4
        /*03f4*/ 	.byte	0x04, 0x0a
        /*03f6*/ 	.short	(.L_513 - .L_512)
	.align		4
.L_512:
        /*03f8*/ 	.word	index@(.nv.constant0._ZN3cub18CUB_300001_SM_10006detail6select23DeviceSelectSweepKernelINS2_10policy_hubIN4cuda3std3__45tupleIJiiifiiEEENS0_8NullTypeElLb0ELNS0_10SelectImplE2EE10Policy1000EPS9_PSA_N6thrust24THRUST_300001_SM_1000_NS12zip_iteratorINS8_IJNSH_10device_ptrIiEESK_SK_NSJ_IfEESK_SK_EEEEEPlNS0_13ScanTileStateIiLb1EEE6IsLiveSA_iNS2_19streaming_context_tIlLb1EEELSB_2EEEvT0_T1_T2_T3_T4_T5_T6_T7_iT8_NS1_7vsmem_tE)
        /*03fc*/ 	.short	0x0380
        /*03fe*/ 	.short	0x0090


	//----- nvinfo : EIATTR_SW_WAR
	.align		4
.L_513:
        /*0400*/ 	.byte	0x04, 0x36
        /*0402*/ 	.short	(.L_515 - .L_514)
.L_514:
        /*0404*/ 	.word	0x00000008
.L_515:


//--------------------- .nv.info._ZN3cub18CUB_300001_SM_10006detail6select23DeviceSelectSweepKernelINS2_10policy_hubIN4cuda3std3__45tupleIJiiifiiEEENS0_8NullTypeEiLb0ELNS0_10SelectImplE2EE10Policy1000EPS9_PSA_N6thrust24THRUST_300001_SM_1000_NS12zip_iteratorINS8_IJNSH_10device_ptrIiEESK_SK_NSJ_IfEESK_SK_EEEEEPiNS0_13ScanTileStateIiLb1EEE6IsLiveSA_iNS2_19streaming_context_tIiLb0EEELSB_2EEEvT0_T1_T2_T3_T4_T5_T6_T7_iT8_NS1_7vsmem_tE --------------------------
	.section	.nv.info._ZN3cub18CUB_300001_SM_10006detail6select23DeviceSelectSweepKernelINS2_10policy_hubIN4cuda3std3__45tupleIJiiifiiEEENS0_8NullTypeEiLb0ELNS0_10SelectImplE2EE10Policy1000EPS9_PSA_N6thrust24THRUST_300001_SM_1000_NS12zip_iteratorINS8_IJNSH_10device_ptrIiEESK_SK_NSJ_IfEESK_SK_EEEEEPiNS0_13ScanTileStateIiLb1EEE6IsLiveSA_iNS2_19streaming_context_tIiLb0EEELSB_2EEEvT0_T1_T2_T3_T4_T5_T6_T7_iT8_NS1_7vsmem_tE,"",@"SHT_CUDA_INFO"
	.sectionflags	@""
	.align	4


	//----- nvinfo : EIATTR_CUDA_API_VERSION
	.align		4
        /*0000*/ 	.byte	0x04, 0x37
        /*0002*/ 	.short	(.L_517 - .L_516)
.L_516:
        /*0004*/ 	.word	0x00000082


	//----- nvinfo : EIATTR_KPARAM_INFO
	.align		4
.L_517:
        /*0008*/ 	.byte	0x04, 0x17
        /*000a*/ 	.short	(.L_519 - .L_518)
.L_518:
        /*000c*/ 	.word	0x00000000
        /*0010*/ 	.short	0x000a
        /*0012*/ 	.short	0x0060
        /*0014*/ 	.byte	0x00, 0xf0, 0x21, 0x00


	//----- nvinfo : EIATTR_KPARAM_INFO
	.align		4
.L_519:
        /*0018*/ 	.byte	0x04, 0x17
        /*001a*/ 	.short	(.L_521 - .L_520)
.L_520:
        /*001c*/ 	.word	0x00000000
        /*0020*/ 	.short	0x0009
        /*0022*/ 	.short	0x005c
        /*0024*/ 	.byte	0x00, 0xf0, 0x05, 0x00


	//----- nvinfo : EIATTR_KPARAM_INFO
	.align		4
.L_521:
        /*0028*/ 	.byte	0x04, 0x17
        /*002a*/ 	.short	(.L_523 - .L_522)
.L_522:
        /*002c*/ 	.word	0x00000000
        /*0030*/ 	.short	0x0008
        /*0032*/ 	.short	0x0058
        /*0034*/ 	.byte	0x00, 0xf0, 0x11, 0x00


	//----- nvinfo : EIATTR_KPARAM_INFO
	.align		4
.L_523:
        /*0038*/ 	.byte	0x04, 0x17
        /*003a*/ 	.short	(.L_525 - .L_524)
.L_524:
        /*003c*/ 	.word	0x00000000
        /*0040*/ 	.short	0x0007
        /*0042*/ 	.short	0x0054
        /*0044*/ 	.byte	0x00, 0xf0, 0x11, 0x00


	//----- nvinfo : EIATTR_KPARAM_INFO
	.align		4
.L_525:
        /*0048*/ 	.byte	0x04, 0x17
        /*004a*/ 	.short	(.L_527 - .L_526)
.L_526:
        /*004c*/ 	.word	0x00000000
        /*0050*/ 	.short	0x0006
        /*0052*/ 	.short	0x0051
        /*0054*/ 	.byte	0x00, 0xf0, 0x05, 0x00


	//----- nvinfo : EIATTR_KPARAM_INFO
	.align		4
.L_527:
        /*0058*/ 	.byte	0x04, 0x17
        /*005a*/ 	.short	(.L_529 - .L_528)
.L_528:
        /*005c*/ 	.word	0x00000000
        /*0060*/ 	.short	0x0005
        /*0062*/ 	.short	0x0050
        /*0064*/ 	.byte	0x00, 0xf0, 0x05, 0x00


	//----- nvinfo : EIATTR_KPARAM_INFO
	.align		4
.L_529:
        /*0068*/ 	.byte	0x04, 0x17
        /*006a*/ 	.short	(.L_531 - .L_530)
.L_530:
        /*006c*/ 	.word	0x00000000
        /*0070*/ 	.short	0x0004
        /*0072*/ 	.short	0x0048
        /*0074*/ 	.byte	0x00, 0xf0, 0x21, 0x00


	//----- nvinfo : EIATTR_KPARAM_INFO
	.align		4
.L_531:
        /*0078*/ 	.byte	0x04, 0x17
        /*007a*/ 	.short	(.L_533 - .L_532)
.L_532:
        /*007c*/ 	.word	0x00000000
        /*0080*/ 	.short	0x0003
        /*0082*/ 	.short	0x0040
        /*0084*/ 	.byte	0x00, 0xf5, 0x21, 0x00


	//----- nvinfo : EIATTR_KPARAM_INFO
	.align		4
.L_533:
        /*0088*/ 	.byte	0x04, 0x17
        /*008a*/ 	.short	(.L_535 - .L_534)
.L_534:
        /*008c*/ 	.word	0x00000000
        /*0090*/ 	.short	0x0002
        /*0092*/ 	.short	0x0010
        /*0094*/ 	.byte	0x00, 0xf0, 0xc1, 0x00


	//----- nvinfo : EIATTR_KPARAM_INFO
	.align		4
.L_535:
        /*0098*/ 	.byte	0x04, 0x17
        /*009a*/ 	.short	(.L_537 - .L_536)
.L_536:
        /*009c*/ 	.word	0x00000000
        /*00a0*/ 	.short	0x0001
        /*00a2*/ 	.short	0x0008
        /*00a4*/ 	.byte	0x00, 0xf5, 0x21, 0x00


	//----- nvinfo : EIATTR_KPARAM_INFO
	.align		4
.L_537:
        /*00a8*/ 	.byte	0x04, 0x17
        /*00aa*/ 	.short	(.L_539 - .L_538)
.L_538:
        /*00ac*/ 	.word	0x00000000
        /*00b0*/ 	.short	0x0000
        /*00b2*/ 	.short	0x0000
        /*00b4*/ 	.byte	0x00, 0xf5, 0x21, 0x00


	//----- nvinfo : EIATTR_SPARSE_MMA_MASK
	.align		4
.L_539:
        /*00b8*/ 	.byte	0x03, 0x50
        /*00ba*/ 	.short	0x0000


	//----- nvinfo : EIATTR_MAXREG_COUNT
	.align		4
        /*00bc*/ 	.byte	0x03, 0x1b
        /*00be*/ 	.short	0x00ff


	//----- nvinfo : EIATTR_NUM_BARRIERS
	.align		4
        /*00c0*/ 	.byte	0x02, 0x4c
        /*00c2*/ 	.byte	0x01
	.zero		1


	//----- nvinfo : EIATTR_MERCURY_ISA_VERSION
	.align		4
        /*00c4*/ 	.byte	0x03, 0x5f
        /*00c6*/ 	.short	0x0101


	//----- nvinfo : EIATTR_UNUSED_LOAD_BYTE_OFFSET
	.align		4
        /*00c8*/ 	.byte	0x04, 0x44
        /*00ca*/ 	.short	(.L_541 - .L_540)


	//   ....[0]....
.L_540:
        /*00cc*/ 	.word	0x00002920
        /*00d0*/ 	.word	0x0000fff0


	//----- nvinfo : EIATTR_COOP_GROUP_MASK_REGIDS
	.align		4
.L_541:
        /*00d4*/ 	.byte	0x04, 0x29
        /*00d6*/ 	.short	(.L_543 - .L_542)


	//   ....[0]....
.L_542:
        /*00d8*/ 	.word	0xffffffff


	//   ....[1]....
        /*00dc*/ 	.word	0xffffffff


	//   ....[2]....
        /*00e0*/ 	.word	0xffffffff


	//   ....[3]....
        /*00e4*/ 	.word	0xffffffff


	//   ....[4]....
        /*00e8*/ 	.word	0xffffffff


	//   ....[5]....
        /*00ec*/ 	.word	0xffffffff


	//   ....[6]....
        /*00f0*/ 	.word	0xffffffff


	//   ....[7]....
        /*00f4*/ 	.word	0xffffffff


	//   ....[8]....
        /*00f8*/ 	.word	0xffffffff


	//   ....[9]....
        /*00fc*/ 	.word	0xffffffff


	//   ....[10]....
        /*0100*/ 	.word	0xffffffff


	//   ....[11]....
        /*0104*/ 	.word	0xffffffff


	//   ....[12]....
        /*0108*/ 	.word	0xffffffff


	//   ....[13]....
        /*010c*/ 	.word	0xffffffff


	//   ....[14]....
        /*0110*/ 	.word	0xffffffff


	//   ....[15]....
        /*0114*/ 	.word	0xffffffff


	//   ....[16]....
        /*0118*/ 	.word	0xffffffff


	//   ....[17]....
        /*011c*/ 	.word	0xffffffff


	//   ....[18]....
        /*0120*/ 	.word	0xffffffff


	//   ....[19]....
        /*0124*/ 	.word	0xffffffff


	//   ....[20]....
        /*0128*/ 	.word	0xffffffff


	//   ....[21]....
        /*012c*/ 	.word	0xffffffff


	//   ....[22]....
        /*0130*/ 	.word	0xffffffff


	//   ....[23]....
        /*0134*/ 	.word	0xffffffff


	//   ....[24]....
        /*0138*/ 	.word	0xffffffff


	//   ....[25]....
        /*013c*/ 	.word	0xffffffff


	//   ....[26]....
        /*0140*/ 	.word	0xffffffff


	//   ....[27]....
        /*0144*/ 	.word	0xffffffff


	//   ....[28]....
        /*0148*/ 	.word	0xffffffff


	//   ....[29]....
        /*014c*/ 	.word	0xffffffff


	//   ....[30]....
        /*0150*/ 	.word	0xffffffff


	//   ....[31]....
        /*0154*/ 	.word	0xffffffff


	//   ....[32]....
        /*0158*/ 	.word	0xffffffff


	//   ....[33]....
        /*015c*/ 	.word	0xffffffff


	//   ....[34]....
        /*0160*/ 	.word	0xffffffff


	//   ....[35]....
        /*0164*/ 	.word	0xffffffff


	//   ....[36]....
        /*0168*/ 	.word	0xffffffff


	//   ....[37]....
        /*016c*/ 	.word	0xffffffff


	//   ....[38]....
        /*0170*/ 	.word	0xffffffff


	//   ....[39]....
        /*0174*/ 	.word	0xffffffff


	//   ....[40]....
        /*0178*/ 	.word	0xffffffff


	//   ....[41]....
        /*017c*/ 	.word	0xffffffff


	//   ....[42]....
        /*0180*/ 	.word	0xffffffff


	//   ....[43]....
        /*0184*/ 	.word	0xffffffff


	//   ....[44]....
        /*0188*/ 	.word	0xffffffff


	//   ....[45]....
        /*018c*/ 	.word	0xffffffff


	//   ....[46]....
        /*0190*/ 	.word	0xffffffff


	//   ....[47]....
        /*0194*/ 	.word	0xffffffff


	//   ....[48]....
        /*0198*/ 	.word	0xffffffff


	//   ....[49]....
        /*019c*/ 	.word	0xffffffff


	//   ....[50]....
        /*01a0*/ 	.word	0xffffffff


	//   ....[51]....
        /*01a4*/ 	.word	0xffffffff


	//   ....[52]....
        /*01a8*/ 	.word	0xffffffff


	//   ....[53]....
        /*01ac*/ 	.word	0xffffffff


	//   ....[54]....
        /*01b0*/ 	.word	0xffffffff


	//   ....[55]....
        /*01b4*/ 	.word	0xffffffff


	//   ....[56]....
        /*01b8*/ 	.word	0x05000016


	//   ....[57]....
        /*01bc*/ 	.word	0x05000016


	//   ....[58]....
        /*01c0*/ 	.word	0x05000016


	//   ....[59]....
        /*01c4*/ 	.word	0x05000016


	//   ....[60]....
        /*01c8*/ 	.word	0x05000016


	//   ....[61]....
        /*01cc*/ 	.word	0x05000016


	//   ....[62]....
        /*01d0*/ 	.word	0x05000016


	//   ....[63]....
        /*01d4*/ 	.word	0x05000016


	//   ....[64]....
        /*01d8*/ 	.word	0x05000016


	//   ....[65]....
        /*01dc*/ 	.word	0x05000016


	//   ....[66]....
        /*01e0*/ 	.word	0x05000016


	//   ....[67]....
        /*01e4*/ 	.word	0x05000016


	//   ....[68]....
        /*01e8*/ 	.word	0x05000016


	//   ....[69]....
        /*01ec*/ 	.word	0x05000016


	//   ....[70]....
        /*01f0*/ 	.word	0x05000016


	//   ....[71]....
        /*01f4*/ 	.word	0x05000016


	//   ....[72]....
        /*01f8*/ 	.word	0x05000016


	//   ....[73]....
        /*01fc*/ 	.word	0x05000016


	//   ....[74]....
        /*0200*/ 	.word	0x05000016


	//   ....[75]....
        /*0204*/ 	.word	0x05000016


	//   ....[76]....
        /*0208*/ 	.word	0x05000016


	//   ....[77]....
        /*020c*/ 	.word	0x05000016


	//   ....[78]....
        /*0210*/ 	.word	0x05000016


	//   ....[79]....
        /*0214*/ 	.word	0x05000016


	//   ....[80]....
        /*0218*/ 	.word	0x05000016


	//   ....[81]....
        /*021c*/ 	.word	0x05000016


	//   ....[82]....
        /*0220*/ 	.word	0x05000016


	//   ....[83]....
        /*0224*/ 	.word	0x05000016


	//   ....[84]....
        /*0228*/ 	.word	0x05000016


	//   ....[85]....
        /*022c*/ 	.word	0x05000016


	//   ....[86]....
        /*0230*/ 	.word	0x05000016


	//   ....[87]....
        /*0234*/ 	.word	0x05000016


	//   ....[88]....
        /*0238*/ 	.word	0x05000016


	//   ....[89]....
        /*023c*/ 	.word	0x05000016


	//   ....[90]....
        /*0240*/ 	.word	0x05000016


	//   ....[91]....
        /*0244*/ 	.word	0x05000016


	//----- nvinfo : EIATTR_COOP_GROUP_INSTR_OFFSETS
	.align		4
.L_543:
        /*0248*/ 	.byte	0x04, 0x28
        /*024a*/ 	.short	(.L_545 - .L_544)


	//   ....[0]....
.L_544:
        /*024c*/ 	.word	0x00000260


	//   ....[1]....
        /*0250*/ 	.word	0x00000280


	//   ....[2]....
        /*0254*/ 	.word	0x000002a0


	//   ....[3]....
        /*0258*/ 	.word	0x000002c0


	//   ....[4]....
        /*025c*/ 	.word	0x000002e0


	//   ....[5]....
        /*0260*/ 	.word	0x000007c0


	//   ....[6]....
        /*0264*/ 	.word	0x000007e0


	//   ....[7]....
        /*0268*/ 	.word	0x00000800


	//   ....[8]....
        /*026c*/ 	.word	0x00000830


	//   ....[9]....
        /*0270*/ 	.word	0x00000850


	//   ....[10]....
        /*0274*/ 	.word	0x00000ac0


	//   ....[11]....
        /*0278*/ 	.word	0x00000b80


	//   ....[12]....
        /*027c*/ 	.word	0x00000be0


	//   ....[13]....
        /*0280*/ 	.word	0x00000c70


	//   ....[14]....
        /*0284*/ 	.word	0x00000cc0


	//   ....[15]....
        /*0288*/ 	.word	0x00000d20


	//   ....[16]....
        /*028c*/ 	.word	0x00000d70


	//   ....[17]....
        /*0290*/ 	.word	0x00000dc0


	//   ....[18]....
        /*0294*/ 	.word	0x00000dd0


	//   ....[19]....
        /*0298*/ 	.word	0x00000e90


	//   ....[20]....
        /*029c*/ 	.word	0x00000f60


	//   ....[21]....
        /*02a0*/ 	.word	0x00000fb0


	//   ....[22]....
        /*02a4*/ 	.word	0x00001010


	//   ....[23]....
        /*02a8*/ 	.word	0x00001070


	//   ....[24]....
        /*02ac*/ 	.word	0x000010b0


	//   ....[25]....
        /*02b0*/ 	.word	0x000010f0


	//   ....[26]....
        /*02b4*/ 	.word	0x00001130


	//   ....[27]....
        /*02b8*/ 	.word	0x00001140


	//   ....[28]....
        /*02bc*/ 	.word	0x00001790


	//   ....[29]....
        /*02c0*/ 	.word	0x000017b0


	//   ....[30]....
        /*02c4*/ 	.word	0x000017e0


	//   ....[31]....
        /*02c8*/ 	.word	0x00001810


	//   ....[32]....
        /*02cc*/ 	.word	0x00001830


	//   ....[33]....
        /*02d0*/ 	.word	0x00001db0


	//   ....[34]....
        /*02d4*/ 	.word	0x00001dd0


	//   ....[35]....
        /*02d8*/ 	.word	0x00001df0


	//   ....[36]....
        /*02dc*/ 	.word	0x00001e10


	//   ....[37]....
        /*02e0*/ 	.word	0x00001e30


	//   ....[38]....
        /*02e4*/ 	.word	0x000020a0


	//   ....[39]....
        /*02e8*/ 	.word	0x00002160


	//   ....[40]....
        /*02ec*/ 	.word	0x000021c0


	//   ....[41]....
        /*02f0*/ 	.word	0x00002260


	//   ....[42]....
        /*02f4*/ 	.word	0x000022b0


	//   ....[43]....
        /*02f8*/ 	.word	0x00002300


	//   ....[44]....
        /*02fc*/ 	.word	0x00002340


	//   ....[45]....
        /*0300*/ 	.word	0x000023a0


	//   ....[46]....
        /*0304*/ 	.word	0x000023b0


	//   ....[47]....
        /*0308*/ 	.word	0x00002470


	//   ....[48]....
        /*030c*/ 	.word	0x00002530


	//   ....[49]....
        /*0310*/ 	.word	0x00002580


	//   ....[50]....
        /*0314*/ 	.word	0x000025e0


	//   ....[51]....
        /*0318*/ 	.word	0x00002640


	//   ....[52]....
        /*031c*/ 	.word	0x00002680


	//   ....[53]....
        /*0320*/ 	.word	0x000026c0


	//   ....[54]....
        /*0324*/ 	.word	0x00002700


	//   ....[55]....
        /*0328*/ 	.word	0x00002710


	//   ....[56]....
        /*032c*/ 	.word	0x00002c90


	//   ....[57]....
        /*0330*/ 	.word	0x00002d10


	//   ....[58]....
        /*0334*/ 	.word	0x00002da0


	//   ....[59]....
        /*0338*/ 	.word	0x00002e90


	//   ....[60]....
        /*033c*/ 	.word	0x00002f20


	//   ....[61]....
        /*0340*/ 	.word	0x00002fb0


	//   ....[62]....
        /*0344*/ 	.word	0x00003040


	//   ....[63]....
        /*0348*/ 	.word	0x000030c0


	//   ....[64]....
        /*034c*/ 	.word	0x000030f0


	//   ....[65]....
        /*0350*/ 	.word	0x000031a0


	//   ....[66]....
        /*0354*/ 	.word	0x00003220


	//   ....[67]....
        /*0358*/ 	.word	0x000032a0


	//   ....[68]....
        /*035c*/ 	.word	0x00003360


	//   ....[69]....
        /*0360*/ 	.word	0x000033f0


	//   ....[70]....
        /*0364*/ 	.word	0x00003470


	//   ....[71]....
        /*0368*/ 	.word	0x000034f0


	//   ....[72]....
        /*036c*/ 	.word	0x00003570


	//   ....[73]....
        /*0370*/ 	.word	0x000035d0


	//   ....[74]....
        /*0374*/ 	.word	0x00003640


	//   ....[75]....
        /*0378*/ 	.word	0x000036c0


	//   ....[76]....
        /*037c*/ 	.word	0x00003750


	//   ....[77]....
        /*0380*/ 	.word	0x00003860


	//   ....[78]....
        /*0384*/ 	.word	0x000038e0


	//   ....[79]....
        /*0388*/ 	.word	0x00003950


	//   ....[80]....
        /*038c*/ 	.word	0x000039d0


	//   ....[81]....
        /*0390*/ 	.word	0x00003a50


	//   ....[82]....
        /*0394*/ 	.word	0x00003a80


	//   ....[83]....
        /*0398*/ 	.word	0x00003b40


	//   ....[84]....
        /*039c*/ 	.word	0x00003bc0


	//   ....[85]....
        /*03a0*/ 	.word	0x00003c40


	//   ....[86]....
        /*03a4*/ 	.word	0x00003cf0


	//   ....[87]....
        /*03a8*/ 	.word	0x00003d70


	//   ....[88]....
        /*03ac*/ 	.word	0x00003de0


	//   ....[89]....
        /*03b0*/ 	.word	0x00003e50


	//   ....[90]....
        /*03b4*/ 	.word	0x00003ec0


	//   ....[91]....
        /*03b8*/ 	.word	0x00003f20


	//----- nvinfo : EIATTR_VRC_CTA_INIT_COUNT
	.align		4
.L_545:
        /*03bc*/ 	.byte	0x02, 0x4a
	.zero		1
	.zero		1


	//----- nvinfo : EIATTR_EXIT_INSTR_OFFSETS
	.align		4
        /*03c0*/ 	.byte	0x04, 0x1c
        /*03c2*/ 	.short	(.L_547 - .L_546)


	//   ....[0]....
.L_546:
        /*03c4*/ 	.word	0x00000640


	//   ....[1]....
        /*03c8*/ 	.word	0x000015c0


	//   ....[2]....
        /*03cc*/ 	.word	0x00002c10


	//   ....[3]....
        /*03d0*/ 	.word	0x00002c40


	//----- nvinfo : EIATTR_MAX_THREADS
	.align		4
.L_547:
        /*03d4*/ 	.byte	0x04, 0x05
        /*03d6*/ 	.short	(.L_549 - .L_548)
.L_548:
        /*03d8*/ 	.word	0x00000080
        /*03dc*/ 	.word	0x00000001
        /*03e0*/ 	.word	0x00000001


	//----- nvinfo : EIATTR_CRS_STACK_SIZE
	.align		4
.L_549:
        /*03e4*/ 	.byte	0x04, 0x1e
        /*03e6*/ 	.short	(.L_551 - .L_550)
.L_550:
        /*03e8*/ 	.word	0x00000000


	//----- nvinfo : EIATTR_CBANK_PARAM_SIZE
	.align		4
.L_551:
        /*03ec*/ 	.byte	0x03, 0x19
        /*03ee*/ 	.short	0x0068


	//----- nvinfo : EIATTR_PARAM_CBANK
	.align		4
        /*03f0*/ 	.byte	0x04, 0x0a
        /*03f2*/ 	.short	(.L_553 - .L_552)
	.align		4
.L_552:
        /*03f4*/ 	.word	index@(.nv.constant0._ZN3cub18CUB_300001_SM_10006detail6select23DeviceSelectSweepKernelINS2_10policy_hubIN4cuda3std3__45tupleIJiiifiiEEENS0_8NullTypeEiLb0ELNS0_10SelectImplE2EE10Policy1000EPS9_PSA_N6thrust24THRUST_300001_SM_1000_NS12zip_iteratorINS8_IJNSH_10device_ptrIiEESK_SK_NSJ_IfEESK_SK_EEEEEPiNS0_13ScanTileStateIiLb1EEE6IsLiveSA_iNS2_19streaming_context_tIiLb0EEELSB_2EEEvT0_T1_T2_T3_T4_T5_T6_T7_iT8_NS1_7vsmem_tE)
        /*03f8*/ 	.short	0x0380
        /*03fa*/ 	.short	0x0068


	//----- nvinfo : EIATTR_SW_WAR
	.align		4
.L_553:
        /*03fc*/ 	.byte	0x04, 0x36
        /*03fe*/ 	.short	(.L_555 - .L_554)
.L_554:
        /*0400*/ 	.word	0x00000008
.L_555:


//--------------------- .nv.info._ZN3cub18CUB_300001_SM_10006detail4scan16DeviceScanKernelINS2_10policy_hubIiiimN4cuda3std3__44plusIvEEE10Policy1000EPiN6thrust24THRUST_300001_SM_1000_NS20permutation_iteratorINSE_10device_ptrIiEESH_EENS0_13ScanTileStateIiLb1EEES9_NS1_10InputValueIiSC_EEmiLb0EiEEvT0_T1_T2_iT3_T4_T5_ --------------------------
	.section	.nv.info._ZN3cub18CUB_300001_SM_10006detail4scan16DeviceScanKernelINS2_10policy_hubIiiimN4cuda3std3__44plusIvEEE10Policy1000EPiN6thrust24THRUST_300001_SM_1000_NS20permutation_iteratorINSE_10device_ptrIiEESH_EENS0_13ScanTileStateIiLb1EEES9_NS1_10InputValueIiSC_EEmiLb0EiEEvT0_T1_T2_iT3_T4_T5_,"",@"SHT_CUDA_INFO"
	.sectionflags	@""
	.align	4


	//----- nvinfo : EIATTR_CUDA_API_VERSION
	.align		4
        /*0000*/ 	.byte	0x04, 0x37
        /*0002*/ 	.short	(.L_557 - .L_556)
.L_556:
        /*0004*/ 	.word	0x00000082


	//----- nvinfo : EIATTR_KPARAM_INFO
	.align		4
.L_557:
        /*0008*/ 	.byte	0x04, 0x17
        /*000a*/ 	.short	(.L_559 - .L_558)
.L_558:
        /*000c*/ 	.word	0x00000000
        /*0010*/ 	.short	0x0006
        /*0012*/ 	.short	0x0038
        /*0014*/ 	.byte	0x00, 0xf0, 0x21, 0x00


	//----- nvinfo : EIATTR_KPARAM_INFO
	.align		4
.L_559:
        /*0018*/ 	.byte	0x04, 0x17
        /*001a*/ 	.short	(.L_561 - .L_560)
.L_560:
        /*001c*/ 	.word	0x00000000
        /*0020*/ 	.short	0x0005
        /*0022*/ 	.short	0x0028
        /*0024*/ 	.byte	0x00, 0xf0, 0x41, 0x00


	//----- nvinfo : EIATTR_KPARAM_INFO
	.align		4
.L_561:
        /*0028*/ 	.byte	0x04, 0x17
        /*002a*/ 	.short	(.L_563 - .L_562)
.L_562:
        /*002c*/ 	.word	0x00000000
        /*0030*/ 	.short	0x0004
        /*0032*/ 	.short	0x0024
        /*0034*/ 	.byte	0x00, 0xf0, 0x05, 0x00


	//----- nvinfo : EIATTR_KPARAM_INFO
	.align		4
.L_563:
        /*0038*/ 	.byte	0x04, 0x17
        /*003a*/ 	.short	(.L_565 - .L_564)
.L_564:
        /*003c*/ 	.word	0x00000000
        /*0040*/ 	.short	0x0003
        /*0042*/ 	.short	0x0020
        /*0044*/ 	.byte	0x00, 0xf0, 0x11, 0x00


	//----- nvinfo : EIATTR_KPARAM_INFO
	.align		4
.L_565:
        /*0048*/ 	.byte	0x04, 0x17
        /*004a*/ 	.short	(.L_567 - .L_566)
.L_566:
        /*004c*/ 	.word	0x00000000
        /*0050*/ 	.short	0x0002
        /*0052*/ 	.short	0x0018
        /*0054*/ 	.byte	0x00, 0xf0, 0x21, 0x00


	//----- nvinfo : EIATTR_KPARAM_INFO
	.align		4
.L_567:
        /*0058*/ 	.byte	0x04, 0x17
        /*005a*/ 	.short	(.L_569 - .L_568)
.L_568:
        /*005c*/ 	.word	0x00000000
        /*0060*/ 	.short	0x0001
        /*0062*/ 	.short	0x0008
        /*0064*/ 	.byte	0x00, 0xf0, 0x41, 0x00


	//----- nvinfo : EIATTR_KPARAM_INFO
	.align		4
.L_569:
        /*0068*/ 	.byte	0x04, 0x17
        /*006a*/ 	.short	(.L_571 - .L_570)
.L_570:
        /*006c*/ 	.word	0x00000000
        /*0070*/ 	.short	0x0000
        /*0072*/ 	.short	0x0000
        /*0074*/ 	.byte	0x00, 0xf5, 0x21, 0x00


	//----- nvinfo : EIATTR_SPARSE_MMA_MASK
	.align		4
.L_571:
        /*0078*/ 	.byte	0x03, 0x50
        /*007a*/ 	.short	0x0000


	//----- nvinfo : EIATTR_MAXREG_COUNT
	.align		4
        /*007c*/ 	.byte	0x03, 0x1b
        /*007e*/ 	.short	0x0080


	//----- nvinfo : EIATTR_NUM_BARRIERS
	.align		4
        /*0080*/ 	.byte	0x02, 0x4c
        /*0082*/ 	.byte	0x01
	.zero		1


	//----- nvinfo : EIATTR_MERCURY_ISA_VERSION
	.align		4
        /*0084*/ 	.byte	0x03, 0x5f
        /*0086*/ 	.short	0x0101


	//----- nvinfo : EIATTR_COOP_GROUP_MASK_REGIDS
	.align		4
        /*0088*/ 	.byte	0x04, 0x29
        /*008a*/ 	.short	(.L_573 - .L_572)


	//   ....[0]....
.L_572:
        /*008c*/ 	.word	0xffffffff


	//   ....[1]....
        /*0090*/ 	.word	0xffffffff


	//   ....[2]....
        /*0094*/ 	.word	0xffffffff


	//   ....[3]....
        /*0098*/ 	.word	0xffffffff


	//   ....[4]....
        /*009c*/ 	.word	0xffffffff


	//   ....[5]....
        /*00a0*/ 	.word	0xffffffff


	//   ....[6]....
        /*00a4*/ 	.word	0xffffffff


	//   ....[7]....
        /*00a8*/ 	.word	0xffffffff


	//   ....[8]....
        /*00ac*/ 	.word	0xffffffff


	//   ....[9]....
        /*00b0*/ 	.word	0xffffffff


	//   ....[10]....
        /*00b4*/ 	.word	0xffffffff


	//   ....[11]....
        /*00b8*/ 	.word	0xffffffff


	//   ....[12]....
        /*00bc*/ 	.word	0xffffffff


	//   ....[13]....
        /*00c0*/ 	.word	0xffffffff


	//   ....[14]....
        /*00c4*/ 	.word	0xffffffff


	//   ....[15]....
        /*00c8*/ 	.word	0xffffffff


	//   ....[16]....
        /*00cc*/ 	.word	0xffffffff


	//   ....[17]....
        /*00d0*/ 	.word	0xffffffff


	//   ....[18]....
        /*00d4*/ 	.word	0xffffffff


	//   ....[19]....
        /*00d8*/ 	.word	0xffffffff


	//   ....[20]....
        /*00dc*/ 	.word	0xffffffff


	//   ....[21]....
        /*00e0*/ 	.word	0xffffffff


	//   ....[22]....
        /*00e4*/ 	.word	0xffffffff


	//   ....[23]....
        /*00e8*/ 	.word	0xffffffff


	//   ....[24]....
        /*00ec*/ 	.word	0xffffffff


	//   ....[25]....
        /*00f0*/ 	.word	0xffffffff


	//   ....[26]....
        /*00f4*/ 	.word	0xffffffff


	//   ....[27]....
        /*00f8*/ 	.word	0xffffffff


	//   ....[28]....
        /*00fc*/ 	.word	0xffffffff


	//   ....[29]....
        /*0100*/ 	.word	0xffffffff


	//   ....[30]....
        /*0104*/ 	.word	0xffffffff


	//   ....[31]....
        /*0108*/ 	.word	0xffffffff


	//   ....[32]....
        /*010c*/ 	.word	0xffffffff


	//   ....[33]....
        /*0110*/ 	.word	0xffffffff


	//   ....[34]....
        /*0114*/ 	.word	0xffffffff


	//   ....[35]....
        /*0118*/ 	.word	0xffffffff


	//   ....[36]....
        /*011c*/ 	.word	0xffffffff


	//   ....[37]....
        /*0120*/ 	.word	0xffffffff


	//   ....[38]....
        /*0124*/ 	.word	0xffffffff


	//   ....[39]....
        /*0128*/ 	.word	0xffffffff


	//   ....[40]....
        /*012c*/ 	.word	0xffffffff


	//   ....[41]....
        /*0130*/ 	.word	0xffffffff


	//   ....[42]....
        /*0134*/ 	.word	0xffffffff


	//   ....[43]....
        /*0138*/ 	.word	0xffffffff


	//   ....[44]....
        /*013c*/ 	.word	0xffffffff


	//   ....[45]....
        /*0140*/ 	.word	0xffffffff


	//   ....[46]....
        /*0144*/ 	.word	0xffffffff


	//   ....[47]....
        /*0148*/ 	.word	0xffffffff


	//   ....[48]....
        /*014c*/ 	.word	0xffffffff


	//   ....[49]....
        /*0150*/ 	.word	0xffffffff


	//   ....[50]....
        /*0154*/ 	.word	0xffffffff


	//   ....[51]....
        /*0158*/ 	.word	0xffffffff


	//   ....[52]....
        /*015c*/ 	.word	0xffffffff


	//   ....[53]....
        /*0160*/ 	.word	0xffffffff


	//   ....[54]....
        /*0164*/ 	.word	0xffffffff


	//   ....[55]....
        /*0168*/ 	.word	0xffffffff


	//   ....[56]....
        /*016c*/ 	.word	0xffffffff


	//   ....[57]....
        /*0170*/ 	.word	0xffffffff


	//   ....[58]....
        /*0174*/ 	.word	0xffffffff


	//   ....[59]....
        /*0178*/ 	.word	0xffffffff


	//   ....[60]....
        /*017c*/ 	.word	0x0500000a


	//   ....[61]....
        /*0180*/ 	.word	0x0500000a


	//   ....[62]....
        /*0184*/ 	.word	0x0500000a


	//   ....[63]....
        /*0188*/ 	.word	0x0500000a


	//   ....[64]....
        /*018c*/ 	.word	0x0500000a


	//   ....[65]....
        /*0190*/ 	.word	0x0500000a


	//   ....[66]....
        /*0194*/ 	.word	0x0500000a


	//   ....[67]....
        /*0198*/ 	.word	0x0500000a


	//   ....[68]....
        /*019c*/ 	.word	0x0500000a


	//   ....[69]....
        /*01a0*/ 	.word	0x0500000a


	//   ....[70]....
        /*01a4*/ 	.word	0x0500000a


	//   ....[71]....
        /*01a8*/ 	.word	0x0500000a


	//   ....[72]....
        /*01ac*/ 	.word	0x0500000a


	//   ....[73]....
        /*01b0*/ 	.word	0x0500000a


	//   ....[74]....
        /*01b4*/ 	.word	0x0500000a


	//   ....[75]....
        /*01b8*/ 	.word	0x0500000a


	//   ....[76]....
        /*01bc*/ 	.word	0x0500000a


	//   ....[77]....
        /*01c0*/ 	.word	0x0500000a


	//   ....[78]....
        /*01c4*/ 	.word	0x0500000a


	//   ....[79]....
        /*01c8*/ 	.word	0x0500000a


	//   ....[80]....
        /*01cc*/ 	.word	0x0500000a


	//   ....[81]....
        /*01d0*/ 	.word	0x0500000a


	//   ....[82]....
        /*01d4*/ 	.word	0x0500000a


	//   ....[83]....
        /*01d8*/ 	.word	0x0500000a


	//   ....[84]....
        /*01dc*/ 	.word	0x0500000a


	//   ....[85]....
        /*01e0*/ 	.word	0x0500000a


	//   ....[86]....
        /*01e4*/ 	.word	0x0500000a


	//   ....[87]....
        /*01e8*/ 	.word	0x0500000a


	//   ....[88]....
        /*01ec*/ 	.word	0x0500000a


	//   ....[89]....
        /*01f0*/ 	.word	0x0500000a


	//   ....[90]....
        /*01f4*/ 	.word	0x0500000a


	//   ....[91]....
        /*01f8*/ 	.word	0x0500000a


	//   ....[92]....
        /*01fc*/ 	.word	0x0500000a


	//   ....[93]....
        /*0200*/ 	.word	0x0500000a


	//   ....[94]....
        /*0204*/ 	.word	0x0500000a


	//   ....[95]....
        /*0208*/ 	.word	0x0500000a


	//----- nvinfo : EIATTR_COOP_GROUP_INSTR_OFFSETS
	.align		4
.L_573:
        /*020c*/ 	.byte	0x04, 0x28
        /*020e*/ 	.short	(.L_575 - .L_574)


	//   ....[0]....
.L_574:
        /*0210*/ 	.word	0x000004d0


	//   ....[1]....
        /*0214*/ 	.word	0x000006f0


	//   ....[2]....
        /*0218*/ 	.word	0x00000710


	//   ....[3]....
        /*021c*/ 	.word	0x00000730


	//   ....[4]....
        /*0220*/ 	.word	0x00000750


	//   ....[5]....
        /*0224*/ 	.word	0x00000770


	//   ....[6]....
        /*0228*/ 	.word	0x00000b80


	//   ....[7]....
        /*022c*/ 	.word	0x00000ba0


	//   ....[8]....
        /*0230*/ 	.word	0x00000bc0


	//   ....[9]....
        /*0234*/ 	.word	0x00000be0


	//   ....[10]....
        /*0238*/ 	.word	0x00000c00


	//   ....[11]....
        /*023c*/ 	.word	0x00001000


	//   ....[12]....
        /*0240*/ 	.word	0x00001090


	//   ....[13]....
        /*0244*/ 	.word	0x000010f0


	//   ....[14]....
        /*0248*/ 	.word	0x00001160


	//   ....[15]....
        /*024c*/ 	.word	0x000011c0


	//   ....[16]....
        /*0250*/ 	.word	0x00001210


	//   ....[17]....
        /*0254*/ 	.word	0x00001270


	//   ....[18]....
        /*0258*/ 	.word	0x000012c0


	//   ....[19]....
        /*025c*/ 	.word	0x000012e0


	//   ....[20]....
        /*0260*/ 	.word	0x000013a0


	//   ....[21]....
        /*0264*/ 	.word	0x00001430


	//   ....[22]....
        /*0268*/ 	.word	0x00001480


	//   ....[23]....
        /*026c*/ 	.word	0x000014e0


	//   ....[24]....
        /*0270*/ 	.word	0x00001540


	//   ....[25]....
        /*0274*/ 	.word	0x00001580


	//   ....[26]....
        /*0278*/ 	.word	0x000015c0


	//   ....[27]....
        /*027c*/ 	.word	0x00001600


	//   ....[28]....
        /*0280*/ 	.word	0x00001610


	//   ....[29]....
        /*0284*/ 	.word	0x00001a90


	//   ....[30]....
        /*0288*/ 	.word	0x000026b0


	//   ....[31]....
        /*028c*/ 	.word	0x000028d0


	//   ....[32]....
        /*0290*/ 	.word	0x000028f0


	//   ....[33]....
        /*0294*/ 	.word	0x00002910


	//   ....[34]....
        /*0298*/ 	.word	0x00002930


	//   ....[35]....
        /*029c*/ 	.word	0x00002950


	//   ....[36]....
        /*02a0*/ 	.word	0x00002ce0


	//   ....[37]....
        /*02a4*/ 	.word	0x00002d00


	//   ....[38]....
        /*02a8*/ 	.word	0x00002d20


	//   ....[39]....
        /*02ac*/ 	.word	0x00002d40


	//   ....[40]....
        /*02b0*/ 	.word	0x00002d60


	//   ....[41]....
        /*02b4*/ 	.word	0x00003160


	//   ....[42]....
        /*02b8*/ 	.word	0x000031f0


	//   ....[43]....
        /*02bc*/ 	.word	0x00003250


	//   ....[44]....
        /*02c0*/ 	.word	0x000032b0


	//   ....[45]....
        /*02c4*/ 	.word	0x00003310


	//   ....[46]....
        /*02c8*/ 	.word	0x00003370


	//   ....[47]....
        /*02cc*/ 	.word	0x000033c0


	//   ....[48]....
        /*02d0*/ 	.word	0x00003430


	//   ....[49]....
        /*02d4*/ 	.word	0x00003440


	//   ....[50]....
        /*02d8*/ 	.word	0x00003520


	//   ....[51]....
        /*02dc*/ 	.word	0x000035b0


	//   ....[52]....
        /*02e0*/ 	.word	0x00003600


	//   ....[53]....
        /*02e4*/ 	.word	0x00003670


	//   ....[54]....
        /*02e8*/ 	.word	0x000036d0


	//   ....[55]....
        /*02ec*/ 	.word	0x00003720


	//   ....[56]....
        /*02f0*/ 	.word	0x00003760


	//   ....[57]....
        /*02f4*/ 	.word	0x000037c0


	//   ....[58]....
        /*02f8*/ 	.word	0x000037d0


	//   ....[59]....
        /*02fc*/ 	.word	0x00003c30


	//   ....[60]....
        /*0300*/ 	.word	0x00004920


	//   ....[61]....
        /*0304*/ 	.word	0x000049a0


	//   ....[62]....
        /*0308*/ 	.word	0x00004a30


	//   ....[63]....
        /*030c*/ 	.word	0x00004b10


	//   ....[64]....
        /*0310*/ 	.word	0x00004ba0


	//   ....[65]....
        /*0314*/ 	.word	0x00004c30


	//   ....[66]....
        /*0318*/ 	.word	0x00004cb0


	//   ....[67]....
        /*031c*/ 	.word	0x00004d30


	//   ....[68]....
        /*0320*/ 	.word	0x00004d60


	//   ....[69]....
        /*0324*/ 	.word	0x00004e20


	//   ....[70]....
        /*0328*/ 	.word	0x00004ea0


	//   ....[71]....
        /*032c*/ 	.word	0x00004f20


	//   ....[72]....
        /*0330*/ 	.word	0x00004fd0


	//   ....[73]....
        /*0334*/ 	.word	0x00005060


	//   ....[74]....
        /*0338*/ 	.word	0x000050e0


	//   ....[75]....
        /*033c*/ 	.word	0x00005150


	//   ....[76]....
        /*0340*/ 	.word	0x000051d0


	//   ....[77]....
        /*0344*/ 	.word	0x00005230


	//   ....[78]....
        /*0348*/ 	.word	0x000052a0


	//   ....[79]....
        /*034c*/ 	.word	0x00005320


	//   ....[80]....
        /*0350*/ 	.word	0x000053c0


	//   ....[81]....
        /*0354*/ 	.word	0x00005480


	//   ....[82]....
        /*0358*/ 	.word	0x00005520


	//   ....[83]....
        /*035c*/ 	.word	0x000055b0


	//   ....[84]....
        /*0360*/ 	.word	0x00005640


	//   ....[85]....
        /*0364*/ 	.word	0x000056b0


	//   ....[86]....
        /*0368*/ 	.word	0x000056e0


	//   ....[87]....
        /*036c*/ 	.word	0x000057b0


	//   ....[88]....
        /*0370*/ 	.word	0x00005830


	//   ....[89]....
        /*0374*/ 	.word	0x000058b0


	//   ....[90]....
        /*0378*/ 	.word	0x00005970


	//   ....[91]....
        /*037c*/ 	.word	0x00005a10


	//   ....[92]....
        /*0380*/ 	.word	0x00005aa0


	//   ....[93]....
        /*0384*/ 	.word	0x00005b30


	//   ....[94]....
        /*0388*/ 	.word	0x00005bc0


	//   ....[95]....
        /*038c*/ 	.word	0x00005c20


	//----- nvinfo : EIATTR_VRC_CTA_INIT_COUNT
	.align		4
.L_575:
        /*0390*/ 	.byte	0x02, 0x4a
	.zero		1
	.zero		1


	//----- nvinfo : EIATTR_EXIT_INSTR_OFFSETS
	.align		4
        /*0394*/ 	.byte	0x04, 0x1c
        /*0396*/ 	.short	(.L_577 - .L_576)


	//   ....[0]....
.L_576:
        /*0398*/ 	.word	0x00001f60


	//   ....[1]....
        /*039c*/ 	.word	0x00001f90


	//   ....[2]....
        /*03a0*/ 	.word	0x00004880


	//   ....[3]....
        /*03a4*/ 	.word	0x000048d0


	//----- nvinfo : EIATTR_MAX_THREADS
	.align		4
.L_577:
        /*03a8*/ 	.byte	0x04, 0x05
        /*03aa*/ 	.short	(.L_579 - .L_578)
.L_578:
        /*03ac*/ 	.word	0x000001a0
        /*03b0*/ 	.word	0x00000001
        /*03b4*/ 	.word	0x00000001


	//----- nvinfo : EIATTR_CRS_STACK_SIZE
	.align		4
.L_579:
        /*03b8*/ 	.byte	0x04, 0x1e
        /*03ba*/ 	.short	(.L_581 - .L_580)
.L_580:
        /*03bc*/ 	.word	0x00000000


	//----- nvinfo : EIATTR_CBANK_PARAM_SIZE
	.align		4
.L_581:
        /*03c0*/ 	.byte	0x03, 0x19
        /*03c2*/ 	.short	0x0040


	//----- nvinfo : EIATTR_PARAM_CBANK
	.align		4
        /*03c4*/ 	.byte	0x04, 0x0a
        /*03c6*/ 	.short	(.L_583 - .L_582)
	.align		4
.L_582:
        /*03c8*/ 	.word	index@(.nv.constant0._ZN3cub18CUB_300001_SM_10006detail4scan16DeviceScanKernelINS2_10policy_hubIiiimN4cuda3std3__44plusIvEEE10Policy1000EPiN6thrust24THRUST_300001_SM_1000_NS20permutation_iteratorINSE_10device_ptrIiEESH_EENS0_13ScanTileStateIiLb1EEES9_NS1_10InputValueIiSC_EEmiLb0EiEEvT0_T1_T2_iT3_T4_T5_)
        /*03cc*/ 	.short	0x0380
        /*03ce*/ 	.short	0x0040


	//----- nvinfo : EIATTR_SW_WAR
	.align		4
.L_583:
        /*03d0*/ 	.byte	0x04, 0x36
        /*03d2*/ 	.short	(.L_585 - .L_584)
.L_584:
        /*03d4*/ 	.word	0x00000008
.L_585:


//--------------------- .nv.info._ZN3cub18CUB_300001_SM_10006detail4scan16DeviceScanKernelINS2_10policy_hubIiiijN4cuda3std3__44plusIvEEE10Policy1000EPiN6thrust24THRUST_300001_SM_1000_NS20permutation_iteratorINSE_10device_ptrIiEESH_EENS0_13ScanTileStateIiLb1EEES9_NS1_10InputValueIiSC_EEjiLb0EiEEvT0_T1_T2_iT3_T4_T5_ --------------------------
	.section	.nv.info._ZN3cub18CUB_300001_SM_10006detail4scan16DeviceScanKernelINS2_10policy_hubIiiijN4cuda3std3__44plusIvEEE10Policy1000EPiN6thrust24THRUST_300001_SM_1000_NS20permutation_iteratorINSE_10device_ptrIiEESH_EENS0_13ScanTileStateIiLb1EEES9_NS1_10InputValueIiSC_EEjiLb0EiEEvT0_T1_T2_iT3_T4_T5_,"",@"SHT_CUDA_INFO"
	.sectionflags	@""
	.align	4


	//----- nvinfo : EIATTR_CUDA_API_VERSION
	.align		4
        /*0000*/ 	.byte	0x04, 0x37
        /*0002*/ 	.short	(.L_587 - .L_586)
.L_586:
        /*0004*/ 	.word	0x00000082


	//----- nvinfo : EIATTR_KPARAM_INFO
	.align		4
.L_587:
        /*0008*/ 	.byte	0x04, 0x17
        /*000a*/ 	.short	(.L_589 - .L_588)
.L_588:
        /*000c*/ 	.word	0x00000000
        /*0010*/ 	.short	0x0006
        /*0012*/ 	.short	0x0038
        /*0014*/ 	.byte	0x00, 0xf0, 0x11, 0x00


	//----- nvinfo : EIATTR_KPARAM_INFO
	.align		4
.L_589:
        /*0018*/ 	.byte	0x04, 0x17
        /*001a*/ 	.short	(.L_591 - .L_590)
.L_590:
        /*001c*/ 	.word	0x00000000
        /*0020*/ 	.short	0x0005
        /*0022*/ 	.short	0x0028
        /*0024*/ 	.byte	0x00, 0xf0, 0x41, 0x00


	//----- nvinfo : EIATTR_KPARAM_INFO
	.align		4
.L_591:
        /*0028*/ 	.byte	0x04, 0x17
        /*002a*/ 	.short	(.L_593 - .L_592)
.L_592:
        /*002c*/ 	.word	0x00000000
        /*0030*/ 	.short	0x0004
        /*0032*/ 	.short	0x0024
        /*0034*/ 	.byte	0x00, 0xf0, 0x05, 0x00


	//----- nvinfo : EIATTR_KPARAM_INFO
	.align		4
.L_593:
        /*0038*/ 	.byte	0x04, 0x17
        /*003a*/ 	.short	(.L_595 - .L_594)
.L_594:
        /*003c*/ 	.word	0x00000000
        /*0040*/ 	.short	0x0003
        /*0042*/ 	.short	0x0020
        /*0044*/ 	.byte	0x00, 0xf0, 0x11, 0x00


	//----- nvinfo : EIATTR_KPARAM_INFO
	.align		4
.L_595:
        /*0048*/ 	.byte	0x04, 0x17
        /*004a*/ 	.short	(.L_597 - .L_596)
.L_596:
        /*004c*/ 	.word	0x00000000
        /*0050*/ 	.short	0x0002
        /*0052*/ 	.short	0x0018
        /*0054*/ 	.byte	0x00, 0xf0, 0x21, 0x00


	//----- nvinfo : EIATTR_KPARAM_INFO
	.align		4
.L_597:
        /*0058*/ 	.byte	0x04, 0x17
        /*005a*/ 	.short	(.L_599 - .L_598)
.L_598:
        /*005c*/ 	.word	0x00000000
        /*0060*/ 	.short	0x0001
        /*0062*/ 	.short	0x0008
        /*0064*/ 	.byte	0x00, 0xf0, 0x41, 0x00


	//----- nvinfo : EIATTR_KPARAM_INFO
	.align		4
.L_599:
        /*0068*/ 	.byte	0x04, 0x17
        /*006a*/ 	.short	(.L_601 - .L_600)
.L_600:
        /*006c*/ 	.word	0x00000000
        /*0070*/ 	.short	0x0000
        /*0072*/ 	.short	0x0000
        /*0074*/ 	.byte	0x00, 0xf5, 0x21, 0x00


	//----- nvinfo : EIATTR_SPARSE_MMA_MASK
	.align		4
.L_601:
        /*0078*/ 	.byte	0x03, 0x50
        /*007a*/ 	.short	0x0000


	//----- nvinfo : EIATTR_MAXREG_COUNT
	.align		4
        /*007c*/ 	.byte	0x03, 0x1b
        /*007e*/ 	.short	0x00a8


	//----- nvinfo : EIATTR_NUM_BARRIERS
	.align		4
        /*0080*/ 	.byte	0x02, 0x4c
        /*0082*/ 	.byte	0x01
	.zero		1


	//----- nvinfo : EIATTR_MERCURY_ISA_VERSION
	.align		4
        /*0084*/ 	.byte	0x03, 0x5f
        /*0086*/ 	.short	0x0101


	//----- nvinfo : EIATTR_UNUSED_LOAD_BYTE_OFFSET
	.align		4
        /*0088*/ 	.byte	0x04, 0x44
        /*008a*/ 	.short	(.L_603 - .L_602)


	//   ....[0]....
.L_602:
        /*008c*/ 	.word	0x00002cd0
        /*0090*/ 	.word	0x00000fff


	//----- nvinfo : EIATTR_COOP_GROUP_MASK_REGIDS
	.align		4
.L_603:
        /*0094*/ 	.byte	0x04, 0x29
        /*0096*/ 	.short	(.L_605 - .L_604)


	//   ....[0]....
.L_604:
        /*0098*/ 	.word	0xffffffff


	//   ....[1]....
        /*009c*/ 	.word	0xffffffff


	//   ....[2]....
        /*00a0*/ 	.word	0xffffffff


	//   ....[3]....
        /*00a4*/ 	.word	0xffffffff


	//   ....[4]....
        /*00a8*/ 	.word	0xffffffff


	//   ....[5]....
        /*00ac*/ 	.word	0xffffffff


	//   ....[6]....
        /*00b0*/ 	.word	0xffffffff


	//   ....[7]....
        /*00b4*/ 	.word	0xffffffff


	//   ....[8]....
        /*00b8*/ 	.word	0xffffffff


	//   ....[9]....
        /*00bc*/ 	.word	0xffffffff


	//   ....[10]....
        /*00c0*/ 	.word	0xffffffff


	//   ....[11]....
        /*00c4*/ 	.word	0xffffffff


	//   ....[12]....
        /*00c8*/ 	.word	0xffffffff


	//   ....[13]....
        /*00cc*/ 	.word	0xffffffff


	//   ....[14]....
        /*00d0*/ 	.word	0xffffffff


	//   ....[15]....
        /*00d4*/ 	.word	0xffffffff


	//   ....[16]....
        /*00d8*/ 	.word	0xffffffff


	//   ....[17]....
        /*00dc*/ 	.word	0xffffffff


	//   ....[18]....
        /*00e0*/ 	.word	0xffffffff


	//   ....[19]....
        /*00e4*/ 	.word	0xffffffff


	//   ....[20]....
        /*00e8*/ 	.word	0xffffffff


	//   ....[21]....
        /*00ec*/ 	.word	0xffffffff


	//   ....[22]....
        /*00f0*/ 	.word	0xffffffff


	//   ....[23]....
        /*00f4*/ 	.word	0xffffffff


	//   ....[24]....
        /*00f8*/ 	.word	0xffffffff


	//   ....[25]....
        /*00fc*/ 	.word	0xffffffff


	//   ....[26]....
        /*0100*/ 	.word	0xffffffff


	//   ....[27]....
        /*0104*/ 	.word	0xffffffff


	//   ....[28]....
        /*0108*/ 	.word	0xffffffff


	//   ....[29]....
        /*010c*/ 	.word	0xffffffff


	//   ....[30]....
        /*0110*/ 	.word	0xffffffff


	//   ....[31]....
        /*0114*/ 	.word	0xffffffff


	//   ....[32]....
        /*0118*/ 	.word	0xffffffff


	//   ....[33]....
        /*011c*/ 	.word	0xffffffff


	//   ....[34]....
        /*0120*/ 	.word	0xffffffff


	//   ....[35]....
        /*0124*/ 	.word	0xffffffff


	//   ....[36]....
        /*0128*/ 	.word	0xffffffff


	//   ....[37]....
        /*012c*/ 	.word	0xffffffff


	//   ....[38]....
        /*0130*/ 	.word	0xffffffff


	//   ....[39]....
        /*0134*/ 	.word	0xffffffff


	//   ....[40]....
        /*0138*/ 	.word	0xffffffff


	//   ....[41]....
        /*013c*/ 	.word	0xffffffff


	//   ....[42]....
        /*0140*/ 	.word	0xffffffff


	//   ....[43]....
        /*0144*/ 	.word	0xffffffff


	//   ....[44]....
        /*0148*/ 	.word	0xffffffff


	//   ....[45]....
        /*014c*/ 	.word	0xffffffff


	//   ....[46]....
        /*0150*/ 	.word	0xffffffff


	//   ....[47]....
        /*0154*/ 	.word	0xffffffff


	//   ....[48]....
        /*0158*/ 	.word	0xffffffff


	//   ....[49]....
        /*015c*/ 	.word	0xffffffff


	//   ....[50]....
        /*0160*/ 	.word	0xffffffff


	//   ....[51]....
        /*0164*/ 	.word	0xffffffff


	//   ....[52]....
        /*0168*/ 	.word	0xffffffff


	//   ....[53]....
        /*016c*/ 	.word	0xffffffff


	//   ....[54]....
        /*0170*/ 	.word	0xffffffff


	//   ....[55]....
        /*0174*/ 	.word	0xffffffff


	//   ....[56]....
        /*0178*/ 	.word	0xffffffff


	//   ....[57]....
        /*017c*/ 	.word	0xffffffff


	//   ....[58]....
        /*0180*/ 	.word	0xffffffff


	//   ....[59]....
        /*0184*/ 	.word	0xffffffff


	//   ....[60]....
        /*0188*/ 	.word	0x05000013


	//   ....[61]....
        /*018c*/ 	.word	0x05000013


	//   ....[62]....
        /*0190*/ 	.word	0x05000013


	//   ....[63]....
        /*0194*/ 	.word	0x05000013


	//   ....[64]....
        /*0198*/ 	.word	0x05000013


	//   ....[65]....
        /*019c*/ 	.word	0x05000013


	//   ....[66]....
        /*01a0*/ 	.word	0x05000013


	//   ....[67]....
        /*01a4*/ 	.word	0x05000013


	//   ....[68]....
        /*01a8*/ 	.word	0x05000013


	//   ....[69]....
        /*01ac*/ 	.word	0x05000013


	//   ....[70]....
        /*01b0*/ 	.word	0x05000013


	//   ....[71]....
        /*01b4*/ 	.word	0x05000013


	//   ....[72]....
        /*01b8*/ 	.word	0x05000013


	//   ....[73]....
        /*01bc*/ 	.word	0x05000013


	//   ....[74]....
        /*01c0*/ 	.word	0x05000013


	//   ....[75]....
        /*01c4*/ 	.word	0x05000013


	//   ....[76]....
        /*01c8*/ 	.word	0x05000013


	//   ....[77]....
        /*01cc*/ 	.word	0x05000013


	//   ....[78]....
        /*01d0*/ 	.word	0x05000013


	//   ....[79]....
        /*01d4*/ 	.word	0x05000013


	//   ....[80]....
        /*01d8*/ 	.word	0x05000013


	//   ....[81]....
        /*01dc*/ 	.word	0x05000013


	//   ....[82]....
        /*01e0*/ 	.word	0x05000013


	//   ....[83]....
        /*01e4*/ 	.word	0x05000013


	//   ....[84]....
        /*01e8*/ 	.word	0x05000013


	//   ....[85]....
        /*01ec*/ 	.word	0x05000013


	//   ....[86]....
        /*01f0*/ 	.word	0x05000013


	//   ....[87]....
        /*01f4*/ 	.word	0x05000013


	//   ....[88]....
        /*01f8*/ 	.word	0x05000013


	//   ....[89]....
        /*01fc*/ 	.word	0x05000013


	//   ....[90]....
        /*0200*/ 	.word	0x05000013


	//   ....[91]....
        /*0204*/ 	.word	0x05000013


	//   ....[92]....
        /*0208*/ 	.word	0x05000013


	//   ....[93]....
        /*020c*/ 	.word	0x05000013


	//   ....[94]....
        /*0210*/ 	.word	0x05000013


	//   ....[95]....
        /*0214*/ 	.word	0x05000013


	//----- nvinfo : EIATTR_COOP_GROUP_INSTR_OFFSETS
	.align		4
.L_605:
        /*0218*/ 	.byte	0x04, 0x28
        /*021a*/ 	.short	(.L_607 - .L_606)


	//   ....[0]....
.L_606:
        /*021c*/ 	.word	0x00000510


	//   ....[1]....
        /*0220*/ 	.word	0x000006d0


	//   ....[2]....
        /*0224*/ 	.word	0x000006f0


	//   ....[3]....
        /*0228*/ 	.word	0x00000710


	//   ....[4]....
        /*022c*/ 	.word	0x00000730


	//   ....[5]....
        /*0230*/ 	.word	0x00000750


	//   ....[6]....
        /*0234*/ 	.word	0x00000b40


	//   ....[7]....
        /*0238*/ 	.word	0x00000b60


	//   ....[8]....
        /*023c*/ 	.word	0x00000b80


	//   ....[9]....
        /*0240*/ 	.word	0x00000ba0


	//   ....[10]....
        /*0244*/ 	.word	0x00000bc0


	//   ....[11]....
        /*0248*/ 	.word	0x00000f70


	//   ....[12]....
        /*024c*/ 	.word	0x00001140


	//   ....[13]....
        /*0250*/ 	.word	0x000011a0


	//   ....[14]....
        /*0254*/ 	.word	0x00001250


	//   ....[15]....
        /*0258*/ 	.word	0x000012a0


	//   ....[16]....
        /*025c*/ 	.word	0x000012f0


	//   ....[17]....
        /*0260*/ 	.word	0x00001340


	//   ....[18]....
        /*0264*/ 	.word	0x00001380


	//   ....[19]....
        /*0268*/ 	.word	0x00001390


	//   ....[20]....
        /*026c*/ 	.word	0x00001470


	//   ....[21]....
        /*0270*/ 	.word	0x00001640


	//   ....[22]....
        /*0274*/ 	.word	0x00001690


	//   ....[23]....
        /*0278*/ 	.word	0x000016f0


	//   ....[24]....
        /*027c*/ 	.word	0x00001750


	//   ....[25]....
        /*0280*/ 	.word	0x00001790


	//   ....[26]....
        /*0284*/ 	.word	0x000017d0


	//   ....[27]....
        /*0288*/ 	.word	0x00001810


	//   ....[28]....
        /*028c*/ 	.word	0x00001820


	//   ....[29]....
        /*0290*/ 	.word	0x00001c50


	//   ....[30]....
        /*0294*/ 	.word	0x000029f0


	//   ....[31]....
        /*0298*/ 	.word	0x00002bb0


	//   ....[32]....
        /*029c*/ 	.word	0x00002bd0


	//   ....[33]....
        /*02a0*/ 	.word	0x00002bf0


	//   ....[34]....
        /*02a4*/ 	.word	0x00002c10


	//   ....[35]....
        /*02a8*/ 	.word	0x00002c30


	//   ....[36]....
        /*02ac*/ 	.word	0x00002fc0


	//   ....[37]....
        /*02b0*/ 	.word	0x00002fe0


	//   ....[38]....
        /*02b4*/ 	.word	0x00003000


	//   ....[39]....
        /*02b8*/ 	.word	0x00003020


	//   ....[40]....
        /*02bc*/ 	.word	0x00003040


	//   ....[41]....
        /*02c0*/ 	.word	0x00003400


	//   ....[42]....
        /*02c4*/ 	.word	0x000035d0


	//   ....[43]....
        /*02c8*/ 	.word	0x00003630


	//   ....[44]....
        /*02cc*/ 	.word	0x000036a0


	//   ....[45]....
        /*02d0*/ 	.word	0x00003710


	//   ....[46]....
        /*02d4*/ 	.word	0x00003760


	//   ....[47]....
        /*02d8*/ 	.word	0x000037b0


	//   ....[48]....
        /*02dc*/ 	.word	0x00003810


	//   ....[49]....
        /*02e0*/ 	.word	0x00003820


	//   ....[50]....
        /*02e4*/ 	.word	0x00003900


	//   ....[51]....
        /*02e8*/ 	.word	0x00003ad0


	//   ....[52]....
        /*02ec*/ 	.word	0x00003b20


	//   ....[53]....
        /*02f0*/ 	.word	0x00003b90


	//   ....[54]....
        /*02f4*/ 	.word	0x00003bf0


	//   ....[55]....
        /*02f8*/ 	.word	0x00003c40


	//   ....[56]....
        /*02fc*/ 	.word	0x00003ca0


	//   ....[57]....
        /*0300*/ 	.word	0x00003ce0


	//   ....[58]....
        /*0304*/ 	.word	0x00003cf0


	//   ....[59]....
        /*0308*/ 	.word	0x00004140


	//   ....[60]....
        /*030c*/ 	.word	0x00004fc0


	//   ....[61]....
        /*0310*/ 	.word	0x00005040


	//   ....[62]....
        /*0314*/ 	.word	0x000050d0


	//   ....[63]....
        /*0318*/ 	.word	0x000051d0


	//   ....[64]....
        /*031c*/ 	.word	0x00005270


	//   ....[65]....
        /*0320*/ 	.word	0x00005310


	//   ....[66]....
        /*0324*/ 	.word	0x00005390


	//   ....[67]....
        /*0328*/ 	.word	0x00005410


	//   ....[68]....
        /*032c*/ 	.word	0x00005440


	//   ....[69]....
        /*0330*/ 	.word	0x000054d0


	//   ....[70]....
        /*0334*/ 	.word	0x00005550


	//   ....[71]....
        /*0338*/ 	.word	0x000055d0


	//   ....[72]....
        /*033c*/ 	.word	0x00005690


	//   ....[73]....
        /*0340*/ 	.word	0x00005730


	//   ....[74]....
        /*0344*/ 	.word	0x000057b0


	//   ....[75]....
        /*0348*/ 	.word	0x00005830


	//   ....[76]....
        /*034c*/ 	.word	0x000058b0


	//   ....[77]....
        /*0350*/ 	.word	0x000058e0


	//   ....[78]....
        /*0354*/ 	.word	0x00005970


	//   ....[79]....
        /*0358*/ 	.word	0x000059f0


	//   ....[80]....
        /*035c*/ 	.word	0x00005a80


	//   ....[81]....
        /*0360*/ 	.word	0x00005b50


	//   ....[82]....
        /*0364*/ 	.word	0x00005bf0


	//   ....[83]....
        /*0368*/ 	.word	0x00005c80


	//   ....[84]....
        /*036c*/ 	.word	0x00005d00


	//   ....[85]....
        /*0370*/ 	.word	0x00005da0


	//   ....[86]....
        /*0374*/ 	.word	0x00005dd0


	//   ....[87]....
        /*0378*/ 	.word	0x00005e90


	//   ....[88]....
        /*037c*/ 	.word	0x00005f10


	//   ....[89]....
        /*0380*/ 	.word	0x00005f90


	//   ....[90]....
        /*0384*/ 	.word	0x00006050


	//   ....[91]....
        /*0388*/ 	.word	0x000060f0


	//   ....[92]....
        /*038c*/ 	.word	0x00006180


	//   ....[93]....
        /*0390*/ 	.word	0x00006210


	//   ....[94]....
        /*0394*/ 	.word	0x00006280


	//   ....[95]....
        /*0398*/ 	.word	0x00006300


	//----- nvinfo : EIATTR_VRC_CTA_INIT_COUNT
	.align		4
.L_607:
        /*039c*/ 	.byte	0x02, 0x4a
	.zero		1
	.zero		1


	//----- nvinfo : EIATTR_EXIT_INSTR_OFFSETS
	.align		4
        /*03a0*/ 	.byte	0x04, 0x1c
        /*03a2*/ 	.short	(.L_609 - .L_608)


	//   ....[0]....
.L_608:
        /*03a4*/ 	.word	0x000021e0


	//   ....[1]....
        /*03a8*/ 	.word	0x00002200


	//   ....[2]....
        /*03ac*/ 	.word	0x00004f20


	//   ....[3]....
        /*03b0*/ 	.word	0x00004f70


	//----- nvinfo : EIATTR_MAX_THREADS
	.align		4
.L_609:
        /*03b4*/ 	.byte	0x04, 0x05
        /*03b6*/ 	.short	(.L_611 - .L_610)
.L_610:
        /*03b8*/ 	.word	0x00000180
        /*03bc*/ 	.word	0x00000001
        /*03c0*/ 	.word	0x00000001


	//----- nvinfo : EIATTR_CRS_STACK_SIZE
	.align		4
.L_611:
        /*03c4*/ 	.byte	0x04, 0x1e
        /*03c6*/ 	.short	(.L_613 - .L_612)
.L_612:
        /*03c8*/ 	.word	0x00000000


	//----- nvinfo : EIATTR_CBANK_PARAM_SIZE
	.align		4
.L_613:
        /*03cc*/ 	.byte	0x03, 0x19
        /*03ce*/ 	.short	0x003c


	//----- nvinfo : EIATTR_PARAM_CBANK
	.align		4
        /*03d0*/ 	.byte	0x04, 0x0a
        /*03d2*/ 	.short	(.L_615 - .L_614)
	.align		4
.L_614:
        /*03d4*/ 	.word	index@(.nv.constant0._ZN3cub18CUB_300001_SM_10006detail4scan16DeviceScanKernelINS2_10policy_hubIiiijN4cuda3std3__44plusIvEEE10Policy1000EPiN6thrust24THRUST_300001_SM_1000_NS20permutation_iteratorINSE_10device_ptrIiEESH_EENS0_13ScanTileStateIiLb1EEES9_NS1_10InputValueIiSC_EEjiLb0EiEEvT0_T1_T2_iT3_T4_T5_)
        /*03d8*/ 	.short	0x0380
        /*03da*/ 	.short	0x003c


	//----- nvinfo : EIATTR_SW_WAR
	.align		4
.L_615:
        /*03dc*/ 	.byte	0x04, 0x36
        /*03de*/ 	.short	(.L_617 - .L_616)
.L_616:
        /*03e0*/ 	.word	0x00000008
.L_617:


//--------------------- .nv.info._ZN3cub18CUB_300001_SM_10006detail4scan20DeviceScanInitKernelINS0_13ScanTileStateIiLb1EEEEEvT_i --------------------------
	.section	.nv.info._ZN3cub18CUB_300001_SM_10006detail4scan20DeviceScanInitKernelINS0_13ScanTileStateIiLb1EEEEEvT_i,"",@"SHT_CUDA_INFO"
	.sectionflags	@""
	.align	4


	//----- nvinfo : EIATTR_CUDA_API_VERSION
	.align		4
        /*0000*/ 	.byte	0x04, 0x37
        /*0002*/ 	.short	(.L_619 - .L_618)
.L_618:
        /*0004*/ 	.word	0x00000082


	//----- nvinfo : EIATTR_KPARAM_INFO
	.align		4
.L_619:
        /*0008*/ 	.byte	0x04, 0x17
        /*000a*/ 	.short	(.L_621 - .L_620)
.L_620:
        /*000c*/ 	.word	0x00000000
        /*0010*/ 	.short	0x0001
        /*0012*/ 	.short	0x0008
        /*0014*/ 	.byte	0x00, 0xf0, 0x11, 0x00


	//----- nvinfo : EIATTR_KPARAM_INFO
	.align		4
.L_621:
        /*0018*/ 	.byte	0x04, 0x17
        /*001a*/ 	.short	(.L_623 - .L_622)
.L_622:
        /*001c*/ 	.word	0x00000000
        /*0020*/ 	.short	0x0000
        /*0022*/ 	.short	0x0000
        /*0024*/ 	.byte	0x00, 0xf0, 0x21, 0x00


	//----- nvinfo : EIATTR_SPARSE_MMA_MASK
	.align		4
.L_623:
        /*0028*/ 	.byte	0x03, 0x50
        /*002a*/ 	.short	0x0000


	//----- nvinfo : EIATTR_MAXREG_COUNT
	.align		4
        /*002c*/ 	.byte	0x03, 0x1b
        /*002e*/ 	.short	0x00ff


	//----- nvinfo : EIATTR_MERCURY_ISA_VERSION
	.align		4
        /*0030*/ 	.byte	0x03, 0x5f
        /*0032*/ 	.short	0x0101


	//----- nvinfo : EIATTR_VRC_CTA_INIT_COUNT
	.align		4
        /*0034*/ 	.byte	0x02, 0x4a
	.zero		1
	.zero		1


	//----- nvinfo : EIATTR_EXIT_INSTR_OFFSETS
	.align		4
        /*0038*/ 	.byte	0x04, 0x1c
        /*003a*/ 	.short	(.L_625 - .L_624)


	//   ....[0]....
.L_624:
        /*003c*/ 	.word	0x000000f0


	//   ....[1]....
        /*0040*/ 	.word	0x00000130


	//----- nvinfo : EIATTR_CBANK_PARAM_SIZE
	.align		4
.L_625:
        /*0044*/ 	.byte	0x03, 0x19
        /*0046*/ 	.short	0x000c


	//----- nvinfo : EIATTR_PARAM_CBANK
	.align		4
        /*0048*/ 	.byte	0x04, 0x0a
        /*004a*/ 	.short	(.L_627 - .L_626)
	.align		4
.L_626:
        /*004c*/ 	.word	index@(.nv.constant0._ZN3cub18CUB_300001_SM_10006detail4scan20DeviceScanInitKernelINS0_13ScanTileStateIiLb1EEEEEvT_i)
        /*0050*/ 	.short	0x0380
        /*0052*/ 	.short	0x000c


	//----- nvinfo : EIATTR_SW_WAR
	.align		4
.L_627:
        /*0054*/ 	.byte	0x04, 0x36
        /*0056*/ 	.short	(.L_629 - .L_628)
.L_628:
        /*0058*/ 	.word	0x00000008
.L_629:


//--------------------- .nv.info._ZN3cub18CUB_300001_SM_10006detail4scan23DeviceCompactInitKernelINS0_13ScanTileStateIiLb1EEEPlEEvT_iT0_ --------------------------
	.section	.nv.info._ZN3cub18CUB_300001_SM_10006detail4scan23DeviceCompactInitKernelINS0_13ScanTileStateIiLb1EEEPlEEvT_iT0_,"",@"SHT_CUDA_INFO"
	.sectionflags	@""
	.align	4


	//----- nvinfo : EIATTR_CUDA_API_VERSION
	.align		4
        /*0000*/ 	.byte	0x04, 0x37
        /*0002*/ 	.short	(.L_631 - .L_630)
.L_630:
        /*0004*/ 	.word	0x00000082


	//----- nvinfo : EIATTR_KPARAM_INFO
	.align		4
.L_631:
        /*0008*/ 	.byte	0x04, 0x17
        /*000a*/ 	.short	(.L_633 - .L_632)
.L_632:
        /*000c*/ 	.word	0x00000000
        /*0010*/ 	.short	0x0002
        /*0012*/ 	.short	0x0010
        /*0014*/ 	.byte	0x00, 0xf5, 0x21, 0x00


	//----- nvinfo : EIATTR_KPARAM_INFO
	.align		4
.L_633:
        /*0018*/ 	.byte	0x04, 0x17
        /*001a*/ 	.short	(.L_635 - .L_634)
.L_634:
        /*001c*/ 	.word	0x00000000
        /*0020*/ 	.short	0x0001
        /*0022*/ 	.short	0x0008
        /*0024*/ 	.byte	0x00, 0xf0, 0x11, 0x00


	//----- nvinfo : EIATTR_KPARAM_INFO
	.align		4
.L_635:
        /*0028*/ 	.byte	0x04, 0x17
        /*002a*/ 	.short	(.L_637 - .L_636)
.L_636:
        /*002c*/ 	.word	0x00000000
        /*0030*/ 	.short	0x0000
        /*0032*/ 	.short	0x0000
        /*0034*/ 	.byte	0x00, 0xf0, 0x21, 0x00


	//----- nvinfo : EIATTR_SPARSE_MMA_MASK
	.align		4
.L_637:
        /*0038*/ 	.byte	0x03, 0x50
        /*003a*/ 	.short	0x0000


	//----- nvinfo : EIATTR_MAXREG_COUNT
	.align		4
        /*003c*/ 	.byte	0x03, 0x1b
        /*003e*/ 	.short	0x00ff


	//----- nvinfo : EIATTR_MERCURY_ISA_VERSION
	.align		4
        /*0040*/ 	.byte	0x03, 0x5f
        /*0042*/ 	.short	0x0101


	//----- nvinfo : EIATTR_VRC_CTA_INIT_COUNT
	.align		4
        /*0044*/ 	.byte	0x02, 0x4a
	.zero		1
	.zero		1


	//----- nvinfo : EIATTR_EXIT_INSTR_OFFSETS
	.align		4
        /*0048*/ 	.byte	0x04, 0x1c
        /*004a*/ 	.short	(.L_639 - .L_638)


	//   ....[0]....
.L_638:
        /*004c*/ 	.word	0x00000130


	//   ....[1]....
        /*0050*/ 	.word	0x00000160


	//----- nvinfo : EIATTR_CBANK_PARAM_SIZE
	.align		4
.L_639:
        /*0054*/ 	.byte	0x03, 0x19
        /*0056*/ 	.short	0x0018


	//----- nvinfo : EIATTR_PARAM_CBANK
	.align		4
        /*0058*/ 	.byte	0x04, 0x0a
        /*005a*/ 	.short	(.L_641 - .L_640)
	.align		4
.L_640:
        /*005c*/ 	.word	index@(.nv.constant0._ZN3cub18CUB_300001_SM_10006detail4scan23DeviceCompactInitKernelINS0_13ScanTileStateIiLb1EEEPlEEvT_iT0_)
        /*0060*/ 	.short	0x0380
        /*0062*/ 	.short	0x0018


	//----- nvinfo : EIATTR_SW_WAR
	.align		4
.L_641:
        /*0064*/ 	.byte	0x04, 0x36
        /*0066*/ 	.short	(.L_643 - .L_642)
.L_642:
        /*0068*/ 	.word	0x00000008
.L_643:


//--------------------- .nv.info._ZN3cub18CUB_300001_SM_10006detail4scan23DeviceCompactInitKernelINS0_13ScanTileStateIiLb1EEEPiEEvT_iT0_ --------------------------
	.section	.nv.info._ZN3cub18CUB_300001_SM_10006detail4scan23DeviceCompactInitKernelINS0_13ScanTileStateIiLb1EEEPiEEvT_iT0_,"",@"SHT_CUDA_INFO"
	.sectionflags	@""
	.align	4


	//----- nvinfo : EIATTR_CUDA_API_VERSION
	.align		4
        /*0000*/ 	.byte	0x04, 0x37
        /*0002*/ 	.short	(.L_645 - .L_644)
.L_644:
        /*0004*/ 	.word	0x00000082


	//----- nvinfo : EIATTR_KPARAM_INFO
	.align		4
.L_645:
        /*0008*/ 	.byte	0x04, 0x17
        /*000a*/ 	.short	(.L_647 - .L_646)
.L_646:
        /*000c*/ 	.word	0x00000000
        /*0010*/ 	.short	0x0002
        /*0012*/ 	.short	0x0010
        /*0014*/ 	.byte	0x00, 0xf5, 0x21, 0x00


	//----- nvinfo : EIATTR_KPARAM_INFO
	.align		4
.L_647:
        /*0018*/ 	.byte	0x04, 0x17
        /*001a*/ 	.short	(.L_649 - .L_648)
.L_648:
        /*001c*/ 	.word	0x00000000
        /*0020*/ 	.short	0x0001
        /*0022*/ 	.short	0x0008
        /*0024*/ 	.byte	0x00, 0xf0, 0x11, 0x00


	//----- nvinfo : EIATTR_KPARAM_INFO
	.align		4
.L_649:
        /*0028*/ 	.byte	0x04, 0x17
        /*002a*/ 	.short	(.L_651 - .L_650)
.L_650:
        /*002c*/ 	.word	0x00000000
        /*0030*/ 	.short	0x0000
        /*0032*/ 	.short	0x0000
        /*0034*/ 	.byte	0x00, 0xf0, 0x21, 0x00


	//----- nvinfo : EIATTR_SPARSE_MMA_MASK
	.align		4
.L_651:
        /*0038*/ 	.byte	0x03, 0x50
        /*003a*/ 	.short	0x0000


	//----- nvinfo : EIATTR_MAXREG_COUNT
	.align		4
        /*003c*/ 	.byte	0x03, 0x1b
        /*003e*/ 	.short	0x00ff


	//----- nvinfo : EIATTR_MERCURY_ISA_VERSION
	.align		4
        /*0040*/ 	.byte	0x03, 0x5f
        /*0042*/ 	.short	0x0101


	//----- nvinfo : EIATTR_VRC_CTA_INIT_COUNT
	.align		4
        /*0044*/ 	.byte	0x02, 0x4a
	.zero		1
	.zero		1


	//----- nvinfo : EIATTR_EXIT_INSTR_OFFSETS
	.align		4
        /*0048*/ 	.byte	0x04, 0x1c
        /*004a*/ 	.short	(.L_653 - .L_652)


	//   ....[0]....
.L_652:
        /*004c*/ 	.word	0x00000130


	//   ....[1]....
        /*0050*/ 	.word	0x00000160


	//----- nvinfo : EIATTR_CBANK_PARAM_SIZE
	.align		4
.L_653:
        /*0054*/ 	.byte	0x03, 0x19
        /*0056*/ 	.short	0x0018


	//----- nvinfo : EIATTR_PARAM_CBANK
	.align		4
        /*0058*/ 	.byte	0x04, 0x0a
        /*005a*/ 	.short	(.L_655 - .L_654)
	.align		4
.L_654:
        /*005c*/ 	.word	index@(.nv.constant0._ZN3cub18CUB_300001_SM_10006detail4scan23DeviceCompactInitKernelINS0_13ScanTileStateIiLb1EEEPiEEvT_iT0_)
        /*0060*/ 	.short	0x0380
        /*0062*/ 	.short	0x0018


	//----- nvinfo : EIATTR_SW_WAR
	.align		4
.L_655:
        /*0064*/ 	.byte	0x04, 0x36
        /*0066*/ 	.short	(.L_657 - .L_656)
.L_656:
        /*0068*/ 	.word	0x00000008
.L_657:


//--------------------- .nv.info._ZN3cub18CUB_300001_SM_10006detail9transform16transform_kernelINS2_10policy_hubILb1EN4cuda3std3__45tupleIJPiEEEE10policy1000ElNS7_10__identityEN6thrust24THRUST_300001_SM_1000_NS20permutation_iteratorIS9_S9_EEJS9_EEEvT0_iT1_T2_DpNS2_10kernel_argIT3_EE --------------------------
	.section	.nv.info._ZN3cub18CUB_300001_SM_10006detail9transform16transform_kernelINS2_10policy_hubILb1EN4cuda3std3__45tupleIJPiEEEE10policy1000ElNS7_10__identityEN6thrust24THRUST_300001_SM_1000_NS20permutation_iteratorIS9_S9_EEJS9_EEEvT0_iT1_T2_DpNS2_10kernel_argIT3_EE,"",@"SHT_CUDA_INFO"
	.sectionflags	@""
	.align	4


	//----- nvinfo : EIATTR_CUDA_API_VERSION
	.align		4
        /*0000*/ 	.byte	0x04, 0x37
        /*0002*/ 	.short	(.L_659 - .L_658)
.L_658:
        /*0004*/ 	.word	0x00000082


	//----- nvinfo : EIATTR_KPARAM_INFO
	.align		4
.L_659:
        /*0008*/ 	.byte	0x04, 0x17
        /*000a*/ 	.short	(.L_661 - .L_660)
.L_660:
        /*000c*/ 	.word	0x00000000
        /*0010*/ 	.short	0x0004
        /*0012*/ 	.short	0x0020
        /*0014*/ 	.byte	0x00, 0xf0, 0x41, 0x00


	//----- nvinfo : EIATTR_KPARAM_INFO
	.align		4
.L_661:
        /*0018*/ 	.byte	0x04, 0x17
        /*001a*/ 	.short	(.L_663 - .L_662)
.L_662:
        /*001c*/ 	.word	0x00000000
        /*0020*/ 	.short	0x0003
        /*0022*/ 	.short	0x0010
        /*0024*/ 	.byte	0x00, 0xf0, 0x41, 0x00


	//----- nvinfo : EIATTR_KPARAM_INFO
	.align		4
.L_663:
        /*0028*/ 	.byte	0x04, 0x17
        /*002a*/ 	.short	(.L_665 - .L_664)
.L_664:
        /*002c*/ 	.word	0x00000000
        /*0030*/ 	.short	0x0002
        /*0032*/ 	.short	0x000c
        /*0034*/ 	.byte	0x00, 0xf0, 0x05, 0x00


	//----- nvinfo : EIATTR_KPARAM_INFO
	.align		4
.L_665:
        /*0038*/ 	.byte	0x04, 0x17
        /*003a*/ 	.short	(.L_667 - .L_666)
.L_666:
        /*003c*/ 	.word	0x00000000
        /*0040*/ 	.short	0x0001
        /*0042*/ 	.short	0x0008
        /*0044*/ 	.byte	0x00, 0xf0, 0x11, 0x00


	//----- nvinfo : EIATTR_KPARAM_INFO
	.align		4
.L_667:
        /*0048*/ 	.byte	0x04, 0x17
        /*004a*/ 	.short	(.L_669 - .L_668)
.L_668:
        /*004c*/ 	.word	0x00000000
        /*0050*/ 	.short	0x0000
        /*0052*/ 	.short	0x0000
        /*0054*/ 	.byte	0x00, 0xf0, 0x21, 0x00


	//----- nvinfo : EIATTR_SPARSE_MMA_MASK
	.align		4
.L_669:
        /*0058*/ 	.byte	0x03, 0x50
        /*005a*/ 	.short	0x0000


	//----- nvinfo : EIATTR_MAXREG_COUNT
	.align		4
        /*005c*/ 	.byte	0x03, 0x1b
        /*005e*/ 	.short	0x00ff


	//----- nvinfo : EIATTR_MERCURY_ISA_VERSION
	.align		4
        /*0060*/ 	.byte	0x03, 0x5f
        /*0062*/ 	.short	0x0101


	//----- nvinfo : EIATTR_VRC_CTA_INIT_COUNT
	.align		4
        /*0064*/ 	.byte	0x02, 0x4a
	.zero		1
	.zero		1


	//----- nvinfo : EIATTR_EXIT_INSTR_OFFSETS
	.align		4
        /*0068*/ 	.byte	0x04, 0x1c
        /*006a*/ 	.short	(.L_671 - .L_670)


	//   ....[0]....
.L_670:
        /*006c*/ 	.word	0x000002b0


	//   ....[1]....
        /*0070*/ 	.word	0x00000b20


	//   ....[2]....
        /*0074*/ 	.word	0x00000dd0


	//   ....[3]....
        /*0078*/ 	.word	0x00000f50


	//   ....[4]....
        /*007c*/ 	.word	0x00000f80


	//   ....[5]....
        /*0080*/ 	.word	0x00001000


	//   ....[6]....
        /*0084*/ 	.word	0x00001020


	//   ....[7]....
        /*0088*/ 	.word	0x000015f0


	//   ....[8]....
        /*008c*/ 	.word	0x00001890


	//   ....[9]....
        /*0090*/ 	.word	0x00001a30


	//   ....[10]....
        /*0094*/ 	.word	0x00001b30


	//----- nvinfo : EIATTR_MAX_THREADS
	.align		4
.L_671:
        /*0098*/ 	.byte	0x04, 0x05
        /*009a*/ 	.short	(.L_673 - .L_672)
.L_672:
        /*009c*/ 	.word	0x00000080
        /*00a0*/ 	.word	0x00000001
        /*00a4*/ 	.word	0x00000001


	//----- nvinfo : EIATTR_CRS_STACK_SIZE
	.align		4
.L_673:
        /*00a8*/ 	.byte	0x04, 0x1e
        /*00aa*/ 	.short	(.L_675 - .L_674)
.L_674:
        /*00ac*/ 	.word	0x00000000


	//----- nvinfo : EIATTR_CBANK_PARAM_SIZE
	.align		4
.L_675:
        /*00b0*/ 	.byte	0x03, 0x19
        /*00b2*/ 	.short	0x0030


	//----- nvinfo : EIATTR_PARAM_CBANK
	.align		4
        /*00b4*/ 	.byte	0x04, 0x0a
        /*00b6*/ 	.short	(.L_677 - .L_676)
	.align		4
.L_676:
        /*00b8*/ 	.word	index@(.nv.constant0._ZN3cub18CUB_300001_SM_10006detail9transform16transform_kernelINS2_10policy_hubILb1EN4cuda3std3__45tupleIJPiEEEE10policy1000ElNS7_10__identityEN6thrust24THRUST_300001_SM_1000_NS20permutation_iteratorIS9_S9_EEJS9_EEEvT0_iT1_T2_DpNS2_10kernel_argIT3_EE)
        /*00bc*/ 	.short	0x0380
        /*00be*/ 	.short	0x0030


	//----- nvinfo : EIATTR_SW_WAR
	.align		4
.L_677:
        /*00c0*/ 	.byte	0x04, 0x36
        /*00c2*/ 	.short	(.L_679 - .L_678)
.L_678:
        /*00c4*/ 	.word	0x00000008
.L_679:


//--------------------- .nv.info._ZN3cub18CUB_300001_SM_10006detail9transform16transform_kernelINS2_10policy_hubILb1EN4cuda3std3__45tupleIJPiEEEE10policy1000EiNS7_10__identityEN6thrust24THRUST_300001_SM_1000_NS20permutation_iteratorIS9_S9_EEJS9_EEEvT0_iT1_T2_DpNS2_10kernel_argIT3_EE --------------------------
	.section	.nv.info._ZN3cub18CUB_300001_SM_10006detail9transform16transform_kernelINS2_10policy_hubILb1EN4cuda3std3__45tupleIJPiEEEE10policy1000EiNS7_10__identityEN6thrust24THRUST_300001_SM_1000_NS20permutation_iteratorIS9_S9_EEJS9_EEEvT0_iT1_T2_DpNS2_10kernel_argIT3_EE,"",@"SHT_CUDA_INFO"
	.sectionflags	@""
	.align	4


	//----- nvinfo : EIATTR_CUDA_API_VERSION
	.align		4
        /*0000*/ 	.byte	0x04, 0x37
        /*0002*/ 	.short	(.L_681 - .L_680)
.L_680:
        /*0004*/ 	.word	0x00000082


	//----- nvinfo : EIATTR_KPARAM_INFO
	.align		4
.L_681:
        /*0008*/ 	.byte	0x04, 0x17
        /*000a*/ 	.short	(.L_683 - .L_682)
.L_682:
        /*000c*/ 	.word	0x00000000
        /*0010*/ 	.short	0x0004
        /*0012*/ 	.short	0x0020
        /*0014*/ 	.byte	0x00, 0xf0, 0x41, 0x00


	//----- nvinfo : EIATTR_KPARAM_INFO
	.align		4
.L_683:
        /*0018*/ 	.byte	0x04, 0x17
        /*001a*/ 	.short	(.L_685 - .L_684)
.L_684:
        /*001c*/ 	.word	0x00000000
        /*0020*/ 	.short	0x0003
        /*0022*/ 	.short	0x0010
        /*0024*/ 	.byte	0x00, 0xf0, 0x41, 0x00


	//----- nvinfo : EIATTR_KPARAM_INFO
	.align		4
.L_685:
        /*0028*/ 	.byte	0x04, 0x17
        /*002a*/ 	.short	(.L_687 - .L_686)
.L_686:
        /*002c*/ 	.word	0x00000000
        /*0030*/ 	.short	0x0002
        /*0032*/ 	.short	0x0008
        /*0034*/ 	.byte	0x00, 0xf0, 0x05, 0x00


	//----- nvinfo : EIATTR_KPARAM_INFO
	.align		4
.L_687:
        /*0038*/ 	.byte	0x04, 0x17
        /*003a*/ 	.short	(.L_689 - .L_688)
.L_688:
        /*003c*/ 	.word	0x00000000
        /*0040*/ 	.short	0x0001
        /*0042*/ 	.short	0x0004
        /*0044*/ 	.byte	0x00, 0xf0, 0x11, 0x00


	//----- nvinfo : EIATTR_KPARAM_INFO
	.align		4
.L_689:
        /*0048*/ 	.byte	0x04, 0x17
        /*004a*/ 	.short	(.L_691 - .L_690)
.L_690:
        /*004c*/ 	.word	0x00000000
        /*0050*/ 	.short	0x0000
        /*0052*/ 	.short	0x0000
        /*0054*/ 	.byte	0x00, 0xf0, 0x11, 0x00


	//----- nvinfo : EIATTR_SPARSE_MMA_MASK
	.align		4
.L_691:
        /*0058*/ 	.byte	0x03, 0x50
        /*005a*/ 	.short	0x0000


	//----- nvinfo : EIATTR_MAXREG_COUNT
	.align		4
        /*005c*/ 	.byte	0x03, 0x1b
        /*005e*/ 	.short	0x00ff


	//----- nvinfo : EIATTR_MERCURY_ISA_VERSION
	.align		4
        /*0060*/ 	.byte	0x03, 0x5f
        /*0062*/ 	.short	0x0101


	//----- nvinfo : EIATTR_VRC_CTA_INIT_COUNT
	.align		4
        /*0064*/ 	.byte	0x02, 0x4a
	.zero		1
	.zero		1


	//----- nvinfo : EIATTR_EXIT_INSTR_OFFSETS
	.align		4
        /*0068*/ 	.byte	0x04, 0x1c
        /*006a*/ 	.short	(.L_693 - .L_692)


	//   ....[0]....
.L_692:
        /*006c*/ 	.word	0x000001f0


	//   ....[1]....
        /*0070*/ 	.word	0x000007c0


	//   ....[2]....
        /*0074*/ 	.word	0x00000a70


	//   ....[3]....
        /*0078*/ 	.word	0x00000c10


	//   ....[4]....
        /*007c*/ 	.word	0x00000cf0


	//   ....[5]....
        /*0080*/ 	.word	0x00000d10


	//   ....[6]....
        /*0084*/ 	.word	0x000011b0


	//   ....[7]....
        /*0088*/ 	.word	0x00001460


	//   ....[8]....
        /*008c*/ 	.word	0x000015e0


	//   ....[9]....
        /*0090*/ 	.word	0x00001610


	//   ....[10]....
        /*0094*/ 	.word	0x00001690


	//----- nvinfo : EIATTR_MAX_THREADS
	.align		4
.L_693:
        /*0098*/ 	.byte	0x04, 0x05
        /*009a*/ 	.short	(.L_695 - .L_694)
.L_694:
        /*009c*/ 	.word	0x00000080
        /*00a0*/ 	.word	0x00000001
        /*00a4*/ 	.word	0x00000001


	//----- nvinfo : EIATTR_CRS_STACK_SIZE
	.align		4
.L_695:
        /*00a8*/ 	.byte	0x04, 0x1e
        /*00aa*/ 	.short	(.L_697 - .L_696)
.L_696:
        /*00ac*/ 	.word	0x00000000


	//----- nvinfo : EIATTR_CBANK_PARAM_SIZE
	.align		4
.L_697:
        /*00b0*/ 	.byte	0x03, 0x19
        /*00b2*/ 	.short	0x0030


	//----- nvinfo : EIATTR_PARAM_CBANK
	.align		4
        /*00b4*/ 	.byte	0x04, 0x0a
        /*00b6*/ 	.short	(.L_699 - .L_698)
	.align		4
.L_698:
        /*00b8*/ 	.word	index@(.nv.constant0._ZN3cub18CUB_300001_SM_10006detail9transform16transform_kernelINS2_10policy_hubILb1EN4cuda3std3__45tupleIJPiEEEE10policy1000EiNS7_10__identityEN6thrust24THRUST_300001_SM_1000_NS20permutation_iteratorIS9_S9_EEJS9_EEEvT0_iT1_T2_DpNS2_10kernel_argIT3_EE)
        /*00bc*/ 	.short	0x0380
        /*00be*/ 	.short	0x0030


	//----- nvinfo : EIATTR_SW_WAR
	.align		4
.L_699:
        /*00c0*/ 	.byte	0x04, 0x36
        /*00c2*/ 	.short	(.L_701 - .L_700)
.L_700:
        /*00c4*/ 	.word	0x00000008
.L_701:


//--------------------- .nv.info._ZN3cub18CUB_300001_SM_10006detail9transform16transform_kernelINS2_10policy_hubILb1EN4cuda3std3__45tupleIJN6thrust24THRUST_300001_SM_1000_NS6detail15normal_iteratorINSA_7pointerINS8_IJiifiiEEENSA_8cuda_cub5par_tENSA_11use_defaultESH_EEEEEEEE10policy1000ElNS7_10__identityENSA_12zip_iteratorINS8_IJPiSP_PfSP_SP_EEEEEJPSE_EEEvT0_iT1_T2_DpNS2_10kernel_argIT3_EE --------------------------
	.section	.nv.info._ZN3cub18CUB_300001_SM_10006detail9transform16transform_kernelINS2_10policy_hubILb1EN4cuda3std3__45tupleIJN6thrust24THRUST_300001_SM_1000_NS6detail15normal_iteratorINSA_7pointerINS8_IJiifiiEEENSA_8cuda_cub5par_tENSA_11use_defaultESH_EEEEEEEE10policy1000ElNS7_10__identityENSA_12zip_iteratorINS8_IJPiSP_PfSP_SP_EEEEEJPSE_EEEvT0_iT1_T2_DpNS2_10kernel_argIT3_EE,"",@"SHT_CUDA_INFO"
	.sectionflags	@""
	.align	4


	//----- nvinfo : EIATTR_CUDA_API_VERSION
	.align		4
        /*0000*/ 	.byte	0x04, 0x37
        /*0002*/ 	.short	(.L_703 - .L_702)
.L_702:
        /*0004*/ 	.word	0x00000082


	//----- nvinfo : EIATTR_KPARAM_INFO
	.align		4
.L_703:
        /*0008*/ 	.byte	0x04, 0x17
        /*000a*/ 	.short	(.L_705 - .L_704)
.L_704:
        /*000c*/ 	.word	0x00000000
        /*0010*/ 	.short	0x0004
        /*0012*/ 	.short	0x0038
        /*0014*/ 	.byte	0x00, 0xf0, 0x41, 0x00


	//----- nvinfo : EIATTR_KPARAM_INFO
	.align		4
.L_705:
        /*0018*/ 	.byte	0x04, 0x17
        /*001a*/ 	.short	(.L_707 - .L_706)
.L_706:
        /*001c*/ 	.word	0x00000000
        /*0020*/ 	.short	0x0003
        /*0022*/ 	.short	0x0010
        /*0024*/ 	.byte	0x00, 0xf0, 0xa1, 0x00


	//----- nvinfo : EIATTR_KPARAM_INFO
	.align		4
.L_707:
        /*0028*/ 	.byte	0x04, 0x17
        /*002a*/ 	.short	(.L_709 - .L_708)
.L_708:
        /*002c*/ 	.word	0x00000000
        /*0030*/ 	.short	0x0002
        /*0032*/ 	.short	0x000c
        /*0034*/ 	.byte	0x00, 0xf0, 0x05, 0x00


	//----- nvinfo : EIATTR_KPARAM_INFO
	.align		4
.L_709:
        /*0038*/ 	.byte	0x04, 0x17
        /*003a*/ 	.short	(.L_711 - .L_710)
.L_710:
        /*003c*/ 	.word	0x00000000
        /*0040*/ 	.short	0x0001
        /*0042*/ 	.short	0x0008
        /*0044*/ 	.byte	0x00, 0xf0, 0x11, 0x00


	//----- nvinfo : EIATTR_KPARAM_INFO
	.align		4
.L_711:
        /*0048*/ 	.byte	0x04, 0x17
        /*004a*/ 	.short	(.L_713 - .L_712)
.L_712:
        /*004c*/ 	.word	0x00000000
        /*0050*/ 	.short	0x0000
        /*0052*/ 	.short	0x0000
        /*0054*/ 	.byte	0x00, 0xf0, 0x21, 0x00


	//----- nvinfo : EIATTR_SPARSE_MMA_MASK
	.align		4
.L_713:
        /*0058*/ 	.byte	0x03, 0x50
        /*005a*/ 	.short	0x0000


	//----- nvinfo : EIATTR_MAXREG_COUNT
	.align		4
        /*005c*/ 	.byte	0x03, 0x1b
        /*005e*/ 	.short	0x00ff


	//----- nvinfo : EIATTR_MERCURY_ISA_VERSION
	.align		4
        /*0060*/ 	.byte	0x03, 0x5f
        /*0062*/ 	.short	0x0101


	//----- nvinfo : EIATTR_VRC_CTA_INIT_COUNT
	.align		4
        /*0064*/ 	.byte	0x02, 0x4a
	.zero		1
	.zero		1


	//----- nvinfo : EIATTR_EXIT_INSTR_OFFSETS
	.align		4
        /*0068*/ 	.byte	0x04, 0x1c
        /*006a*/ 	.short	(.L_715 - .L_714)


	//   ....[0]....
.L_714:
        /*006c*/ 	.word	0x000003b0


	//   ....[1]....
        /*0070*/ 	.word	0x00001340


	//   ....[2]....
        /*0074*/ 	.word	0x00001830


	//   ....[3]....
        /*0078*/ 	.word	0x00001ad0


	//   ....[4]....
        /*007c*/ 	.word	0x00001b00


	//   ....[5]....
        /*0080*/ 	.word	0x00001c10


	//   ....[6]....
        /*0084*/ 	.word	0x00001c40


	//   ....[7]....
        /*0088*/ 	.word	0x000025b0


	//   ....[8]....
        /*008c*/ 	.word	0x00002900


	//   ....[9]....
        /*0090*/ 	.word	0x00002b10


	//   ....[10]....
        /*0094*/ 	.word	0x00002c30


	//----- nvinfo : EIATTR_MAX_THREADS
	.align		4
.L_715:
        /*0098*/ 	.byte	0x04, 0x05
        /*009a*/ 	.short	(.L_717 - .L_716)
.L_716:
        /*009c*/ 	.word	0x00000080
        /*00a0*/ 	.word	0x00000001
        /*00a4*/ 	.word	0x00000001


	//----- nvinfo : EIATTR_CRS_STACK_SIZE
	.align		4
.L_717:
        /*00a8*/ 	.byte	0x04, 0x1e
        /*00aa*/ 	.short	(.L_719 - .L_718)
.L_718:
        /*00ac*/ 	.word	0x00000000


	//----- nvinfo : EIATTR_CBANK_PARAM_SIZE
	.align		4
.L_719:
        /*00b0*/ 	.byte	0x03, 0x19
        /*00b2*/ 	.short	0x0048


	//----- nvinfo : EIATTR_PARAM_CBANK
	.align		4
        /*00b4*/ 	.byte	0x04, 0x0a
        /*00b6*/ 	.short	(.L_721 - .L_720)
	.align		4
.L_720:
        /*00b8*/ 	.word	index@(.nv.constant0._ZN3cub18CUB_300001_SM_10006detail9transform16transform_kernelINS2_10policy_hubILb1EN4cuda3std3__45tupleIJN6thrust24THRUST_300001_SM_1000_NS6detail15normal_iteratorINSA_7pointerINS8_IJiifiiEEENSA_8cuda_cub5par_tENSA_11use_defaultESH_EEEEEEEE10policy1000ElNS7_10__identityENSA_12zip_iteratorINS8_IJPiSP_PfSP_SP_EEEEEJPSE_EEEvT0_iT1_T2_DpNS2_10kernel_argIT3_EE)
        /*00bc*/ 	.short	0x0380
        /*00be*/ 	.short	0x0048


	//----- nvinfo : EIATTR_SW_WAR
	.align		4
.L_721:
        /*00c0*/ 	.byte	0x04, 0x36
        /*00c2*/ 	.short	(.L_723 - .L_722)
.L_722:
        /*00c4*/ 	.word	0x00000008
.L_723:


//--------------------- .nv.info._ZN3cub18CUB_300001_SM_10006detail9transform16transform_kernelINS2_10policy_hubILb1EN4cuda3std3__45tupleIJN6thrust24THRUST_300001_SM_1000_NS6detail15normal_iteratorINSA_7pointerINS8_IJiifiiEEENSA_8cuda_cub5par_tENSA_11use_defaultESH_EEEEEEEE10policy1000EiNS7_10__identityENSA_12zip_iteratorINS8_IJPiSP_PfSP_SP_EEEEEJPSE_EEEvT0_iT1_T2_DpNS2_10kernel_argIT3_EE --------------------------
	.section	.nv.info._ZN3cub18CUB_300001_SM_10006detail9transform16transform_kernelINS2_10policy_hubILb1EN4cuda3std3__45tupleIJN6thrust24THRUST_300001_SM_1000_NS6detail15normal_iteratorINSA_7pointerINS8_IJiifiiEEENSA_8cuda_cub5par_tENSA_11use_defaultESH_EEEEEEEE10policy1000EiNS7_10__identityENSA_12zip_iteratorINS8_IJPiSP_PfSP_SP_EEEEEJPSE_EEEvT0_iT1_T2_DpNS2_10kernel_argIT3_EE,"",@"SHT_CUDA_INFO"
	.sectionflags	@""
	.align	4


	//----- nvinfo : EIATTR_CUDA_API_VERSION
	.align		4
        /*0000*/ 	.byte	0x04, 0x37
        /*0002*/ 	.short	(.L_725 - .L_724)
.L_724:
        /*0004*/ 	.word	0x00000082


	//----- nvinfo : EIATTR_KPARAM_INFO
	.align		4
.L_725:
        /*0008*/ 	.byte	0x04, 0x17
        /*000a*/ 	.short	(.L_727 - .L_726)
.L_726:
        /*000c*/ 	.word	0x00000000
        /*0010*/ 	.short	0x0004
        /*0012*/ 	.short	0x0038
        /*0014*/ 	.byte	0x00, 0xf0, 0x41, 0x00


	//----- nvinfo : EIATTR_KPARAM_INFO
	.align		4
.L_727:
        /*0018*/ 	.byte	0x04, 0x17
        /*001a*/ 	.short	(.L_729 - .L_728)
.L_728:
        /*001c*/ 	.word	0x00000000
        /*0020*/ 	.short	0x0003
        /*0022*/ 	.short	0x0010
        /*0024*/ 	.byte	0x00, 0xf0, 0xa1, 0x00


	//----- nvinfo : EIATTR_KPARAM_INFO
	.align		4
.L_729:
        /*0028*/ 	.byte	0x04, 0x17
        /*002a*/ 	.short	(.L_731 - .L_730)
.L_730:
        /*002c*/ 	.word	0x00000000
        /*0030*/ 	.short	0x0002
        /*0032*/ 	.short	0x0008
        /*0034*/ 	.byte	0x00, 0xf0, 0x05, 0x00


	//----- nvinfo : EIATTR_KPARAM_INFO
	.align		4
.L_731:
        /*0038*/ 	.byte	0x04, 0x17
        /*003a*/ 	.short	(.L_733 - .L_732)
.L_732:
        /*003c*/ 	.word	0x00000000
        /*0040*/ 	.short	0x0001
        /*0042*/ 	.short	0x0004
        /*0044*/ 	.byte	0x00, 0xf0, 0x11, 0x00


	//----- nvinfo : EIATTR_KPARAM_INFO
	.align		4
.L_733:
        /*0048*/ 	.byte	0x04, 0x17
        /*004a*/ 	.short	(.L_735 - .L_734)
.L_734:
        /*004c*/ 	.word	0x00000000
        /*0050*/ 	.short	0x0000
        /*0052*/ 	.short	0x0000
        /*0054*/ 	.byte	0x00, 0xf0, 0x11, 0x00


	//----- nvinfo : EIATTR_SPARSE_MMA_MASK
	.align		4
.L_735:
        /*0058*/ 	.byte	0x03, 0x50
        /*005a*/ 	.short	0x0000


	//----- nvinfo : EIATTR_MAXREG_COUNT
	.align		4
        /*005c*/ 	.byte	0x03, 0x1b
        /*005e*/ 	.short	0x00ff


	//----- nvinfo : EIATTR_MERCURY_ISA_VERSION
	.align		4
        /*0060*/ 	.byte	0x03, 0x5f
        /*0062*/ 	.short	0x0101


	//----- nvinfo : EIATTR_VRC_CTA_INIT_COUNT
	.align		4
        /*0064*/ 	.byte	0x02, 0x4a
	.zero		1
	.zero		1


	//----- nvinfo : EIATTR_EXIT_INSTR_OFFSETS
	.align		4
        /*0068*/ 	.byte	0x04, 0x1c
        /*006a*/ 	.short	(.L_737 - .L_736)


	//   ....[0]....
.L_736:
        /*006c*/ 	.word	0x00000360


	//   ....[1]....
        /*0070*/ 	.word	0x00000d10


	//   ....[2]....
        /*0074*/ 	.word	0x000010a0


	//   ....[3]....
        /*0078*/ 	.word	0x000012e0


	//   ....[4]....
        /*007c*/ 	.word	0x00001430


	//   ....[5]....
        /*0080*/ 	.word	0x00001460


	//   ....[6]....
        /*0084*/ 	.word	0x00001c50


	//   ....[7]....
        /*0088*/ 	.word	0x000021c0


	//   ....[8]....
        /*008c*/ 	.word	0x000024a0


	//   ....[9]....
        /*0090*/ 	.word	0x000024d0


	//   ....[10]....
        /*0094*/ 	.word	0x00002600


	//----- nvinfo : EIATTR_MAX_THREADS
	.align		4
.L_737:
        /*0098*/ 	.byte	0x04, 0x05
        /*009a*/ 	.short	(.L_739 - .L_738)
.L_738:
        /*009c*/ 	.word	0x00000080
        /*00a0*/ 	.word	0x00000001
        /*00a4*/ 	.word	0x00000001


	//----- nvinfo : EIATTR_CRS_STACK_SIZE
	.align		4
.L_739:
        /*00a8*/ 	.byte	0x04, 0x1e
        /*00aa*/ 	.short	(.L_741 - .L_740)
.L_740:
        /*00ac*/ 	.word	0x00000000


	//----- nvinfo : EIATTR_CBANK_PARAM_SIZE
	.align		4
.L_741:
        /*00b0*/ 	.byte	0x03, 0x19
        /*00b2*/ 	.short	0x0048


	//----- nvinfo : EIATTR_PARAM_CBANK
	.align		4
        /*00b4*/ 	.byte	0x04, 0x0a
        /*00b6*/ 	.short	(.L_743 - .L_742)
	.align		4
.L_742:
        /*00b8*/ 	.word	index@(.nv.constant0._ZN3cub18CUB_300001_SM_10006detail9transform16transform_kernelINS2_10policy_hubILb1EN4cuda3std3__45tupleIJN6thrust24THRUST_300001_SM_1000_NS6detail15normal_iteratorINSA_7pointerINS8_IJiifiiEEENSA_8cuda_cub5par_tENSA_11use_defaultESH_EEEEEEEE10policy1000EiNS7_10__identityENSA_12zip_iteratorINS8_IJPiSP_PfSP_SP_EEEEEJPSE_EEEvT0_iT1_T2_DpNS2_10kernel_argIT3_EE)
        /*00bc*/ 	.short	0x0380
        /*00be*/ 	.short	0x0048


	//----- nvinfo : EIATTR_SW_WAR
	.align		4
.L_743:
        /*00c0*/ 	.byte	0x04, 0x36
        /*00c2*/ 	.short	(.L_745 - .L_744)
.L_744:
        /*00c4*/ 	.word	0x00000008
.L_745:


//--------------------- .nv.info._ZN3cub18CUB_300001_SM_10006detail9transform16transform_kernelINS2_10policy_hubILb1EN4cuda3std3__45tupleIJN6thrust24THRUST_300001_SM_1000_NS12zip_iteratorINS8_IJPiSC_PfSC_SC_EEEEEEEEE10policy1000ElNS7_10__identityENSA_7pointerINS8_IJiifiiEEENSA_8cuda_cub5par_tENSA_11use_defaultESO_EEJSF_EEEvT0_iT1_T2_DpNS2_10kernel_argIT3_EE --------------------------
	.section	.nv.info._ZN3cub18CUB_300001_SM_10006detail9transform16transform_kernelINS2_10policy_hubILb1EN4cuda3std3__45tupleIJN6thrust24THRUST_300001_SM_1000_NS12zip_iteratorINS8_IJPiSC_PfSC_SC_EEEEEEEEE10policy1000ElNS7_10__identityENSA_7pointerINS8_IJiifiiEEENSA_8cuda_cub5par_tENSA_11use_defaultESO_EEJSF_EEEvT0_iT1_T2_DpNS2_10kernel_argIT3_EE,"",@"SHT_CUDA_INFO"
	.sectionflags	@""
	.align	4


	//----- nvinfo : EIATTR_CUDA_API_VERSION
	.align		4
        /*0000*/ 	.byte	0x04, 0x37
        /*0002*/ 	.short	(.L_747 - .L_746)
.L_746:
        /*0004*/ 	.word	0x00000082


	//----- nvinfo : EIATTR_KPARAM_INFO
	.align		4
.L_747:
        /*0008*/ 	.byte	0x04, 0x17
        /*000a*/ 	.short	(.L_749 - .L_748)
.L_748:
        /*000c*/ 	.word	0x00000000
        /*0010*/ 	.short	0x0004
        /*0012*/ 	.short	0x0018
        /*0014*/ 	.byte	0x00, 0xf0, 0xa1, 0x00


	//----- nvinfo : EIATTR_KPARAM_INFO
	.align		4
.L_749:
        /*0018*/ 	.byte	0x04, 0x17
        /*001a*/ 	.short	(.L_751 - .L_750)
.L_750:
        /*001c*/ 	.word	0x00000000
        /*0020*/ 	.short	0x0003
        /*0022*/ 	.short	0x0010
        /*0024*/ 	.byte	0x00, 0xf0, 0x21, 0x00


	//----- nvinfo : EIATTR_KPARAM_INFO
	.align		4
.L_751:
        /*0028*/ 	.byte	0x04, 0x17
        /*002a*/ 	.short	(.L_753 - .L_752)
.L_752:
        /*002c*/ 	.word	0x00000000
        /*0030*/ 	.short	0x0002
        /*0032*/ 	.short	0x000c
        /*0034*/ 	.byte	0x00, 0xf0, 0x05, 0x00


	//----- nvinfo : EIATTR_KPARAM_INFO
	.align		4
.L_753:
        /*0038*/ 	.byte	0x04, 0x17
        /*003a*/ 	.short	(.L_755 - .L_754)
.L_754:
        /*003c*/ 	.word	0x00000000
        /*0040*/ 	.short	0x0001
        /*0042*/ 	.short	0x0008
        /*0044*/ 	.byte	0x00, 0xf0, 0x11, 0x00


	//----- nvinfo : EIATTR_KPARAM_INFO
	.align		4
.L_755:
        /*0048*/ 	.byte	0x04, 0x17
        /*004a*/ 	.short	(.L_757 - .L_756)
.L_756:
        /*004c*/ 	.word	0x00000000
        /*0050*/ 	.short	0x0000
        /*0052*/ 	.short	0x0000
        /*0054*/ 	.byte	0x00, 0xf0, 0x21, 0x00


	//----- nvinfo : EIATTR_SPARSE_MMA_MASK
	.align		4
.L_757:
        /*0058*/ 	.byte	0x03, 0x50
        /*005a*/ 	.short	0x0000


	//----- nvinfo : EIATTR_MAXREG_COUNT
	.align		4
        /*005c*/ 	.byte	0x03, 0x1b
        /*005e*/ 	.short	0x00ff


	//----- nvinfo : EIATTR_MERCURY_ISA_VERSION
	.align		4
        /*0060*/ 	.byte	0x03, 0x5f
        /*0062*/ 	.short	0x0101


	//----- nvinfo : EIATTR_VRC_CTA_INIT_COUNT
	.align		4
        /*0064*/ 	.byte	0x02, 0x4a
	.zero		1
	.zero		1


	//----- nvinfo : EIATTR_EXIT_INSTR_OFFSETS
	.align		4
        /*0068*/ 	.byte	0x04, 0x1c
        /*006a*/ 	.short	(.L_759 - .L_758)


	//   ....[0]....
.L_758:
        /*006c*/ 	.word	0x00000280


	//   ....[1]....
        /*0070*/ 	.word	0x00001220


	//   ....[2]....
        /*0074*/ 	.word	0x00001710


	//   ....[3]....
        /*0078*/ 	.word	0x000019b0


	//   ....[4]....
        /*007c*/ 	.word	0x000019e0


	//   ....[5]....
        /*0080*/ 	.word	0x00001af0


	//   ....[6]....
        /*0084*/ 	.word	0x00001b10


	//   ....[7]....
        /*0088*/ 	.word	0x000024a0


	//   ....[8]....
        /*008c*/ 	.word	0x000027f0


	//   ....[9]....
        /*0090*/ 	.word	0x00002a00


	//   ....[10]....
        /*0094*/ 	.word	0x00002b20


	//----- nvinfo : EIATTR_MAX_THREADS
	.align		4
.L_759:
        /*0098*/ 	.byte	0x04, 0x05
        /*009a*/ 	.short	(.L_761 - .L_760)
.L_760:
        /*009c*/ 	.word	0x00000080
        /*00a0*/ 	.word	0x00000001
        /*00a4*/ 	.word	0x00000001


	//----- nvinfo : EIATTR_CRS_STACK_SIZE
	.align		4
.L_761:
        /*00a8*/ 	.byte	0x04, 0x1e
        /*00aa*/ 	.short	(.L_763 - .L_762)
.L_762:
        /*00ac*/ 	.word	0x00000000


	//----- nvinfo : EIATTR_CBANK_PARAM_SIZE
	.align		4
.L_763:
        /*00b0*/ 	.byte	0x03, 0x19
        /*00b2*/ 	.short	0x0040


	//----- nvinfo : EIATTR_PARAM_CBANK
	.align		4
        /*00b4*/ 	.byte	0x04, 0x0a
        /*00b6*/ 	.short	(.L_765 - .L_764)
	.align		4
.L_764:
        /*00b8*/ 	.word	index@(.nv.constant0._ZN3cub18CUB_300001_SM_10006detail9transform16transform_kernelINS2_10policy_hubILb1EN4cuda3std3__45tupleIJN6thrust24THRUST_300001_SM_1000_NS12zip_iteratorINS8_IJPiSC_PfSC_SC_EEEEEEEEE10policy1000ElNS7_10__identityENSA_7pointerINS8_IJiifiiEEENSA_8cuda_cub5par_tENSA_11use_defaultESO_EEJSF_EEEvT0_iT1_T2_DpNS2_10kernel_argIT3_EE)
        /*00bc*/ 	.short	0x0380
        /*00be*/ 	.short	0x0040


	//----- nvinfo : EIATTR_SW_WAR
	.align		4
.L_765:
        /*00c0*/ 	.byte	0x04, 0x36
        /*00c2*/ 	.short	(.L_767 - .L_766)
.L_766:
        /*00c4*/ 	.word	0x00000008
.L_767:


//--------------------- .nv.info._ZN3cub18CUB_300001_SM_10006detail9transform16transform_kernelINS2_10policy_hubILb1EN4cuda3std3__45tupleIJN6thrust24THRUST_300001_SM_1000_NS12zip_iteratorINS8_IJPiSC_PfSC_SC_EEEEEEEEE10policy1000EiNS7_10__identityENSA_7pointerINS8_IJiifiiEEENSA_8cuda_cub5par_tENSA_11use_defaultESO_EEJSF_EEEvT0_iT1_T2_DpNS2_10kernel_argIT3_EE --------------------------
	.section	.nv.info._ZN3cub18CUB_300001_SM_10006detail9transform16transform_kernelINS2_10policy_hubILb1EN4cuda3std3__45tupleIJN6thrust24THRUST_300001_SM_1000_NS12zip_iteratorINS8_IJPiSC_PfSC_SC_EEEEEEEEE10policy1000EiNS7_10__identityENSA_7pointerINS8_IJiifiiEEENSA_8cuda_cub5par_tENSA_11use_defaultESO_EEJSF_EEEvT0_iT1_T2_DpNS2_10kernel_argIT3_EE,"",@"SHT_CUDA_INFO"
	.sectionflags	@""
	.align	4


	//----- nvinfo : EIATTR_CUDA_API_VERSION
	.align		4
        /*0000*/ 	.byte	0x04, 0x37
        /*0002*/ 	.short	(.L_769 - .L_768)
.L_768:
        /*0004*/ 	.word	0x00000082


	//----- nvinfo : EIATTR_KPARAM_INFO
	.align		4
.L_769:
        /*0008*/ 	.byte	0x04, 0x17
        /*000a*/ 	.short	(.L_771 - .L_770)
.L_770:
        /*000c*/ 	.word	0x00000000
        /*0010*/ 	.short	0x0004
        /*0012*/ 	.short	0x0018
        /*0014*/ 	.byte	0x00, 0xf0, 0xa1, 0x00


	//----- nvinfo : EIATTR_KPARAM_INFO
	.align		4
.L_771:
        /*0018*/ 	.byte	0x04, 0x17
        /*001a*/ 	.short	(.L_773 - .L_772)
.L_772:
        /*001c*/ 	.word	0x00000000
        /*0020*/ 	.short	0x0003
        /*0022*/ 	.short	0x0010
        /*0024*/ 	.byte	0x00, 0xf0, 0x21, 0x00


	//----- nvinfo : EIATTR_KPARAM_INFO
	.align		4
.L_773:
        /*0028*/ 	.byte	0x04, 0x17
        /*002a*/ 	.short	(.L_775 - .L_774)
.L_774:
        /*002c*/ 	.word	0x00000000
        /*0030*/ 	.short	0x0002
        /*0032*/ 	.short	0x0008
        /*0034*/ 	.byte	0x00, 0xf0, 0x05, 0x00


	//----- nvinfo : EIATTR_KPARAM_INFO
	.align		4
.L_775:
        /*0038*/ 	.byte	0x04, 0x17
        /*003a*/ 	.short	(.L_777 - .L_776)
.L_776:
        /*003c*/ 	.word	0x00000000
        /*0040*/ 	.short	0x0001
        /*0042*/ 	.short	0x0004
        /*0044*/ 	.byte	0x00, 0xf0, 0x11, 0x00


	//----- nvinfo : EIATTR_KPARAM_INFO
	.align		4
.L_777:
        /*0048*/ 	.byte	0x04, 0x17
        /*004a*/ 	.short	(.L_779 - .L_778)
.L_778:
        /*004c*/ 	.word	0x00000000
        /*0050*/ 	.short	0x0000
        /*0052*/ 	.short	0x0000
        /*0054*/ 	.byte	0x00, 0xf0, 0x11, 0x00


	//----- nvinfo : EIATTR_SPARSE_MMA_MASK
	.align		4
.L_779:
        /*0058*/ 	.byte	0x03, 0x50
        /*005a*/ 	.short	0x0000


	//----- nvinfo : EIATTR_MAXREG_COUNT
	.align		4
        /*005c*/ 	.byte	0x03, 0x1b
        /*005e*/ 	.short	0x00ff


	//----- nvinfo : EIATTR_MERCURY_ISA_VERSION
	.align		4
        /*0060*/ 	.byte	0x03, 0x5f
        /*0062*/ 	.short	0x0101


	//----- nvinfo : EIATTR_VRC_CTA_INIT_COUNT
	.align		4
        /*0064*/ 	.byte	0x02, 0x4a
	.zero		1
	.zero		1


	//----- nvinfo : EIATTR_EXIT_INSTR_OFFSETS
	.align		4
        /*0068*/ 	.byte	0x04, 0x1c
        /*006a*/ 	.short	(.L_781 - .L_780)


	//   ....[0]....
.L_780:
        /*006c*/ 	.word	0x00000250


	//   ....[1]....
        /*0070*/ 	.word	0x00000bf0


	//   ....[2]....
        /*0074*/ 	.word	0x00000f80


	//   ....[3]....
        /*0078*/ 	.word	0x000011c0


	//   ....[4]....
        /*007c*/ 	.word	0x00001310


	//   ....[5]....
        /*0080*/ 	.word	0x00001340


	//   ....[6]....
        /*0084*/ 	.word	0x00001b40


	//   ....[7]....
        /*0088*/ 	.word	0x000020b0


	//   ....[8]....
        /*008c*/ 	.word	0x00002390


	//   ....[9]....
        /*0090*/ 	.word	0x000023c0


	//   ....[10]....
        /*0094*/ 	.word	0x000024f0


	//----- nvinfo : EIATTR_MAX_THREADS
	.align		4
.L_781:
        /*0098*/ 	.byte	0x04, 0x05
        /*009a*/ 	.short	(.L_783 - .L_782)
.L_782:
        /*009c*/ 	.word	0x00000080
        /*00a0*/ 	.word	0x00000001
        /*00a4*/ 	.word	0x00000001


	//----- nvinfo : EIATTR_CRS_STACK_SIZE
	.align		4
.L_783:
        /*00a8*/ 	.byte	0x04, 0x1e
        /*00aa*/ 	.short	(.L_785 - .L_784)
.L_784:
        /*00ac*/ 	.word	0x00000000


	//----- nvinfo : EIATTR_CBANK_PARAM_SIZE
	.align		4
.L_785:
        /*00b0*/ 	.byte	0x03, 0x19
        /*00b2*/ 	.short	0x0040


	//----- nvinfo : EIATTR_PARAM_CBANK
	.align		4
        /*00b4*/ 	.byte	0x04, 0x0a
        /*00b6*/ 	.short	(.L_787 - .L_786)
	.align		4
.L_786:
        /*00b8*/ 	.word	index@(.nv.constant0._ZN3cub18CUB_300001_SM_10006detail9transform16transform_kernelINS2_10policy_hubILb1EN4cuda3std3__45tupleIJN6thrust24THRUST_300001_SM_1000_NS12zip_iteratorINS8_IJPiSC_PfSC_SC_EEEEEEEEE10policy1000EiNS7_10__identityENSA_7pointerINS8_IJiifiiEEENSA_8cuda_cub5par_tENSA_11use_defaultESO_EEJSF_EEEvT0_iT1_T2_DpNS2_10kernel_argIT3_EE)
        /*00bc*/ 	.short	0x0380
        /*00be*/ 	.short	0x0040


	//----- nvinfo : EIATTR_SW_WAR
	.align		4
.L_787:
        /*00c0*/ 	.byte	0x04, 0x36
        /*00c2*/ 	.short	(.L_789 - .L_788)
.L_788:
        /*00c4*/ 	.word	0x00000008
.L_789:


//--------------------- .nv.info._ZN3cub18CUB_300001_SM_10006detail8for_each13static_kernelINS2_12policy_hub_t12policy_500_tElN6thrust24THRUST_300001_SM_1000_NS8cuda_cub13__swap_ranges6swap_fINS7_12zip_iteratorIN4cuda3std3__45tupleIJNS7_10device_ptrIiEESH_SH_NSG_IfEESH_SH_EEEEENS7_16reverse_iteratorISK_EEEEEEvT0_T1_ --------------------------
	.section	.nv.info._ZN3cub18CUB_300001_SM_10006detail8for_each13static_kernelINS2_12policy_hub_t12policy_500_tElN6thrust24THRUST_300001_SM_1000_NS8cuda_cub13__swap_ranges6swap_fINS7_12zip_iteratorIN4cuda3std3__45tupleIJNS7_10device_ptrIiEESH_SH_NSG_IfEESH_SH_EEEEENS7_16reverse_iteratorISK_EEEEEEvT0_T1_,"",@"SHT_CUDA_INFO"
	.sectionflags	@""
	.align	4


	//----- nvinfo : EIATTR_CUDA_API_VERSION
	.align		4
        /*0000*/ 	.byte	0x04, 0x37
        /*0002*/ 	.short	(.L_791 - .L_790)
.L_790:
        /*0004*/ 	.word	0x00000082


	//----- nvinfo : EIATTR_KPARAM_INFO
	.align		4
.L_791:
        /*0008*/ 	.byte	0x04, 0x17
        /*000a*/ 	.short	(.L_793 - .L_792)
.L_792:
        /*000c*/ 	.word	0x00000000
        /*0010*/ 	.short	0x0001
        /*0012*/ 	.short	0x0008
        /*0014*/ 	.byte	0x00, 0xf0, 0x81, 0x01


	//----- nvinfo : EIATTR_KPARAM_INFO
	.align		4
.L_793:
        /*0018*/ 	.byte	0x04, 0x17
        /*001a*/ 	.short	(.L_795 - .L_794)
.L_794:
        /*001c*/ 	.word	0x00000000
        /*0020*/ 	.short	0x0000
        /*0022*/ 	.short	0x0000
        /*0024*/ 	.byte	0x00, 0xf0, 0x21, 0x00


	//----- nvinfo : EIATTR_SPARSE_MMA_MASK
	.align		4
.L_795:
        /*0028*/ 	.byte	0x03, 0x50
        /*002a*/ 	.short	0x0000


	//----- nvinfo : EIATTR_MAXREG_COUNT
	.align		4
        /*002c*/ 	.byte	0x03, 0x1b
        /*002e*/ 	.short	0x00ff


	//----- nvinfo : EIATTR_MERCURY_ISA_VERSION
	.align		4
        /*0030*/ 	.byte	0x03, 0x5f
        /*0032*/ 	.short	0x0101


	//----- nvinfo : EIATTR_VRC_CTA_INIT_COUNT
	.align		4
        /*0034*/ 	.byte	0x02, 0x4a
	.zero		1
	.zero		1


	//----- nvinfo : EIATTR_EXIT_INSTR_OFFSETS
	.align		4
        /*0038*/ 	.byte	0x04, 0x1c
        /*003a*/ 	.short	(.L_797 - .L_796)


	//   ....[0]....
.L_796:
        /*003c*/ 	.word	0x000005e0


	//   ....[1]....
        /*0040*/ 	.word	0x00000a70


	//   ....[2]....
        /*0044*/ 	.word	0x00000e40


	//----- nvinfo : EIATTR_MAX_THREADS
	.align		4
.L_797:
        /*0048*/ 	.byte	0x04, 0x05
        /*004a*/ 	.short	(.L_799 - .L_798)
.L_798:
        /*004c*/ 	.word	0x00000100
        /*0050*/ 	.word	0x00000001
        /*0054*/ 	.word	0x00000001


	//----- nvinfo : EIATTR_CRS_STACK_SIZE
	.align		4
.L_799:
        /*0058*/ 	.byte	0x04, 0x1e
        /*005a*/ 	.short	(.L_801 - .L_800)
.L_800:
        /*005c*/ 	.word	0x00000000


	//----- nvinfo : EIATTR_CBANK_PARAM_SIZE
	.align		4
.L_801:
        /*0060*/ 	.byte	0x03, 0x19
        /*0062*/ 	.short	0x0068


	//----- nvinfo : EIATTR_PARAM_CBANK
	.align		4
        /*0064*/ 	.byte	0x04, 0x0a
        /*0066*/ 	.short	(.L_803 - .L_802)
	.align		4
.L_802:
        /*0068*/ 	.word	index@(.nv.constant0._ZN3cub18CUB_300001_SM_10006detail8for_each13static_kernelINS2_12policy_hub_t12policy_500_tElN6thrust24THRUST_300001_SM_1000_NS8cuda_cub13__swap_ranges6swap_fINS7_12zip_iteratorIN4cuda3std3__45tupleIJNS7_10device_ptrIiEESH_SH_NSG_IfEESH_SH_EEEEENS7_16reverse_iteratorISK_EEEEEEvT0_T1_)
        /*006c*/ 	.short	0x0380
        /*006e*/ 	.short	0x0068


	//----- nvinfo : EIATTR_SW_WAR
	.align		4
.L_803:
        /*0070*/ 	.byte	0x04, 0x36
        /*0072*/ 	.short	(.L_805 - .L_804)
.L_804:
        /*0074*/ 	.word	0x00000008
.L_805:


//--------------------- .nv.info._ZN3cub18CUB_300001_SM_10006detail8for_each13static_kernelINS2_12policy_hub_t12policy_500_tElN6thrust24THRUST_300001_SM_1000_NS8cuda_cub20__uninitialized_copy7functorINS7_12zip_iteratorIN4cuda3std3__45tupleIJNS7_10device_ptrIiEESH_SH_NSG_IfEESH_SH_EEEEENS7_6detail15normal_iteratorINS7_7pointerINSF_IJiiifiiEEENS8_5par_tENS7_11use_defaultESQ_EEEEEEEEvT0_T1_ --------------------------
	.section	.nv.info._ZN3cub18CUB_300001_SM_10006detail8for_each13static_kernelINS2_12policy_hub_t12policy_500_tElN6thrust24THRUST_300001_SM_1000_NS8cuda_cub20__uninitialized_copy7functorINS7_12zip_iteratorIN4cuda3std3__45tupleIJNS7_10device_ptrIiEESH_SH_NSG_IfEESH_SH_EEEEENS7_6detail15normal_iteratorINS7_7pointerINSF_IJiiifiiEEENS8_5par_tENS7_11use_defaultESQ_EEEEEEEEvT0_T1_,"",@"SHT_CUDA_INFO"
	.sectionflags	@""
	.align	4


	//----- nvinfo : EIATTR_CUDA_API_VERSION
	.align		4
        /*0000*/ 	.byte	0x04, 0x37
        /*0002*/ 	.short	(.L_807 - .L_806)
.L_806:
        /*0004*/ 	.word	0x00000082


	//----- nvinfo : EIATTR_KPARAM_INFO
	.align		4
.L_807:
        /*0008*/ 	.byte	0x04, 0x17
        /*000a*/ 	.short	(.L_809 - .L_808)
.L_808:
        /*000c*/ 	.word	0x00000000
        /*0010*/ 	.short	0x0001
        /*0012*/ 	.short	0x0008
        /*0014*/ 	.byte	0x00, 0xf0, 0xe1, 0x00


	//----- nvinfo : EIATTR_KPARAM_INFO
	.align		4
.L_809:
        /*0018*/ 	.byte	0x04, 0x17
        /*001a*/ 	.short	(.L_811 - .L_810)
.L_810:
        /*001c*/ 	.word	0x00000000
        /*0020*/ 	.short	0x0000
        /*0022*/ 	.short	0x0000
        /*0024*/ 	.byte	0x00, 0xf0, 0x21, 0x00


	//----- nvinfo : EIATTR_SPARSE_MMA_MASK
	.align		4
.L_811:
        /*0028*/ 	.byte	0x03, 0x50
        /*002a*/ 	.short	0x0000


	//----- nvinfo : EIATTR_MAXREG_COUNT
	.align		4
        /*002c*/ 	.byte	0x03, 0x1b
        /*002e*/ 	.short	0x00ff


	//----- nvinfo : EIATTR_MERCURY_ISA_VERSION
	.align		4
        /*0030*/ 	.byte	0x03, 0x5f
        /*0032*/ 	.short	0x0101


	//----- nvinfo : EIATTR_VRC_CTA_INIT_COUNT
	.align		4
        /*0034*/ 	.byte	0x02, 0x4a
	.zero		1
	.zero		1


	//----- nvinfo : EIATTR_EXIT_INSTR_OFFSETS
	.align		4
        /*0038*/ 	.byte	0x04, 0x1c
        /*003a*/ 	.short	(.L_813 - .L_812)


	//   ....[0]....
.L_812:
        /*003c*/ 	.word	0x000003b0


	//   ....[1]....
        /*0040*/ 	.word	0x000006c0


	//   ....[2]....
        /*0044*/ 	.word	0x00000910


	//----- nvinfo : EIATTR_MAX_THREADS
	.align		4
.L_813:
        /*0048*/ 	.byte	0x04, 0x05
        /*004a*/ 	.short	(.L_815 - .L_814)
.L_814:
        /*004c*/ 	.word	0x00000100
        /*0050*/ 	.word	0x00000001
        /*0054*/ 	.word	0x00000001


	//----- nvinfo : EIATTR_CRS_STACK_SIZE
	.align		4
.L_815:
        /*0058*/ 	.byte	0x04, 0x1e
        /*005a*/ 	.short	(.L_817 - .L_816)
.L_816:
        /*005c*/ 	.word	0x00000000


	//----- nvinfo : EIATTR_CBANK_PARAM_SIZE
	.align		4
.L_817:
        /*0060*/ 	.byte	0x03, 0x19
        /*0062*/ 	.short	0x0040


	//----- nvinfo : EIATTR_PARAM_CBANK
	.align		4
        /*0064*/ 	.byte	0x04, 0x0a
        /*0066*/ 	.short	(.L_819 - .L_818)
	.align		4
.L_818:
        /*0068*/ 	.word	index@(.nv.constant0._ZN3cub18CUB_300001_SM_10006detail8for_each13static_kernelINS2_12policy_hub_t12policy_500_tElN6thrust24THRUST_300001_SM_1000_NS8cuda_cub20__uninitialized_copy7functorINS7_12zip_iteratorIN4cuda3std3__45tupleIJNS7_10device_ptrIiEESH_SH_NSG_IfEESH_SH_EEEEENS7_6detail15normal_iteratorINS7_7pointerINSF_IJiiifiiEEENS8_5par_tENS7_11use_defaultESQ_EEEEEEEEvT0_T1_)
        /*006c*/ 	.short	0x0380
        /*006e*/ 	.short	0x0040


	//----- nvinfo : EIATTR_SW_WAR
	.align		4
.L_819:
        /*0070*/ 	.byte	0x04, 0x36
        /*0072*/ 	.short	(.L_821 - .L_820)
.L_820:
        /*0074*/ 	.word	0x00000008
.L_821:


//--------------------- .nv.info._ZN3cub18CUB_300001_SM_10006detail11EmptyKernelIvEEvv --------------------------
	.section	.nv.info._ZN3cub18CUB_300001_SM_10006detail11EmptyKernelIvEEvv,"",@"SHT_CUDA_INFO"
	.sectionflags	@""
	.align	4


	//----- nvinfo : EIATTR_CUDA_API_VERSION
	.align		4
        /*0000*/ 	.byte	0x04, 0x37
        /*0002*/ 	.short	(.L_823 - .L_822)
.L_822:
        /*0004*/ 	.word	0x00000082


	//----- nvinfo : EIATTR_SPARSE_MMA_MASK
	.align		4
.L_823:
        /*0008*/ 	.byte	0x03, 0x50
        /*000a*/ 	.short	0x0000


	//----- nvinfo : EIATTR_MAXREG_COUNT
	.align		4
        /*000c*/ 	.byte	0x03, 0x1b
        /*000e*/ 	.short	0x00ff


	//----- nvinfo : EIATTR_MERCURY_ISA_VERSION
	.align		4
        /*0010*/ 	.byte	0x03, 0x5f
        /*0012*/ 	.short	0x0101


	//----- nvinfo : EIATTR_VRC_CTA_INIT_COUNT
	.align		4
        /*0014*/ 	.byte	0x02, 0x4a
	.zero		1
	.zero		1


	//----- nvinfo : EIATTR_EXIT_INSTR_OFFSETS
	.align		4
        /*0018*/ 	.byte	0x04, 0x1c
        /*001a*/ 	.short	(.L_825 - .L_824)


	//   ....[0]....
.L_824:
        /*001c*/ 	.word	0x00000010


	//----- nvinfo : EIATTR_SW_WAR
	.align		4
.L_825:
        /*0020*/ 	.byte	0x04, 0x36
        /*0022*/ 	.short	(.L_827 - .L_826)
.L_826:
        /*0024*/ 	.word	0x00000008
.L_827:


//--------------------- .nv.info._ZN6thrust24THRUST_300001_SM_1000_NS8cuda_cub4core6detail13_kernel_agentINS1_15__reduce_by_key16ReduceByKeyAgentIPiNS0_17constant_iteratorIiNS0_11use_defaultES9_EES7_S7_N4cuda3std3__48equal_toIiEENSD_4plusIiEEPllEEJS7_SA_S7_S7_SI_N3cub18CUB_300001_SM_100024ReduceByKeyScanTileStateIilLb1EEESF_SH_llEEEvDpT0_ --------------------------
	.section	.nv.info._ZN6thrust24THRUST_300001_SM_1000_NS8cuda_cub4core6detail13_kernel_agentINS1_15__reduce_by_key16ReduceByKeyAgentIPiNS0_17constant_iteratorIiNS0_11use_defaultES9_EES7_S7_N4cuda3std3__48equal_toIiEENSD_4plusIiEEPllEEJS7_SA_S7_S7_SI_N3cub18CUB_300001_SM_100024ReduceByKeyScanTileStateIilLb1EEESF_SH_llEEEvDpT0_,"",@"SHT_CUDA_INFO"
	.sectionflags	@""
	.align	4


	//----- nvinfo : EIATTR_CUDA_API_VERSION
	.align		4
        /*0000*/ 	.byte	0x04, 0x37
        /*0002*/ 	.short	(.L_829 - .L_828)
.L_828:
        /*0004*/ 	.word	0x00000082


	//----- nvinfo : EIATTR_KPARAM_INFO
	.align		4
.L_829:
        /*0008*/ 	.byte	0x04, 0x17
        /*000a*/ 	.short	(.L_831 - .L_830)
.L_830:
        /*000c*/ 	.word	0x00000000
        /*0010*/ 	.short	0x0009
        /*0012*/ 	.short	0x0048
        /*0014*/ 	.byte	0x00, 0xf0, 0x21, 0x00


	//----- nvinfo : EIATTR_KPARAM_INFO
	.align		4
.L_831:
        /*0018*/ 	.byte	0x04, 0x17
        /*001a*/ 	.short	(.L_833 - .L_832)
.L_832:
        /*001c*/ 	.word	0x00000000
        /*0020*/ 	.short	0x0008
        /*0022*/ 	.short	0x0040
        /*0024*/ 	.byte	0x00, 0xf0, 0x21, 0x00


	//----- nvinfo : EIATTR_KPARAM_INFO
	.align		4
.L_833:
        /*0028*/ 	.byte	0x04, 0x17
        /*002a*/ 	.short	(.L_835 - .L_834)
.L_834:
        /*002c*/ 	.word	0x00000000
        /*0030*/ 	.short	0x0007
        /*0032*/ 	.short	0x0039
        /*0034*/ 	.byte	0x00, 0xf0, 0x05, 0x00


	//----- nvinfo : EIATTR_KPARAM_INFO
	.align		4
.L_835:
        /*0038*/ 	.byte	0x04, 0x17
        /*003a*/ 	.short	(.L_837 - .L_836)
.L_836:
        /*003c*/ 	.word	0x00000000
        /*0040*/ 	.short	0x0006
        /*0042*/ 	.short	0x0038
        /*0044*/ 	.byte	0x00, 0xf0, 0x05, 0x00


	//----- nvinfo : EIATTR_KPARAM_INFO
	.align		4
.L_837:
        /*0048*/ 	.byte	0x04, 0x17
        /*004a*/ 	.short	(.L_839 - .L_838)
.L_838:
        /*004c*/ 	.word	0x00000000
        /*0050*/ 	.short	0x0005
        /*0052*/ 	.short	0x0030
        /*0054*/ 	.byte	0x00, 0xf0, 0x21, 0x00


	//----- nvinfo : EIATTR_KPARAM_INFO
	.align		4
.L_839:
        /*0058*/ 	.byte	0x04, 0x17
        /*005a*/ 	.short	(.L_841 - .L_840)
.L_840:
        /*005c*/ 	.word	0x00000000
        /*0060*/ 	.short	0x0004
        /*0062*/ 	.short	0x0028
        /*0064*/ 	.byte	0x00, 0xf5, 0x21, 0x00


	//----- nvinfo : EIATTR_KPARAM_INFO
	.align		4
.L_841:
        /*0068*/ 	.byte	0x04, 0x17
        /*006a*/ 	.short	(.L_843 - .L_842)
.L_842:
        /*006c*/ 	.word	0x00000000
        /*0070*/ 	.short	0x0003
        /*0072*/ 	.short	0x0020
        /*0074*/ 	.byte	0x00, 0xf5, 0x21, 0x00


	//----- nvinfo : EIATTR_KPARAM_INFO
	.align		4
.L_843:
        /*0078*/ 	.byte	0x04, 0x17
        /*007a*/ 	.short	(.L_845 - .L_844)
.L_844:
        /*007c*/ 	.word	0x00000000
        /*0080*/ 	.short	0x0002
        /*0082*/ 	.short	0x0018
        /*0084*/ 	.byte	0x00, 0xf5, 0x21, 0x00


	//----- nvinfo : EIATTR_KPARAM_INFO
	.align		4
.L_845:
        /*0088*/ 	.byte	0x04, 0x17
        /*008a*/ 	.short	(.L_847 - .L_846)
.L_846:
        /*008c*/ 	.word	0x00000000
        /*0090*/ 	.short	0x0001
        /*0092*/ 	.short	0x0008
        /*0094*/ 	.byte	0x00, 0xf0, 0x41, 0x00


	//----- nvinfo : EIATTR_KPARAM_INFO
	.align		4
.L_847:
        /*0098*/ 	.byte	0x04, 0x17
        /*009a*/ 	.short	(.L_849 - .L_848)
.L_848:
        /*009c*/ 	.word	0x00000000
        /*00a0*/ 	.short	0x0000
        /*00a2*/ 	.short	0x0000
        /*00a4*/ 	.byte	0x00, 0xf5, 0x21, 0x00


	//----- nvinfo : EIATTR_SPARSE_MMA_MASK
	.align		4
.L_849:
        /*00a8*/ 	.byte	0x03, 0x50
        /*00aa*/ 	.short	0x0000


	//----- nvinfo : EIATTR_MAXREG_COUNT
	.align		4
        /*00ac*/ 	.byte	0x03, 0x1b
        /*00ae*/ 	.short	0x00ff


	//----- nvinfo : EIATTR_NUM_BARRIERS
	.align		4
        /*00b0*/ 	.byte	0x02, 0x4c
        /*00b2*/ 	.byte	0x01
	.zero		1


	//----- nvinfo : EIATTR_MERCURY_ISA_VERSION
	.align		4
        /*00b4*/ 	.byte	0x03, 0x5f
        /*00b6*/ 	.short	0x0101


	//----- nvinfo : EIATTR_COOP_GROUP_MASK_REGIDS
	.align		4
        /*00b8*/ 	.byte	0x04, 0x29
        /*00ba*/ 	.short	(.L_851 - .L_850)


	//   ....[0]....
.L_850:
        /*00bc*/ 	.word	0xffffffff


	//   ....[1]....
        /*00c0*/ 	.word	0xffffffff


	//   ....[2]....
        /*00c4*/ 	.word	0xffffffff


	//   ....[3]....
        /*00c8*/ 	.word	0xffffffff


	//   ....[4]....
        /*00cc*/ 	.word	0xffffffff


	//   ....[5]....
        /*00d0*/ 	.word	0xffffffff


	//   ....[6]....
        /*00d4*/ 	.word	0xffffffff


	//   ....[7]....
        /*00d8*/ 	.word	0xffffffff


	//   ....[8]....
        /*00dc*/ 	.word	0xffffffff


	//   ....[9]....
        /*00e0*/ 	.word	0xffffffff


	//   ....[10]....
        /*00e4*/ 	.word	0xffffffff


	//   ....[11]....
        /*00e8*/ 	.word	0xffffffff


	//   ....[12]....
        /*00ec*/ 	.word	0xffffffff


	//   ....[13]....
        /*00f0*/ 	.word	0xffffffff


	//   ....[14]....
        /*00f4*/ 	.word	0xffffffff


	//   ....[15]....
        /*00f8*/ 	.word	0xffffffff


	//   ....[16]....
        /*00fc*/ 	.word	0xffffffff


	//   ....[17]....
        /*0100*/ 	.word	0xffffffff


	//   ....[18]....
        /*0104*/ 	.word	0xffffffff


	//   ....[19]....
        /*0108*/ 	.word	0xffffffff


	//   ....[20]....
        /*010c*/ 	.word	0xffffffff


	//   ....[21]....
        /*0110*/ 	.word	0xffffffff


	//   ....[22]....
        /*0114*/ 	.word	0xffffffff


	//   ....[23]....
        /*0118*/ 	.word	0xffffffff


	//   ....[24]....
        /*011c*/ 	.word	0xffffffff


	//   ....[25]....
        /*0120*/ 	.word	0xffffffff


	//   ....[26]....
        /*0124*/ 	.word	0xffffffff


	//   ....[27]....
        /*0128*/ 	.word	0xffffffff


	//   ....[28]....
        /*012c*/ 	.word	0xffffffff


	//   ....[29]....
        /*0130*/ 	.word	0xffffffff


	//   ....[30]....
        /*0134*/ 	.word	0xffffffff


	//   ....[31]....
        /*0138*/ 	.word	0xffffffff


	//   ....[32]....
        /*013c*/ 	.word	0xffffffff


	//   ....[33]....
        /*0140*/ 	.word	0xffffffff


	//   ....[34]....
        /*0144*/ 	.word	0xffffffff


	//   ....[35]....
        /*0148*/ 	.word	0xffffffff


	//   ....[36]....
        /*014c*/ 	.word	0xffffffff


	//   ....[37]....
        /*0150*/ 	.word	0xffffffff


	//   ....[38]....
        /*0154*/ 	.word	0xffffffff


	//   ....[39]....
        /*0158*/ 	.word	0xffffffff


	//   ....[40]....
        /*015c*/ 	.word	0xffffffff


	//   ....[41]....
        /*0160*/ 	.word	0xffffffff


	//   ....[42]....
        /*0164*/ 	.word	0xffffffff


	//   ....[43]....
        /*0168*/ 	.word	0xffffffff


	//   ....[44]....
        /*016c*/ 	.word	0xffffffff


	//   ....[45]....
        /*0170*/ 	.word	0xffffffff


	//   ....[46]....
        /*0174*/ 	.word	0xffffffff


	//   ....[47]....
        /*0178*/ 	.word	0xffffffff


	//   ....[48]....
        /*017c*/ 	.word	0xffffffff


	//   ....[49]....
        /*0180*/ 	.word	0xffffffff


	//   ....[50]....
        /*0184*/ 	.word	0xffffffff


	//   ....[51]....
        /*0188*/ 	.word	0xffffffff


	//   ....[52]....
        /*018c*/ 	.word	0xffffffff


	//   ....[53]....
        /*0190*/ 	.word	0xffffffff


	//   ....[54]....
        /*0194*/ 	.word	0xffffffff


	//   ....[55]....
        /*0198*/ 	.word	0xffffffff


	//   ....[56]....
        /*019c*/ 	.word	0xffffffff


	//   ....[57]....
        /*01a0*/ 	.word	0xffffffff


	//   ....[58]....
        /*01a4*/ 	.word	0xffffffff


	//   ....[59]....
        /*01a8*/ 	.word	0xffffffff


	//   ....[60]....
        /*01ac*/ 	.word	0xffffffff


	//   ....[61]....
        /*01b0*/ 	.word	0xffffffff


	//   ....[62]....
        /*01b4*/ 	.word	0xffffffff


	//   ....[63]....
        /*01b8*/ 	.word	0xffffffff


	//   ....[64]....
        /*01bc*/ 	.word	0xffffffff


	//   ....[65]....
        /*01c0*/ 	.word	0xffffffff


	//   ....[66]....
        /*01c4*/ 	.word	0xffffffff


	//   ....[67]....
        /*01c8*/ 	.word	0xffffffff


	//   ....[68]....
        /*01cc*/ 	.word	0xffffffff


	//   ....[69]....
        /*01d0*/ 	.word	0xffffffff


	//   ....[70]....
        /*01d4*/ 	.word	0xffffffff


	//   ....[71]....
        /*01d8*/ 	.word	0xffffffff


	//   ....[72]....
        /*01dc*/ 	.word	0xffffffff


	//   ....[73]....
        /*01e0*/ 	.word	0xffffffff


	//   ....[74]....
        /*01e4*/ 	.word	0xffffffff


	//   ....[75]....
        /*01e8*/ 	.word	0xffffffff


	//   ....[76]....
        /*01ec*/ 	.word	0xffffffff


	//   ....[77]....
        /*01f0*/ 	.word	0xffffffff


	//   ....[78]....
        /*01f4*/ 	.word	0xffffffff


	//   ....[79]....
        /*01f8*/ 	.word	0xffffffff


	//   ....[80]....
        /*01fc*/ 	.word	0xffffffff


	//   ....[81]....
        /*0200*/ 	.word	0xffffffff


	//   ....[82]....
        /*0204*/ 	.word	0xffffffff


	//   ....[83]....
        /*0208*/ 	.word	0xffffffff


	//   ....[84]....
        /*020c*/ 	.word	0xffffffff


	//   ....[85]....
        /*0210*/ 	.word	0xffffffff


	//   ....[86]....
        /*0214*/ 	.word	0xffffffff


	//   ....[87]....
        /*0218*/ 	.word	0xffffffff


	//   ....[88]....
        /*021c*/ 	.word	0xffffffff


	//   ....[89]....
        /*0220*/ 	.word	0xffffffff


	//   ....[90]....
        /*0224*/ 	.word	0xffffffff


	//   ....[91]....
        /*0228*/ 	.word	0xffffffff


	//   ....[92]....
        /*022c*/ 	.word	0xffffffff


	//   ....[93]....
        /*0230*/ 	.word	0xffffffff


	//   ....[94]....
        /*0234*/ 	.word	0xffffffff


	//   ....[95]....
        /*0238*/ 	.word	0xffffffff


	//   ....[96]....
        /*023c*/ 	.word	0xffffffff


	//   ....[97]....
        /*0240*/ 	.word	0xffffffff


	//   ....[98]....
        /*0244*/ 	.word	0xffffffff


	//   ....[99]....
        /*0248*/ 	.word	0xffffffff


	//   ....[100]....
        /*024c*/ 	.word	0xffffffff


	//   ....[101]....
        /*0250*/ 	.word	0xffffffff


	//   ....[102]....
        /*0254*/ 	.word	0xffffffff


	//   ....[103]....
        /*0258*/ 	.word	0xffffffff


	//   ....[104]....
        /*025c*/ 	.word	0xffffffff


	//   ....[105]....
        /*0260*/ 	.word	0xffffffff


	//   ....[106]....
        /*0264*/ 	.word	0xffffffff


	//   ....[107]....
        /*0268*/ 	.word	0xffffffff


	//   ....[108]....
        /*026c*/ 	.word	0xffffffff


	//   ....[109]....
        /*0270*/ 	.word	0xffffffff


	//   ....[110]....
        /*0274*/ 	.word	0xffffffff


	//   ....[111]....
        /*0278*/ 	.word	0xffffffff


	//   ....[112]....
        /*027c*/ 	.word	0xffffffff


	//   ....[113]....
        /*0280*/ 	.word	0xffffffff


	//   ....[114]....
        /*0284*/ 	.word	0xffffffff


	//   ....[115]....
        /*0288*/ 	.word	0xffffffff


	//   ....[116]....
        /*028c*/ 	.word	0xffffffff


	//   ....[117]....
        /*0290*/ 	.word	0xffffffff


	//   ....[118]....
        /*0294*/ 	.word	0xffffffff


	//   ....[119]....
        /*0298*/ 	.word	0xffffffff


	//   ....[120]....
        /*029c*/ 	.word	0xffffffff


	//   ....[121]....
        /*02a0*/ 	.word	0xffffffff


	//   ....[122]....
        /*02a4*/ 	.word	0xffffffff


	//   ....[123]....
        /*02a8*/ 	.word	0xffffffff


	//   ....[124]....
        /*02ac*/ 	.word	0xffffffff


	//   ....[125]....
        /*02b0*/ 	.word	0xffffffff


	//   ....[126]....
        /*02b4*/ 	.word	0xffffffff


	//   ....[127]....
        /*02b8*/ 	.word	0xffffffff


	//   ....[128]....
        /*02bc*/ 	.word	0xffffffff


	//   ....[129]....
        /*02c0*/ 	.word	0xffffffff


	//   ....[130]....
        /*02c4*/ 	.word	0xffffffff


	//   ....[131]....
        /*02c8*/ 	.word	0xffffffff


	//   ....[132]....
        /*02cc*/ 	.word	0xffffffff


	//   ....[133]....
        /*02d0*/ 	.word	0xffffffff


	//   ....[134]....
        /*02d4*/ 	.word	0xffffffff


	//   ....[135]....
        /*02d8*/ 	.word	0xffffffff


	//   ....[136]....
        /*02dc*/ 	.word	0xffffffff


	//   ....[137]....
        /*02e0*/ 	.word	0xffffffff


	//   ....[138]....
        /*02e4*/ 	.word	0xffffffff


	//   ....[139]....
        /*02e8*/ 	.word	0xffffffff


	//   ....[140]....
        /*02ec*/ 	.word	0xffffffff


	//   ....[141]....
        /*02f0*/ 	.word	0xffffffff


	//   ....[142]....
        /*02f4*/ 	.word	0xffffffff


	//   ....[143]....
        /*02f8*/ 	.word	0xffffffff


	//   ....[144]....
        /*02fc*/ 	.word	0xffffffff


	//   ....[145]....
        /*0300*/ 	.word	0xffffffff


	//   ....[146]....
        /*0304*/ 	.word	0xffffffff


	//   ....[147]....
        /*0308*/ 	.word	0xffffffff


	//   ....[148]....
        /*030c*/ 	.word	0xffffffff


	//   ....[149]....
        /*0310*/ 	.word	0xffffffff


	//   ....[150]....
        /*0314*/ 	.word	0xffffffff


	//   ....[151]....
        /*0318*/ 	.word	0xffffffff


	//   ....[152]....
        /*031c*/ 	.word	0x05000022


	//   ....[153]....
        /*0320*/ 	.word	0x05000022


	//   ....[154]....
        /*0324*/ 	.word	0x05000022


	//   ....[155]....
        /*0328*/ 	.word	0x05000022


	//   ....[156]....
        /*032c*/ 	.word	0x05000022


	//   ....[157]....
        /*0330*/ 	.word	0x05000022


	//   ....[158]....
        /*0334*/ 	.word	0x05000022


	//   ....[159]....
        /*0338*/ 	.word	0x05000022


	//   ....[160]....
        /*033c*/ 	.word	0x05000022


	//   ....[161]....
        /*0340*/ 	.word	0x05000022


	//   ....[162]....
        /*0344*/ 	.word	0x05000022


	//   ....[163]....
        /*0348*/ 	.word	0x05000022


	//   ....[164]....
        /*034c*/ 	.word	0x05000022


	//   ....[165]....
        /*0350*/ 	.word	0x05000022


	//   ....[166]....
        /*0354*/ 	.word	0x05000022


	//   ....[167]....
        /*0358*/ 	.word	0x05000022


	//   ....[168]....
        /*035c*/ 	.word	0x05000022


	//   ....[169]....
        /*0360*/ 	.word	0x05000022


	//   ....[170]....
        /*0364*/ 	.word	0x05000022


	//   ....[171]....
        /*0368*/ 	.word	0x05000022


	//   ....[172]....
        /*036c*/ 	.word	0x05000022


	//   ....[173]....
        /*0370*/ 	.word	0x05000022


	//   ....[174]....
        /*0374*/ 	.word	0x05000022


	//   ....[175]....
        /*0378*/ 	.word	0x05000022


	//   ....[176]....
        /*037c*/ 	.word	0x05000022


	//   ....[177]....
        /*0380*/ 	.word	0x05000022


	//   ....[178]....
        /*0384*/ 	.word	0x05000022


	//   ....[179]....
        /*0388*/ 	.word	0x05000022


	//   ....[180]....
        /*038c*/ 	.word	0x05000022


	//   ....[181]....
        /*0390*/ 	.word	0x05000022


	//   ....[182]....
        /*0394*/ 	.word	0x05000022


	//   ....[183]....
        /*0398*/ 	.word	0x05000022


	//   ....[184]....
        /*039c*/ 	.word	0x05000022


	//   ....[185]....
        /*03a0*/ 	.word	0x05000022


	//   ....[186]....
        /*03a4*/ 	.word	0x05000022


	//   ....[187]....
        /*03a8*/ 	.word	0x05000022


	//   ....[188]....
        /*03ac*/ 	.word	0x05000022


	//   ....[189]....
        /*03b0*/ 	.word	0x05000022


	//   ....[190]....
        /*03b4*/ 	.word	0x05000022


	//   ....[191]....
        /*03b8*/ 	.word	0x05000022


	//   ....[192]....
        /*03bc*/ 	.word	0x05000022


	//   ....[193]....
        /*03c0*/ 	.word	0x05000022


	//   ....[194]....
        /*03c4*/ 	.word	0x05000022


	//   ....[195]....
        /*03c8*/ 	.word	0x05000022


	//   ....[196]....
        /*03cc*/ 	.word	0x05000022


	//   ....[197]....
        /*03d0*/ 	.word	0x05000022


	//   ....[198]....
        /*03d4*/ 	.word	0x05000022


	//   ....[199]....
        /*03d8*/ 	.word	0x05000022


	//   ....[200]....
        /*03dc*/ 	.word	0x05000022


	//   ....[201]....
        /*03e0*/ 	.word	0x05000022


	//   ....[202]....
        /*03e4*/ 	.word	0x05000022


	//   ....[203]....
        /*03e8*/ 	.word	0x05000022


	//   ....[204]....
        /*03ec*/ 	.word	0x05000022


	//   ....[205]....
        /*03f0*/ 	.word	0x05000022


	//   ....[206]....
        /*03f4*/ 	.word	0x05000022


	//   ....[207]....
        /*03f8*/ 	.word	0x05000022


	//   ....[208]....
        /*03fc*/ 	.word	0x05000022


	//   ....[209]....
        /*0400*/ 	.word	0x05000022


	//   ....[210]....
        /*0404*/ 	.word	0x05000022


	//   ....[211]....
        /*0408*/ 	.word	0x05000022


	//   ....[212]....
        /*040c*/ 	.word	0x05000022


	//   ....[213]....
        /*0410*/ 	.word	0x05000022


	//   ....[214]....
        /*0414*/ 	.word	0x05000022


	//   ....[215]....
        /*0418*/ 	.word	0x05000022


	//   ....[216]....
        /*041c*/ 	.word	0x05000022


	//   ....[217]....
        /*0420*/ 	.word	0x05000022


	//   ....[218]....
        /*0424*/ 	.word	0x05000022


	//   ....[219]....
        /*0428*/ 	.word	0x05000022


	//   ....[220]....
        /*042c*/ 	.word	0x05000022


	//   ....[221]....
        /*0430*/ 	.word	0x05000022


	//   ....[222]....
        /*0434*/ 	.word	0x05000022


	//   ....[223]....
        /*0438*/ 	.word	0x05000022


	//   ....[224]....
        /*043c*/ 	.word	0x05000022


	//   ....[225]....
        /*0440*/ 	.word	0x05000022


	//   ....[226]....
        /*0444*/ 	.word	0x05000022


	//   ....[227]....
        /*0448*/ 	.word	0x05000022


	//   ....[228]....
        /*044c*/ 	.word	0x05000022


	//   ....[229]....
        /*0450*/ 	.word	0x05000022


	//   ....[230]....
        /*0454*/ 	.word	0x05000022


	//   ....[231]....
        /*0458*/ 	.word	0x05000022


	//   ....[232]....
        /*045c*/ 	.word	0x05000022


	//   ....[233]....
        /*0460*/ 	.word	0x05000022


	//   ....[234]....
        /*0464*/ 	.word	0x05000022


	//   ....[235]....
        /*0468*/ 	.word	0x05000022


	//   ....[236]....
        /*046c*/ 	.word	0x05000022


	//   ....[237]....
        /*0470*/ 	.word	0x05000022


	//   ....[238]....
        /*0474*/ 	.word	0x05000022


	//   ....[239]....
        /*0478*/ 	.word	0x05000022


	//   ....[240]....
        /*047c*/ 	.word	0x05000022


	//   ....[241]....
        /*0480*/ 	.word	0x05000022


	//   ....[242]....
        /*0484*/ 	.word	0x05000022


	//   ....[243]....
        /*0488*/ 	.word	0x05000022


	//----- nvinfo : EIATTR_COOP_GROUP_INSTR_OFFSETS
	.align		4
.L_851:
        /*048c*/ 	.byte	0x04, 0x28
        /*048e*/ 	.short	(.L_853 - .L_852)


	//   ....[0]....
.L_852:
        /*0490*/ 	.word	0x00000340


	//   ....[1]....
        /*0494*/ 	.word	0x000004f0


	//   ....[2]....
        /*0498*/ 	.word	0x000008c0


	//   ....[3]....
        /*049c*/ 	.word	0x000008e0


	//   ....[4]....
        /*04a0*/ 	.word	0x00000900


	//   ....[5]....
        /*04a4*/ 	.word	0x00000950


	//   ....[6]....
        /*04a8*/ 	.word	0x000009b0


	//   ....[7]....
        /*04ac*/ 	.word	0x000009d0


	//   ....[8]....
        /*04b0*/ 	.word	0x00000a40


	//   ....[9]....
        /*04b4*/ 	.word	0x00000a80


	//   ....[10]....
        /*04b8*/ 	.word	0x00000aa0


	//   ....[11]....
        /*04bc*/ 	.word	0x00000b10


	//   ....[12]....
        /*04c0*/ 	.word	0x00000b50


	//   ....[13]....
        /*04c4*/ 	.word	0x00000b70


	//   ....[14]....
        /*04c8*/ 	.word	0x00000be0


	//   ....[15]....
        /*04cc*/ 	.word	0x00000c20


	//   ....[16]....
        /*04d0*/ 	.word	0x00000c40


	//   ....[17]....
        /*04d4*/ 	.word	0x00000d10


	//   ....[18]....
        /*04d8*/ 	.word	0x00000d20


	//   ....[19]....
        /*04dc*/ 	.word	0x00001280


	//   ....[20]....
        /*04e0*/ 	.word	0x00002770


	//   ....[21]....
        /*04e4*/ 	.word	0x00002900


	//   ....[22]....
        /*04e8*/ 	.word	0x00002c70


	//   ....[23]....
        /*04ec*/ 	.word	0x00002cd0


	//   ....[24]....
        /*04f0*/ 	.word	0x00002d00


	//   ....[25]....
        /*04f4*/ 	.word	0x00002d70


	//   ....[26]....
        /*04f8*/ 	.word	0x00002db0


	//   ....[27]....
        /*04fc*/ 	.word	0x00002dd0


	//   ....[28]....
        /*0500*/ 	.word	0x00002e50


	//   ....[29]....
        /*0504*/ 	.word	0x00002e80


	//   ....[30]....
        /*0508*/ 	.word	0x00002ea0


	//   ....[31]....
        /*050c*/ 	.word	0x00002f20


	//   ....[32]....
        /*0510*/ 	.word	0x00002f50


	//   ....[33]....
        /*0514*/ 	.word	0x00002f70


	//   ....[34]....
        /*0518*/ 	.word	0x00003000


	//   ....[35]....
        /*051c*/ 	.word	0x00003030


	//   ....[36]....
        /*0520*/ 	.word	0x00003050


	//   ....[37]....
        /*0524*/ 	.word	0x000034e0


	//   ....[38]....
        /*0528*/ 	.word	0x00003520


	//   ....[39]....
        /*052c*/ 	.word	0x00003570


	//   ....[40]....
        /*0530*/ 	.word	0x00003880


	//   ....[41]....
        /*0534*/ 	.word	0x00003910


	//   ....[42]....
        /*0538*/ 	.word	0x00003960


	//   ....[43]....
        /*053c*/ 	.word	0x00003970


	//   ....[44]....
        /*0540*/ 	.word	0x00003980


	//   ....[45]....
        /*0544*/ 	.word	0x00003a60


	//   ....[46]....
        /*0548*/ 	.word	0x00003a70


	//   ....[47]....
        /*054c*/ 	.word	0x00003a80


	//   ....[48]....
        /*0550*/ 	.word	0x00003b70


	//   ....[49]....
        /*0554*/ 	.word	0x00003b80


	//   ....[50]....
        /*0558*/ 	.word	0x00003b90


	//   ....[51]....
        /*055c*/ 	.word	0x00003c80


	//   ....[52]....
        /*0560*/ 	.word	0x00003c90


	//   ....[53]....
        /*0564*/ 	.word	0x00003ca0


	//   ....[54]....
        /*0568*/ 	.word	0x00003d90


	//   ....[55]....
        /*056c*/ 	.word	0x00003da0


	//   ....[56]....
        /*0570*/ 	.word	0x00003db0


	//   ....[57]....
        /*0574*/ 	.word	0x00003ef0


	//   ....[58]....
        /*0578*/ 	.word	0x00003f70


	//   ....[59]....
        /*057c*/ 	.word	0x00003ff0


	//   ....[60]....
        /*0580*/ 	.word	0x00004040


	//   ....[61]....
        /*0584*/ 	.word	0x00004050


	//   ....[62]....
        /*0588*/ 	.word	0x00004060


	//   ....[63]....
        /*058c*/ 	.word	0x00004140


	//   ....[64]....
        /*0590*/ 	.word	0x00004150


	//   ....[65]....
        /*0594*/ 	.word	0x00004160


	//   ....[66]....
        /*0598*/ 	.word	0x00004240


	//   ....[67]....
        /*059c*/ 	.word	0x00004250


	//   ....[68]....
        /*05a0*/ 	.word	0x00004260


	//   ....[69]....
        /*05a4*/ 	.word	0x00004340


	//   ....[70]....
        /*05a8*/ 	.word	0x00004350


	//   ....[71]....
        /*05ac*/ 	.word	0x00004360


	//   ....[72]....
        /*05b0*/ 	.word	0x00004440


	//   ....[73]....
        /*05b4*/ 	.word	0x00004450


	//   ....[74]....
        /*05b8*/ 	.word	0x00004460


	//   ....[75]....
        /*05bc*/ 	.word	0x000045c0


	//   ....[76]....
        /*05c0*/ 	.word	0x00006180


	//   ....[77]....
        /*05c4*/ 	.word	0x000062d0


	//   ....[78]....
        /*05c8*/ 	.word	0x00006890


	//   ....[79]....
        /*05cc*/ 	.word	0x00006940


	//   ....[80]....
        /*05d0*/ 	.word	0x00006950


	//   ....[81]....
        /*05d4*/ 	.word	0x00006990


	//   ....[82]....
        /*05d8*/ 	.word	0x00006a00


	//   ....[83]....
        /*05dc*/ 	.word	0x00006a20


	//   ....[84]....
        /*05e0*/ 	.word	0x00006a90


	//   ....[85]....
        /*05e4*/ 	.word	0x00006ad0


	//   ....[86]....
        /*05e8*/ 	.word	0x00006af0


	//   ....[87]....
        /*05ec*/ 	.word	0x00006b60


	//   ....[88]....
        /*05f0*/ 	.word	0x00006ba0


	//   ....[89]....
        /*05f4*/ 	.word	0x00006bc0


	//   ....[90]....
        /*05f8*/ 	.word	0x00006c30


	//   ....[91]....
        /*05fc*/ 	.word	0x00006c70


	//   ....[92]....
        /*0600*/ 	.word	0x00006ca0


	//   ....[93]....
        /*0604*/ 	.word	0x00007130


	//   ....[94]....
        /*0608*/ 	.word	0x000071c0


	//   ....[95]....
        /*060c*/ 	.word	0x000072b0


	//   ....[96]....
        /*0610*/ 	.word	0x00008be0


	//   ....[97]....
        /*0614*/ 	.word	0x00008d30


	//   ....[98]....
        /*0618*/ 	.word	0x000092e0


	//   ....[99]....
        /*061c*/ 	.word	0x00009300


	//   ....[100]....
        /*0620*/ 	.word	0x00009320


	//   ....[101]....
        /*0624*/ 	.word	0x00009380


	//   ....[102]....
        /*0628*/ 	.word	0x000093c0


	//   ....[103]....
        /*062c*/ 	.word	0x000093e0


	//   ....[104]....
        /*0630*/ 	.word	0x00009460


	//   ....[105]....
        /*0634*/ 	.word	0x00009490


	//   ....[106]....
        /*0638*/ 	.word	0x000094b0


	//   ....[107]....
        /*063c*/ 	.word	0x00009540


	//   ....[108]....
        /*0640*/ 	.word	0x00009560


	//   ....[109]....
        /*0644*/ 	.word	0x00009570


	//   ....[110]....
        /*0648*/ 	.word	0x00009610


	//   ....[111]....
        /*064c*/ 	.word	0x00009630


	//   ....[112]....
        /*0650*/ 	.word	0x00009640


	//   ....[113]....
        /*0654*/ 	.word	0x00009c60


	//   ....[114]....
        /*0658*/ 	.word	0x00009c70


	//   ....[115]....
        /*065c*/ 	.word	0x00009c90


	//   ....[116]....
        /*0660*/ 	.word	0x00009f10


	//   ....[117]....
        /*0664*/ 	.word	0x00009fa0


	//   ....[118]....
        /*0668*/ 	.word	0x00009ff0


	//   ....[119]....
        /*066c*/ 	.word	0x0000a000


	//   ....[120]....
        /*0670*/ 	.word	0x0000a010


	//   ....[121]....
        /*0674*/ 	.word	0x0000a0f0


	//   ....[122]....
        /*0678*/ 	.word	0x0000a100


	//   ....[123]....
        /*067c*/ 	.word	0x0000a110


	//   ....[124]....
        /*0680*/ 	.word	0x0000a200


	//   ....[125]....
        /*0684*/ 	.word	0x0000a210


	//   ....[126]....
        /*0688*/ 	.word	0x0000a220


	//   ....[127]....
        /*068c*/ 	.word	0x0000a310


	//   ....[128]....
        /*0690*/ 	.word	0x0000a320


	//   ....[129]....
        /*0694*/ 	.word	0x0000a330


	//   ....[130]....
        /*0698*/ 	.word	0x0000a420


	//   ....[131]....
        /*069c*/ 	.word	0x0000a430


	//   ....[132]....
        /*06a0*/ 	.word	0x0000a440


	//   ....[133]....
        /*06a4*/ 	.word	0x0000a590


	//   ....[134]....
        /*06a8*/ 	.word	0x0000a610


	//   ....[135]....
        /*06ac*/ 	.word	0x0000a690


	//   ....[136]....
        /*06b0*/ 	.word	0x0000a6e0


	//   ....[137]....
        /*06b4*/ 	.word	0x0000a6f0


	//   ....[138]....
        /*06b8*/ 	.word	0x0000a700


	//   ....[139]....
        /*06bc*/ 	.word	0x0000a7e0


	//   ....[140]....
        /*06c0*/ 	.word	0x0000a7f0


	//   ....[141]....
        /*06c4*/ 	.word	0x0000a800


	//   ....[142]....
        /*06c8*/ 	.word	0x0000a8e0


	//   ....[143]....
        /*06cc*/ 	.word	0x0000a8f0


	//   ....[144]....
        /*06d0*/ 	.word	0x0000a900


	//   ....[145]....
        /*06d4*/ 	.word	0x0000a9e0


	//   ....[146]....
        /*06d8*/ 	.word	0x0000a9f0


	//   ....[147]....
        /*06dc*/ 	.word	0x0000aa00


	//   ....[148]....
        /*06e0*/ 	.word	0x0000aae0


	//   ....[149]....
        /*06e4*/ 	.word	0x0000ab00


	//   ....[150]....
        /*06e8*/ 	.word	0x0000ab10


	//   ....[151]....
        /*06ec*/ 	.word	0x0000ac70


	//   ....[152]....
        /*06f0*/ 	.word	0x0000c5d0


	//   ....[153]....
        /*06f4*/ 	.word	0x0000c670


	//   ....[154]....
        /*06f8*/ 	.word	0x0000c720


	//   ....[155]....
        /*06fc*/ 	.word	0x0000c770


	//   ....[156]....
        /*0700*/ 	.word	0x0000c7c0


	//   ....[157]....
        /*0704*/ 	.word	0x0000c830


	//   ....[158]....
        /*0708*/ 	.word	0x0000c8c0


	//   ....[159]....
        /*070c*/ 	.word	0x0000c940


	//   ....[160]....
        /*0710*/ 	.word	0x0000c990


	//   ....[161]....
        /*0714*/ 	.word	0x0000ca00


	//   ....[162]....
        /*0718*/ 	.word	0x0000ca90


	//   ....[163]....
        /*071c*/ 	.word	0x0000cb10


	//   ....[164]....
        /*0720*/ 	.word	0x0000cb60


	//   ....[165]....
        /*0724*/ 	.word	0x0000cbd0


	//   ....[166]....
        /*0728*/ 	.word	0x0000cc60


	//   ....[167]....
        /*072c*/ 	.word	0x0000cce0


	//   ....[168]....
        /*0730*/ 	.word	0x0000cd30


	//   ....[169]....
        /*0734*/ 	.word	0x0000cda0


	//   ....[170]....
        /*0738*/ 	.word	0x0000ce30


	//   ....[171]....
        /*073c*/ 	.word	0x0000ceb0


	//   ....[172]....
        /*0740*/ 	.word	0x0000cf00


	//   ....[173]....
        /*0744*/ 	.word	0x0000cf70


	//   ....[174]....
        /*0748*/ 	.word	0x0000cff0


	//   ....[175]....
        /*074c*/ 	.word	0x0000d080


	//   ....[176]....
        /*0750*/ 	.word	0x0000d110


	//   ....[177]....
        /*0754*/ 	.word	0x0000d1c0


	//   ....[178]....
        /*0758*/ 	.word	0x0000d210


	//   ....[179]....
        /*075c*/ 	.word	0x0000d260


	//   ....[180]....
        /*0760*/ 	.word	0x0000d2e0


	//   ....[181]....
        /*0764*/ 	.word	0x0000d370


	//   ....[182]....
        /*0768*/ 	.word	0x0000d3f0


	//   ....[183]....
        /*076c*/ 	.word	0x0000d440


	//   ....[184]....
        /*0770*/ 	.word	0x0000d4c0


	//   ....[185]....
        /*0774*/ 	.word	0x0000d550


	//   ....[186]....
        /*0778*/ 	.word	0x0000d5d0


	//   ....[187]....
        /*077c*/ 	.word	0x0000d620


	//   ....[188]....
        /*0780*/ 	.word	0x0000d6a0


	//   ....[189]....
        /*0784*/ 	.word	0x0000d730


	//   ....[190]....
        /*0788*/ 	.word	0x0000d7b0


	//   ....[191]....
        /*078c*/ 	.word	0x0000d800


	//   ....[192]....
        /*0790*/ 	.word	0x0000d880


	//   ....[193]....
        /*0794*/ 	.word	0x0000d910


	//   ....[194]....
        /*0798*/ 	.word	0x0000d990


	//   ....[195]....
        /*079c*/ 	.word	0x0000d9e0


	//   ....[196]....
        /*07a0*/ 	.word	0x0000da50


	//   ....[197]....
        /*07a4*/ 	.word	0x0000dad0


	//   ....[198]....
        /*07a8*/ 	.word	0x0000db60


	//   ....[199]....
        /*07ac*/ 	.word	0x0000dbf0


	//   ....[200]....
        /*07b0*/ 	.word	0x0000dca0


	//   ....[201]....
        /*07b4*/ 	.word	0x0000dcf0


	//   ....[202]....
        /*07b8*/ 	.word	0x0000dd40


	//   ....[203]....
        /*07bc*/ 	.word	0x0000ddb0


	//   ....[204]....
        /*07c0*/ 	.word	0x0000de40


	//   ....[205]....
        /*07c4*/ 	.word	0x0000dec0


	//   ....[206]....
        /*07c8*/ 	.word	0x0000df10


	//   ....[207]....
        /*07cc*/ 	.word	0x0000df80


	//   ....[208]....
        /*07d0*/ 	.word	0x0000e010


	//   ....[209]....
        /*07d4*/ 	.word	0x0000e090


	//   ....[210]....
        /*07d8*/ 	.word	0x0000e0e0


	//   ....[211]....
        /*07dc*/ 	.word	0x0000e150


	//   ....[212]....
        /*07e0*/ 	.word	0x0000e1e0


	//   ....[213]....
        /*07e4*/ 	.word	0x0000e260


	//   ....[214]....
        /*07e8*/ 	.word	0x0000e2b0


	//   ....[215]....
        /*07ec*/ 	.word	0x0000e320


	//   ....[216]....
        /*07f0*/ 	.word	0x0000e3b0


	//   ....[217]....
        /*07f4*/ 	.word	0x0000e430


	//   ....[218]....
        /*07f8*/ 	.word	0x0000e480


	//   ....[219]....
        /*07fc*/ 	.word	0x0000e4f0


	//   ....[220]....
        /*0800*/ 	.word	0x0000e560


	//   ....[221]....
        /*0804*/ 	.word	0x0000e5e0


	//   ....[222]....
        /*0808*/ 	.word	0x0000e660


	//   ....[223]....
        /*080c*/ 	.word	0x0000e710


	//   ....[224]....
        /*0810*/ 	.word	0x0000e760


	//   ....[225]....
        /*0814*/ 	.word	0x0000e7b0


	//   ....[226]....
        /*0818*/ 	.word	0x0000e820


	//   ....[227]....
        /*081c*/ 	.word	0x0000e8b0


	//   ....[228]....
        /*0820*/ 	.word	0x0000e930


	//   ....[229]....
        /*0824*/ 	.word	0x0000e980


	//   ....[230]....
        /*0828*/ 	.word	0x0000e9f0


	//   ....[231]....
        /*082c*/ 	.word	0x0000ea80


	//   ....[232]....
        /*0830*/ 	.word	0x0000eb00


	//   ....[233]....
        /*0834*/ 	.word	0x0000eb50


	//   ....[234]....
        /*0838*/ 	.word	0x0000ebc0


	//   ....[235]....
        /*083c*/ 	.word	0x0000ec50


	//   ....[236]....
        /*0840*/ 	.word	0x0000ecd0


	//   ....[237]....
        /*0844*/ 	.word	0x0000ed20


	//   ....[238]....
        /*0848*/ 	.word	0x0000ed90


	//   ....[239]....
        /*084c*/ 	.word	0x0000ee20


	//   ....[240]....
        /*0850*/ 	.word	0x0000eeb0


	//   ....[241]....
        /*0854*/ 	.word	0x0000ef00


	//   ....[242]....
        /*0858*/ 	.word	0x0000ef70


	//   ....[243]....
        /*085c*/ 	.word	0x0000efe0


	//----- nvinfo : EIATTR_VRC_CTA_INIT_COUNT
	.align		4
.L_853:
        /*0860*/ 	.byte	0x02, 0x4a
	.zero		1
	.zero		1


	//----- nvinfo : EIATTR_EXIT_INSTR_OFFSETS
	.align		4
        /*0864*/ 	.byte	0x04, 0x1c
        /*0866*/ 	.short	(.L_855 - .L_854)


	//   ....[0]....
.L_854:
        /*0868*/ 	.word	0x000017f0


	//   ....[1]....
        /*086c*/ 	.word	0x00001b00


	//   ....[2]....
        /*0870*/ 	.word	0x00001cf0


	//   ....[3]....
        /*0874*/ 	.word	0x00002400


	//   ....[4]....
        /*0878*/ 	.word	0x000024b0


	//   ....[5]....
        /*087c*/ 	.word	0x00005020


	//   ....[6]....
        /*0880*/ 	.word	0x00005350


	//   ....[7]....
        /*0884*/ 	.word	0x00005560


	//   ....[8]....
        /*0888*/ 	.word	0x00005c80


	//   ....[9]....
        /*088c*/ 	.word	0x00005d30


	//   ....[10]....
        /*0890*/ 	.word	0x00005d60


	//   ....[11]....
        /*0894*/ 	.word	0x00008680


	//   ....[12]....
        /*0898*/ 	.word	0x000087b0


	//   ....[13]....
        /*089c*/ 	.word	0x0000c460


	//   ....[14]....
        /*08a0*/ 	.word	0x0000c580


	//----- nvinfo : EIATTR_MAX_THREADS
	.align		4
.L_855:
        /*08a4*/ 	.byte	0x04, 0x05
        /*08a6*/ 	.short	(.L_857 - .L_856)
.L_856:
        /*08a8*/ 	.word	0x00000100
        /*08ac*/ 	.word	0x00000001
        /*08b0*/ 	.word	0x00000001


	//----- nvinfo : EIATTR_CRS_STACK_SIZE
	.align		4
.L_857:
        /*08b4*/ 	.byte	0x04, 0x1e
        /*08b6*/ 	.short	(.L_859 - .L_858)
.L_858:
        /*08b8*/ 	.word	0x00000000


	//----- nvinfo : EIATTR_CBANK_PARAM_SIZE
	.align		4
.L_859:
        /*08bc*/ 	.byte	0x03, 0x19
        /*08be*/ 	.short	0x0050


	//----- nvinfo : EIATTR_PARAM_CBANK
	.align		4
        /*08c0*/ 	.byte	0x04, 0x0a
        /*08c2*/ 	.short	(.L_861 - .L_860)
	.align		4
.L_860:
        /*08c4*/ 	.word	index@(.nv.constant0._ZN6thrust24THRUST_300001_SM_1000_NS8cuda_cub4core6detail13_kernel_agentINS1_15__reduce_by_key16ReduceByKeyAgentIPiNS0_17constant_iteratorIiNS0_11use_defaultES9_EES7_S7_N4cuda3std3__48equal_toIiEENSD_4plusIiEEPllEEJS7_SA_S7_S7_SI_N3cub18CUB_300001_SM_100024ReduceByKeyScanTileStateIilLb1EEESF_SH_llEEEvDpT0_)
        /*08c8*/ 	.short	0x0380
        /*08ca*/ 	.short	0x0050


	//----- nvinfo : EIATTR_SW_WAR
	.align		4
.L_861:
        /*08cc*/ 	.byte	0x04, 0x36
        /*08ce*/ 	.short	(.L_863 - .L_862)
.L_862:
        /*08d0*/ 	.word	0x00000008
.L_863:


//--------------------- .nv.info._ZN6thrust24THRUST_300001_SM_1000_NS8cuda_cub4core6detail13_kernel_agentINS1_15__reduce_by_key9InitAgentIN3cub18CUB_300001_SM_100024ReduceByKeyScanTileStateIilLb1EEElPlEEJSA_lSB_EEEvDpT0_ --------------------------
	.section	.nv.info._ZN6thrust24THRUST_300001_SM_1000_NS8cuda_cub4core6detail13_kernel_agentINS1_15__reduce_by_key9InitAgentIN3cub18CUB_300001_SM_100024ReduceByKeyScanTileStateIilLb1EEElPlEEJSA_lSB_EEEvDpT0_,"",@"SHT_CUDA_INFO"
	.sectionflags	@""
	.align	4


	//----- nvinfo : EIATTR_CUDA_API_VERSION
	.align		4
        /*0000*/ 	.byte	0x04, 0x37
        /*0002*/ 	.short	(.L_865 - .L_864)
.L_864:
        /*0004*/ 	.word	0x00000082


	//----- nvinfo : EIATTR_KPARAM_INFO
	.align		4
.L_865:
        /*0008*/ 	.byte	0x04, 0x17
        /*000a*/ 	.short	(.L_867 - .L_866)
.L_866:
        /*000c*/ 	.word	0x00000000
        /*0010*/ 	.short	0x0002
        /*0012*/ 	.short	0x0010
        /*0014*/ 	.byte	0x00, 0xf5, 0x21, 0x00


	//----- nvinfo : EIATTR_KPARAM_INFO
	.align		4
.L_867:
        /*0018*/ 	.byte	0x04, 0x17
        /*001a*/ 	.short	(.L_869 - .L_868)
.L_868:
        /*001c*/ 	.word	0x00000000
        /*0020*/ 	.short	0x0001
        /*0022*/ 	.short	0x0008
        /*0024*/ 	.byte	0x00, 0xf0, 0x21, 0x00


	//----- nvinfo : EIATTR_KPARAM_INFO
	.align		4
.L_869:
        /*0028*/ 	.byte	0x04, 0x17
        /*002a*/ 	.short	(.L_871 - .L_870)
.L_870:
        /*002c*/ 	.word	0x00000000
        /*0030*/ 	.short	0x0000
        /*0032*/ 	.short	0x0000
        /*0034*/ 	.byte	0x00, 0xf0, 0x21, 0x00


	//----- nvinfo : EIATTR_SPARSE_MMA_MASK
	.align		4
.L_871:
        /*0038*/ 	.byte	0x03, 0x50
        /*003a*/ 	.short	0x0000


	//----- nvinfo : EIATTR_MAXREG_COUNT
	.align		4
        /*003c*/ 	.byte	0x03, 0x1b
        /*003e*/ 	.short	0x00ff


	//----- nvinfo : EIATTR_MERCURY_ISA_VERSION
	.align		4
        /*0040*/ 	.byte	0x03, 0x5f
        /*0042*/ 	.short	0x0101


	//----- nvinfo : EIATTR_VRC_CTA_INIT_COUNT
	.align		4
        /*0044*/ 	.byte	0x02, 0x4a
	.zero		1
	.zero		1


	//----- nvinfo : EIATTR_EXIT_INSTR_OFFSETS
	.align		4
        /*0048*/ 	.byte	0x04, 0x1c
        /*004a*/ 	.short	(.L_873 - .L_872)


	//   ....[0]....
.L_872:
        /*004c*/ 	.word	0x00000140


	//   ....[1]....
        /*0050*/ 	.word	0x00000170


	//----- nvinfo : EIATTR_MAX_THREADS
	.align		4
.L_873:
        /*0054*/ 	.byte	0x04, 0x05
        /*0056*/ 	.short	(.L_875 - .L_874)
.L_874:
        /*0058*/ 	.word	0x00000080
        /*005c*/ 	.word	0x00000001
        /*0060*/ 	.word	0x00000001


	//----- nvinfo : EIATTR_CBANK_PARAM_SIZE
	.align		4
.L_875:
        /*0064*/ 	.byte	0x03, 0x19
        /*0066*/ 	.short	0x0018


	//----- nvinfo : EIATTR_PARAM_CBANK
	.align		4
        /*0068*/ 	.byte	0x04, 0x0a
        /*006a*/ 	.short	(.L_877 - .L_876)
	.align		4
.L_876:
        /*006c*/ 	.word	index@(.nv.constant0._ZN6thrust24THRUST_300001_SM_1000_NS8cuda_cub4core6detail13_kernel_agentINS1_15__reduce_by_key9InitAgentIN3cub18CUB_300001_SM_100024ReduceByKeyScanTileStateIilLb1EEElPlEEJSA_lSB_EEEvDpT0_)
        /*0070*/ 	.short	0x0380
        /*0072*/ 	.short	0x0018


	//----- nvinfo : EIATTR_SW_WAR
	.align		4
.L_877:
        /*0074*/ 	.byte	0x04, 0x36
        /*0076*/ 	.short	(.L_879 - .L_878)
.L_878:
        /*0078*/ 	.word	0x00000008
.L_879:


//--------------------- .nv.info._ZN6thrust24THRUST_300001_SM_1000_NS8cuda_cub4core6detail13_kernel_agentINS1_15__reduce_by_key16ReduceByKeyAgentIPiNS0_17constant_iteratorIiNS0_11use_defaultES9_EES7_S7_N4cuda3std3__48equal_toIiEENSD_4plusIiEES7_iEEJS7_SA_S7_S7_S7_N3cub18CUB_300001_SM_100024ReduceByKeyScanTileStateIiiLb1EEESF_SH_iiEEEvDpT0_ --------------------------
	.section	.nv.info._ZN6thrust24THRUST_300001_SM_1000_NS8cuda_cub4core6detail13_kernel_agentINS1_15__reduce_by_key16ReduceByKeyAgentIPiNS0_17constant_iteratorIiNS0_11use_defaultES9_EES7_S7_N4cuda3std3__48equal_toIiEENSD_4plusIiEES7_iEEJS7_SA_S7_S7_S7_N3cub18CUB_300001_SM_100024ReduceByKeyScanTileStateIiiLb1EEESF_SH_iiEEEvDpT0_,"",@"SHT_CUDA_INFO"
	.sectionflags	@""
	.align	4


	//----- nvinfo : EIATTR_CUDA_API_VERSION
	.align		4
        /*0000*/ 	.byte	0x04, 0x37
        /*0002*/ 	.short	(.L_881 - .L_880)
.L_880:
        /*0004*/ 	.word	0x00000082


	//----- nvinfo : EIATTR_KPARAM_INFO
	.align		4
.L_881:
        /*0008*/ 	.byte	0x04, 0x17
        /*000a*/ 	.short	(.L_883 - .L_882)
.L_882:
        /*000c*/ 	.word	0x00000000
        /*0010*/ 	.short	0x0009
        /*0012*/ 	.short	0x0040
        /*0014*/ 	.byte	0x00, 0xf0, 0x11, 0x00


	//----- nvinfo : EIATTR_KPARAM_INFO
	.align		4
.L_883:
        /*0018*/ 	.byte	0x04, 0x17
        /*001a*/ 	.short	(.L_885 - .L_884)
.L_884:
        /*001c*/ 	.word	0x00000000
        /*0020*/ 	.short	0x0008
        /*0022*/ 	.short	0x003c
        /*0024*/ 	.byte	0x00, 0xf0, 0x11, 0x00


	//----- nvinfo : EIATTR_KPARAM_INFO
	.align		4
.L_885:
        /*0028*/ 	.byte	0x04, 0x17
        /*002a*/ 	.short	(.L_887 - .L_886)
.L_886:
        /*002c*/ 	.word	0x00000000
        /*0030*/ 	.short	0x0007
        /*0032*/ 	.short	0x0039
        /*0034*/ 	.byte	0x00, 0xf0, 0x05, 0x00


	//----- nvinfo : EIATTR_KPARAM_INFO
	.align		4
.L_887:
        /*0038*/ 	.byte	0x04, 0x17
        /*003a*/ 	.short	(.L_889 - .L_888)
.L_888:
        /*003c*/ 	.word	0x00000000
        /*0040*/ 	.short	0x0006
        /*0042*/ 	.short	0x0038
        /*0044*/ 	.byte	0x00, 0xf0, 0x05, 0x00


	//----- nvinfo : EIATTR_KPARAM_INFO
	.align		4
.L_889:
        /*0048*/ 	.byte	0x04, 0x17
        /*004a*/ 	.short	(.L_891 - .L_890)
.L_890:
        /*004c*/ 	.word	0x00000000
        /*0050*/ 	.short	0x0005
        /*0052*/ 	.short	0x0030
        /*0054*/ 	.byte	0x00, 0xf0, 0x21, 0x00


	//----- nvinfo : EIATTR_KPARAM_INFO
	.align		4
.L_891:
        /*0058*/ 	.byte	0x04, 0x17
        /*005a*/ 	.short	(.L_893 - .L_892)
.L_892:
        /*005c*/ 	.word	0x00000000
        /*0060*/ 	.short	0x0004
        /*0062*/ 	.short	0x0028
        /*0064*/ 	.byte	0x00, 0xf5, 0x21, 0x00


	//----- nvinfo : EIATTR_KPARAM_INFO
	.align		4
.L_893:
        /*0068*/ 	.byte	0x04, 0x17
        /*006a*/ 	.short	(.L_895 - .L_894)
.L_894:
        /*006c*/ 	.word	0x00000000
        /*0070*/ 	.short	0x0003
        /*0072*/ 	.short	0x0020
        /*0074*/ 	.byte	0x00, 0xf5, 0x21, 0x00


	//----- nvinfo : EIATTR_KPARAM_INFO
	.align		4
.L_895:
        /*0078*/ 	.byte	0x04, 0x17
        /*007a*/ 	.short	(.L_897 - .L_896)
.L_896:
        /*007c*/ 	.word	0x00000000
        /*0080*/ 	.short	0x0002
        /*0082*/ 	.short	0x0018
        /*0084*/ 	.byte	0x00, 0xf5, 0x21, 0x00


	//----- nvinfo : EIATTR_KPARAM_INFO
	.align		4
.L_897:
        /*0088*/ 	.byte	0x04, 0x17
        /*008a*/ 	.short	(.L_899 - .L_898)
.L_898:
        /*008c*/ 	.word	0x00000000
        /*0090*/ 	.short	0x0001
        /*0092*/ 	.short	0x0008
        /*0094*/ 	.byte	0x00, 0xf0, 0x41, 0x00


	//----- nvinfo : EIATTR_KPARAM_INFO
	.align		4
.L_899:
        /*0098*/ 	.byte	0x04, 0x17
        /*009a*/ 	.short	(.L_901 - .L_900)
.L_900:
        /*009c*/ 	.word	0x00000000
        /*00a0*/ 	.short	0x0000
        /*00a2*/ 	.short	0x0000
        /*00a4*/ 	.byte	0x00, 0xf5, 0x21, 0x00


	//----- nvinfo : EIATTR_SPARSE_MMA_MASK
	.align		4
.L_901:
        /*00a8*/ 	.byte	0x03, 0x50
        /*00aa*/ 	.short	0x0000


	//----- nvinfo : EIATTR_MAXREG_COUNT
	.align		4
        /*00ac*/ 	.byte	0x03, 0x1b
        /*00ae*/ 	.short	0x00ff


	//----- nvinfo : EIATTR_NUM_BARRIERS
	.align		4
        /*00b0*/ 	.byte	0x02, 0x4c
        /*00b2*/ 	.byte	0x01
	.zero		1


	//----- nvinfo : EIATTR_MERCURY_ISA_VERSION
	.align		4
        /*00b4*/ 	.byte	0x03, 0x5f
        /*00b6*/ 	.short	0x0101


	//----- nvinfo : EIATTR_COOP_GROUP_MASK_REGIDS
	.align		4
        /*00b8*/ 	.byte	0x04, 0x29
        /*00ba*/ 	.short	(.L_903 - .L_902)


	//   ....[0]....
.L_902:
        /*00bc*/ 	.word	0xffffffff


	//   ....[1]....
        /*00c0*/ 	.word	0xffffffff


	//   ....[2]....
        /*00c4*/ 	.word	0xffffffff


	//   ....[3]....
        /*00c8*/ 	.word	0xffffffff


	//   ....[4]....
        /*00cc*/ 	.word	0xffffffff


	//   ....[5]....
        /*00d0*/ 	.word	0xffffffff


	//   ....[6]....
        /*00d4*/ 	.word	0xffffffff


	//   ....[7]....
        /*00d8*/ 	.word	0xffffffff


	//   ....[8]....
        /*00dc*/ 	.word	0xffffffff


	//   ....[9]....
        /*00e0*/ 	.word	0xffffffff


	//   ....[10]....
        /*00e4*/ 	.word	0xffffffff


	//   ....[11]....
        /*00e8*/ 	.word	0xffffffff


	//   ....[12]....
        /*00ec*/ 	.word	0xffffffff


	//   ....[13]....
        /*00f0*/ 	.word	0xffffffff


	//   ....[14]....
        /*00f4*/ 	.word	0xffffffff


	//   ....[15]....
        /*00f8*/ 	.word	0xffffffff


	//   ....[16]....
        /*00fc*/ 	.word	0xffffffff


	//   ....[17]....
        /*0100*/ 	.word	0xffffffff


	//   ....[18]....
        /*0104*/ 	.word	0xffffffff


	//   ....[19]....
        /*0108*/ 	.word	0xffffffff


	//   ....[20]....
        /*010c*/ 	.word	0xffffffff


	//   ....[21]....
        /*0110*/ 	.word	0xffffffff


	//   ....[22]....
        /*0114*/ 	.word	0xffffffff


	//   ....[23]....
        /*0118*/ 	.word	0xffffffff


	//   ....[24]....
        /*011c*/ 	.word	0xffffffff


	//   ....[25]....
        /*0120*/ 	.word	0xffffffff


	//   ....[26]....
        /*0124*/ 	.word	0xffffffff


	//   ....[27]....
        /*0128*/ 	.word	0xffffffff


	//   ....[28]....
        /*012c*/ 	.word	0xffffffff


	//   ....[29]....
        /*0130*/ 	.word	0xffffffff


	//   ....[30]....
        /*0134*/ 	.word	0xffffffff


	//   ....[31]....
        /*0138*/ 	.word	0xffffffff


	//   ....[32]....
        /*013c*/ 	.word	0xffffffff


	//   ....[33]....
        /*0140*/ 	.word	0xffffffff


	//   ....[34]....
        /*0144*/ 	.word	0xffffffff


	//   ....[35]....
        /*0148*/ 	.word	0xffffffff


	//   ....[36]....
        /*014c*/ 	.word	0xffffffff


	//   ....[37]....
        /*0150*/ 	.word	0xffffffff


	//   ....[38]....
        /*0154*/ 	.word	0xffffffff


	//   ....[39]....
        /*0158*/ 	.word	0xffffffff


	//   ....[40]....
        /*015c*/ 	.word	0xffffffff


	//   ....[41]....
        /*0160*/ 	.word	0xffffffff


	//   ....[42]....
        /*0164*/ 	.word	0xffffffff


	//   ....[43]....
        /*0168*/ 	.word	0xffffffff


	//   ....[44]....
        /*016c*/ 	.word	0xffffffff


	//   ....[45]....
        /*0170*/ 	.word	0xffffffff


	//   ....[46]....
        /*0174*/ 	.word	0xffffffff


	//   ....[47]....
        /*0178*/ 	.word	0xffffffff


	//   ....[48]....
        /*017c*/ 	.word	0xffffffff


	//   ....[49]....
        /*0180*/ 	.word	0xffffffff


	//   ....[50]....
        /*0184*/ 	.word	0xffffffff


	//   ....[51]....
        /*0188*/ 	.word	0xffffffff


	//   ....[52]....
        /*018c*/ 	.word	0xffffffff


	//   ....[53]....
        /*0190*/ 	.word	0xffffffff


	//   ....[54]....
        /*0194*/ 	.word	0xffffffff


	//   ....[55]....
        /*0198*/ 	.word	0xffffffff


	//   ....[56]....
        /*019c*/ 	.word	0xffffffff


	//   ....[57]....
        /*01a0*/ 	.word	0xffffffff


	//   ....[58]....
        /*01a4*/ 	.word	0xffffffff


	//   ....[59]....
        /*01a8*/ 	.word	0xffffffff


	//   ....[60]....
        /*01ac*/ 	.word	0xffffffff


	//   ....[61]....
        /*01b0*/ 	.word	0xffffffff


	//   ....[62]....
        /*01b4*/ 	.word	0xffffffff


	//   ....[63]....
        /*01b8*/ 	.word	0xffffffff


	//   ....[64]....
        /*01bc*/ 	.word	0xffffffff


	//   ....[65]....
        /*01c0*/ 	.word	0xffffffff


	//   ....[66]....
        /*01c4*/ 	.word	0xffffffff


	//   ....[67]....
        /*01c8*/ 	.word	0xffffffff


	//   ....[68]....
        /*01cc*/ 	.word	0xffffffff


	//   ....[69]....
        /*01d0*/ 	.word	0xffffffff


	//   ....[70]....
        /*01d4*/ 	.word	0xffffffff


	//   ....[71]....
        /*01d8*/ 	.word	0xffffffff


	//   ....[72]....
        /*01dc*/ 	.word	0xffffffff


	//   ....[73]....
        /*01e0*/ 	.word	0xffffffff


	//   ....[74]....
        /*01e4*/ 	.word	0xffffffff


	//   ....[75]....
        /*01e8*/ 	.word	0xffffffff


	//   ....[76]....
        /*01ec*/ 	.word	0xffffffff


	//   ....[77]....
        /*01f0*/ 	.word	0xffffffff


	//   ....[78]....
        /*01f4*/ 	.word	0xffffffff


	//   ....[79]....
        /*01f8*/ 	.word	0xffffffff


	//   ....[80]....
        /*01fc*/ 	.word	0xffffffff


	//   ....[81]....
        /*0200*/ 	.word	0xffffffff


	//   ....[82]....
        /*0204*/ 	.word	0xffffffff


	//   ....[83]....
        /*0208*/ 	.word	0xffffffff


	//   ....[84]....
        /*020c*/ 	.word	0xffffffff


	//   ....[85]....
        /*0210*/ 	.word	0xffffffff


	//   ....[86]....
        /*0214*/ 	.word	0xffffffff


	//   ....[87]....
        /*0218*/ 	.word	0xffffffff


	//   ....[88]....
        /*021c*/ 	.word	0xffffffff


	//   ....[89]....
        /*0220*/ 	.word	0xffffffff


	//   ....[90]....
        /*0224*/ 	.word	0xffffffff


	//   ....[91]....
        /*0228*/ 	.word	0xffffffff


	//   ....[92]....
        /*022c*/ 	.word	0xffffffff


	//   ....[93]....
        /*0230*/ 	.word	0xffffffff


	//   ....[94]....
        /*0234*/ 	.word	0xffffffff


	//   ....[95]....
        /*0238*/ 	.word	0xffffffff


	//   ....[96]....
        /*023c*/ 	.word	0xffffffff


	//   ....[97]....
        /*0240*/ 	.word	0xffffffff


	//   ....[98]....
        /*0244*/ 	.word	0xffffffff


	//   ....[99]....
        /*0248*/ 	.word	0xffffffff


	//   ....[100]....
        /*024c*/ 	.word	0xffffffff


	//   ....[101]....
        /*0250*/ 	.word	0xffffffff


	//   ....[102]....
        /*0254*/ 	.word	0xffffffff


	//   ....[103]....
        /*0258*/ 	.word	0xffffffff


	//   ....[104]....
        /*025c*/ 	.word	0xffffffff


	//   ....[105]....
        /*0260*/ 	.word	0xffffffff


	//   ....[106]....
        /*0264*/ 	.word	0xffffffff


	//   ....[107]....
        /*0268*/ 	.word	0xffffffff


	//   ....[108]....
        /*026c*/ 	.word	0x05000015


	//   ....[109]....
        /*0270*/ 	.word	0x05000015


	//   ....[110]....
        /*0274*/ 	.word	0x05000015


	//   ....[111]....
        /*0278*/ 	.word	0x05000015


	//   ....[112]....
        /*027c*/ 	.word	0x05000015


	//   ....[113]....
        /*0280*/ 	.word	0x05000015


	//   ....[114]....
        /*0284*/ 	.word	0x05000015


	//   ....[115]....
        /*0288*/ 	.word	0x05000015


	//   ....[116]....
        /*028c*/ 	.word	0x05000015


	//   ....[117]....
        /*0290*/ 	.word	0x05000015


	//   ....[118]....
        /*0294*/ 	.word	0x05000015


	//   ....[119]....
        /*0298*/ 	.word	0x05000015


	//   ....[120]....
        /*029c*/ 	.word	0x05000015


	//   ....[121]....
        /*02a0*/ 	.word	0x05000015


	//   ....[122]....
        /*02a4*/ 	.word	0x05000015


	//   ....[123]....
        /*02a8*/ 	.word	0x05000015


	//   ....[124]....
        /*02ac*/ 	.word	0x05000015


	//   ....[125]....
        /*02b0*/ 	.word	0x05000015


	//   ....[126]....
        /*02b4*/ 	.word	0x05000015


	//   ....[127]....
        /*02b8*/ 	.word	0x05000015


	//   ....[128]....
        /*02bc*/ 	.word	0x05000015


	//   ....[129]....
        /*02c0*/ 	.word	0x05000015


	//   ....[130]....
        /*02c4*/ 	.word	0x05000015


	//   ....[131]....
        /*02c8*/ 	.word	0x05000015


	//   ....[132]....
        /*02cc*/ 	.word	0x05000015


	//   ....[133]....
        /*02d0*/ 	.word	0x05000015


	//   ....[134]....
        /*02d4*/ 	.word	0x05000015


	//   ....[135]....
        /*02d8*/ 	.word	0x05000015


	//   ....[136]....
        /*02dc*/ 	.word	0x05000015


	//   ....[137]....
        /*02e0*/ 	.word	0x05000015


	//   ....[138]....
        /*02e4*/ 	.word	0x05000015


	//   ....[139]....
        /*02e8*/ 	.word	0x05000015


	//   ....[140]....
        /*02ec*/ 	.word	0x05000015


	//   ....[141]....
        /*02f0*/ 	.word	0x05000015


	//   ....[142]....
        /*02f4*/ 	.word	0x05000015


	//   ....[143]....
        /*02f8*/ 	.word	0x05000015


	//   ....[144]....
        /*02fc*/ 	.word	0x05000015


	//   ....[145]....
        /*0300*/ 	.word	0x05000015


	//   ....[146]....
        /*0304*/ 	.word	0x05000015


	//   ....[147]....
        /*0308*/ 	.word	0x05000015


	//   ....[148]....
        /*030c*/ 	.word	0x05000015


	//   ....[149]....
        /*0310*/ 	.word	0x05000015


	//   ....[150]....
        /*0314*/ 	.word	0x05000015


	//   ....[151]....
        /*0318*/ 	.word	0x05000015


	//   ....[152]....
        /*031c*/ 	.word	0x05000015


	//   ....[153]....
        /*0320*/ 	.word	0x05000015


	//   ....[154]....
        /*0324*/ 	.word	0x05000015


	//   ....[155]....
        /*0328*/ 	.word	0x05000015


	//   ....[156]....
        /*032c*/ 	.word	0x05000015


	//   ....[157]....
        /*0330*/ 	.word	0x05000015


	//   ....[158]....
        /*0334*/ 	.word	0x05000015


	//   ....[159]....
        /*0338*/ 	.word	0x05000015


	//----- nvinfo : EIATTR_COOP_GROUP_INSTR_OFFSETS
	.align		4
.L_903:
        /*033c*/ 	.byte	0x04, 0x28
        /*033e*/ 	.short	(.L_905 - .L_904)


	//   ....[0]....
.L_904:
        /*0340*/ 	.word	0x000002f0


	//   ....[1]....
        /*0344*/ 	.word	0x00000490


	//   ....[2]....
        /*0348*/ 	.word	0x00000800


	//   ....[3]....
        /*034c*/ 	.word	0x00000820


	//   ....[4]....
        /*0350*/ 	.word	0x00000860


	//   ....[5]....
        /*0354*/ 	.word	0x00000890


	//   ....[6]....
        /*0358*/ 	.word	0x00000900


	//   ....[7]....
        /*035c*/ 	.word	0x00000940


	//   ....[8]....
        /*0360*/ 	.word	0x00000980


	//   ....[9]....
        /*0364*/ 	.word	0x000009d0


	//   ....[10]....
        /*0368*/ 	.word	0x00000a20


	//   ....[11]....
        /*036c*/ 	.word	0x00000a40


	//   ....[12]....
        /*0370*/ 	.word	0x00000b00


	//   ....[13]....
        /*0374*/ 	.word	0x00000e00


	//   ....[14]....
        /*0378*/ 	.word	0x00002510


	//   ....[15]....
        /*037c*/ 	.word	0x00002680


	//   ....[16]....
        /*0380*/ 	.word	0x000029f0


	//   ....[17]....
        /*0384*/ 	.word	0x00002a40


	//   ....[18]....
        /*0388*/ 	.word	0x00002ab0


	//   ....[19]....
        /*038c*/ 	.word	0x00002ad0


	//   ....[20]....
        /*0390*/ 	.word	0x00002b50


	//   ....[21]....
        /*0394*/ 	.word	0x00002b70


	//   ....[22]....
        /*0398*/ 	.word	0x00002be0


	//   ....[23]....
        /*039c*/ 	.word	0x00002c00


	//   ....[24]....
        /*03a0*/ 	.word	0x00002c70


	//   ....[25]....
        /*03a4*/ 	.word	0x00002c90


	//   ....[26]....
        /*03a8*/ 	.word	0x00002d10


	//   ....[27]....
        /*03ac*/ 	.word	0x00002eb0


	//   ....[28]....
        /*03b0*/ 	.word	0x000032a0


	//   ....[29]....
        /*03b4*/ 	.word	0x00003310


	//   ....[30]....
        /*03b8*/ 	.word	0x00003370


	//   ....[31]....
        /*03bc*/ 	.word	0x000033c0


	//   ....[32]....
        /*03c0*/ 	.word	0x000033e0


	//   ....[33]....
        /*03c4*/ 	.word	0x00003440


	//   ....[34]....
        /*03c8*/ 	.word	0x00003460


	//   ....[35]....
        /*03cc*/ 	.word	0x000034e0


	//   ....[36]....
        /*03d0*/ 	.word	0x00003510


	//   ....[37]....
        /*03d4*/ 	.word	0x00003590


	//   ....[38]....
        /*03d8*/ 	.word	0x000035b0


	//   ....[39]....
        /*03dc*/ 	.word	0x00003630


	//   ....[40]....
        /*03e0*/ 	.word	0x00003650


	//   ....[41]....
        /*03e4*/ 	.word	0x00003770


	//   ....[42]....
        /*03e8*/ 	.word	0x000037d0


	//   ....[43]....
        /*03ec*/ 	.word	0x00003870


	//   ....[44]....
        /*03f0*/ 	.word	0x00003890


	//   ....[45]....
        /*03f4*/ 	.word	0x000038b0


	//   ....[46]....
        /*03f8*/ 	.word	0x00003930


	//   ....[47]....
        /*03fc*/ 	.word	0x00003950


	//   ....[48]....
        /*0400*/ 	.word	0x000039c0


	//   ....[49]....
        /*0404*/ 	.word	0x000039e0


	//   ....[50]....
        /*0408*/ 	.word	0x00003a50


	//   ....[51]....
        /*040c*/ 	.word	0x00003a70


	//   ....[52]....
        /*0410*/ 	.word	0x00003af0


	//   ....[53]....
        /*0414*/ 	.word	0x00003b10


	//   ....[54]....
        /*0418*/ 	.word	0x00005650


	//   ....[55]....
        /*041c*/ 	.word	0x000057a0


	//   ....[56]....
        /*0420*/ 	.word	0x00005c50


	//   ....[57]....
        /*0424*/ 	.word	0x00005ce0


	//   ....[58]....
        /*0428*/ 	.word	0x00005d20


	//   ....[59]....
        /*042c*/ 	.word	0x00005d50


	//   ....[60]....
        /*0430*/ 	.word	0x00005dc0


	//   ....[61]....
        /*0434*/ 	.word	0x00005e00


	//   ....[62]....
        /*0438*/ 	.word	0x00005e40


	//   ....[63]....
        /*043c*/ 	.word	0x00005e90


	//   ....[64]....
        /*0440*/ 	.word	0x00005ed0


	//   ....[65]....
        /*0444*/ 	.word	0x00005f00


	//   ....[66]....
        /*0448*/ 	.word	0x000061e0


	//   ....[67]....
        /*044c*/ 	.word	0x000062b0


	//   ....[68]....
        /*0450*/ 	.word	0x00007c70


	//   ....[69]....
        /*0454*/ 	.word	0x00007db0


	//   ....[70]....
        /*0458*/ 	.word	0x00008200


	//   ....[71]....
        /*045c*/ 	.word	0x00008270


	//   ....[72]....
        /*0460*/ 	.word	0x000082d0


	//   ....[73]....
        /*0464*/ 	.word	0x00008300


	//   ....[74]....
        /*0468*/ 	.word	0x00008360


	//   ....[75]....
        /*046c*/ 	.word	0x00008390


	//   ....[76]....
        /*0470*/ 	.word	0x00008400


	//   ....[77]....
        /*0474*/ 	.word	0x00008420


	//   ....[78]....
        /*0478*/ 	.word	0x000084a0


	//   ....[79]....
        /*047c*/ 	.word	0x000084b0


	//   ....[80]....
        /*0480*/ 	.word	0x00008720


	//   ....[81]....
        /*0484*/ 	.word	0x000087d0


	//   ....[82]....
        /*0488*/ 	.word	0x00008b10


	//   ....[83]....
        /*048c*/ 	.word	0x00008b80


	//   ....[84]....
        /*0490*/ 	.word	0x00008bf0


	//   ....[85]....
        /*0494*/ 	.word	0x00008c10


	//   ....[86]....
        /*0498*/ 	.word	0x00008c80


	//   ....[87]....
        /*049c*/ 	.word	0x00008ca0


	//   ....[88]....
        /*04a0*/ 	.word	0x00008d20


	//   ....[89]....
        /*04a4*/ 	.word	0x00008d40


	//   ....[90]....
        /*04a8*/ 	.word	0x00008dc0


	//   ....[91]....
        /*04ac*/ 	.word	0x00008de0


	//   ....[92]....
        /*04b0*/ 	.word	0x00008e90


	//   ....[93]....
        /*04b4*/ 	.word	0x00008eb0


	//   ....[94]....
        /*04b8*/ 	.word	0x00008ec0


	//   ....[95]....
        /*04bc*/ 	.word	0x00008fe0


	//   ....[96]....
        /*04c0*/ 	.word	0x00009040


	//   ....[97]....
        /*04c4*/ 	.word	0x000090c0


	//   ....[98]....
        /*04c8*/ 	.word	0x000090e0


	//   ....[99]....
        /*04cc*/ 	.word	0x00009160


	//   ....[100]....
        /*04d0*/ 	.word	0x00009180


	//   ....[101]....
        /*04d4*/ 	.word	0x000091f0


	//   ....[102]....
        /*04d8*/ 	.word	0x00009210


	//   ....[103]....
        /*04dc*/ 	.word	0x00009280


	//   ....[104]....
        /*04e0*/ 	.word	0x000092a0


	//   ....[105]....
        /*04e4*/ 	.word	0x00009350


	//   ....[106]....
        /*04e8*/ 	.word	0x00009370


	//   ....[107]....
        /*04ec*/ 	.word	0x00009380


	//   ....[108]....
        /*04f0*/ 	.word	0x0000ac10


	//   ....[109]....
        /*04f4*/ 	.word	0x0000aca0


	//   ....[110]....
        /*04f8*/ 	.word	0x0000ad90


	//   ....[111]....
        /*04fc*/ 	.word	0x0000ade0


	//   ....[112]....
        /*0500*/ 	.word	0x0000aeb0


	//   ....[113]....
        /*0504*/ 	.word	0x0000af00


	//   ....[114]....
        /*0508*/ 	.word	0x0000aff0


	//   ....[115]....
        /*050c*/ 	.word	0x0000b040


	//   ....[116]....
        /*0510*/ 	.word	0x0000b100


	//   ....[117]....
        /*0514*/ 	.word	0x0000b150


	//   ....[118]....
        /*0518*/ 	.word	0x0000b220


	//   ....[119]....
        /*051c*/ 	.word	0x0000b270


	//   ....[120]....
        /*0520*/ 	.word	0x0000b2a0


	//   ....[121]....
        /*0524*/ 	.word	0x0000b3c0


	//   ....[122]....
        /*0528*/ 	.word	0x0000b460


	//   ....[123]....
        /*052c*/ 	.word	0x0000b540


	//   ....[124]....
        /*0530*/ 	.word	0x0000b590


	//   ....[125]....
        /*0534*/ 	.word	0x0000b660


	//   ....[126]....
        /*0538*/ 	.word	0x0000b6b0


	//   ....[127]....
        /*053c*/ 	.word	0x0000b780


	//   ....[128]....
        /*0540*/ 	.word	0x0000b7f0


	//   ....[129]....
        /*0544*/ 	.word	0x0000b860


	//   ....[130]....
        /*0548*/ 	.word	0x0000b910


	//   ....[131]....
        /*054c*/ 	.word	0x0000b980


	//   ....[132]....
        /*0550*/ 	.word	0x0000ba10


	//   ....[133]....
        /*0554*/ 	.word	0x0000ba40


	//   ....[134]....
        /*0558*/ 	.word	0x0000bb50


	//   ....[135]....
        /*055c*/ 	.word	0x0000bc00


	//   ....[136]....
        /*0560*/ 	.word	0x0000bcd0


	//   ....[137]....
        /*0564*/ 	.word	0x0000bd20


	//   ....[138]....
        /*0568*/ 	.word	0x0000bde0


	//   ....[139]....
        /*056c*/ 	.word	0x0000be40


	//   ....[140]....
        /*0570*/ 	.word	0x0000bf00


	//   ....[141]....
        /*0574*/ 	.word	0x0000bf80


	//   ....[142]....
        /*0578*/ 	.word	0x0000c010


	//   ....[143]....
        /*057c*/ 	.word	0x0000c0b0


	//   ....[144]....
        /*0580*/ 	.word	0x0000c130


	//   ....[145]....
        /*0584*/ 	.word	0x0000c200


	//   ....[146]....
        /*0588*/ 	.word	0x0000c230


	//   ....[147]....
        /*058c*/ 	.word	0x0000c320


	//   ....[148]....
        /*0590*/ 	.word	0x0000c3c0


	//   ....[149]....
        /*0594*/ 	.word	0x0000c4a0


	//   ....[150]....
        /*0598*/ 	.word	0x0000c4f0


	//   ....[151]....
        /*059c*/ 	.word	0x0000c5c0


	//   ....[152]....
        /*05a0*/ 	.word	0x0000c610


	//   ....[153]....
        /*05a4*/ 	.word	0x0000c6e0


	//   ....[154]....
        /*05a8*/ 	.word	0x0000c730


	//   ....[155]....
        /*05ac*/ 	.word	0x0000c810


	//   ....[156]....
        /*05b0*/ 	.word	0x0000c860


	//   ....[157]....
        /*05b4*/ 	.word	0x0000c920


	//   ....[158]....
        /*05b8*/ 	.word	0x0000c970


	//   ....[159]....
        /*05bc*/ 	.word	0x0000c9a0


	//----- nvinfo : EIATTR_VRC_CTA_INIT_COUNT
	.align		4
.L_905:
        /*05c0*/ 	.byte	0x02, 0x4a
	.zero		1
	.zero		1


	//----- nvinfo : EIATTR_EXIT_INSTR_OFFSETS
	.align		4
        /*05c4*/ 	.byte	0x04, 0x1c
        /*05c6*/ 	.short	(.L_907 - .L_906)


	//   ....[0]....
.L_906:
        /*05c8*/ 	.word	0x00001370


	//   ....[1]....
        /*05cc*/ 	.word	0x00001610


	//   ....[2]....
        /*05d0*/ 	.word	0x00001da0


	//   ....[3]....
        /*05d4*/ 	.word	0x00001e70


	//   ....[4]....
        /*05d8*/ 	.word	0x00002200


	//   ....[5]....
        /*05dc*/ 	.word	0x00002270


	//   ....[6]....
        /*05e0*/ 	.word	0x00004340


	//   ....[7]....
        /*05e4*/ 	.word	0x00004510


	//   ....[8]....
        /*05e8*/ 	.word	0x00004ce0


	//   ....[9]....
        /*05ec*/ 	.word	0x00004dd0


	//   ....[10]....
        /*05f0*/ 	.word	0x00005170


	//   ....[11]....
        /*05f4*/ 	.word	0x000051e0


	//   ....[12]....
        /*05f8*/ 	.word	0x00005210


	//   ....[13]....
        /*05fc*/ 	.word	0x00007710


	//   ....[14]....
        /*0600*/ 	.word	0x000077d0


	//   ....[15]....
        /*0604*/ 	.word	0x0000ab00


	//   ....[16]....
        /*0608*/ 	.word	0x0000abc0


	//----- nvinfo : EIATTR_MAX_THREADS
	.align		4
.L_907:
        /*060c*/ 	.byte	0x04, 0x05
        /*060e*/ 	.short	(.L_909 - .L_908)
.L_908:
        /*0610*/ 	.word	0x00000100
        /*0614*/ 	.word	0x00000001
        /*0618*/ 	.word	0x00000001


	//----- nvinfo : EIATTR_CRS_STACK_SIZE
	.align		4
.L_909:
        /*061c*/ 	.byte	0x04, 0x1e
        /*061e*/ 	.short	(.L_911 - .L_910)
.L_910:
        /*0620*/ 	.word	0x00000000


	//----- nvinfo : EIATTR_CBANK_PARAM_SIZE
	.align		4
.L_911:
        /*0624*/ 	.byte	0x03, 0x19
        /*0626*/ 	.short	0x0044


	//----- nvinfo : EIATTR_PARAM_CBANK
	.align		4
        /*0628*/ 	.byte	0x04, 0x0a
        /*062a*/ 	.short	(.L_913 - .L_912)
	.align		4
.L_912:
        /*062c*/ 	.word	index@(.nv.constant0._ZN6thrust24THRUST_300001_SM_1000_NS8cuda_cub4core6detail13_kernel_agentINS1_15__reduce_by_key16ReduceByKeyAgentIPiNS0_17constant_iteratorIiNS0_11use_defaultES9_EES7_S7_N4cuda3std3__48equal_toIiEENSD_4plusIiEES7_iEEJS7_SA_S7_S7_S7_N3cub18CUB_300001_SM_100024ReduceByKeyScanTileStateIiiLb1EEESF_SH_iiEEEvDpT0_)
        /*0630*/ 	.short	0x0380
        /*0632*/ 	.short	0x0044


	//----- nvinfo : EIATTR_SW_WAR
	.align		4
.L_913:
        /*0634*/ 	.byte	0x04, 0x36
        /*0636*/ 	.short	(.L_915 - .L_914)
.L_914:
        /*0638*/ 	.word	0x00000008
.L_915:


//--------------------- .nv.info._ZN6thrust24THRUST_300001_SM_1000_NS8cuda_cub4core6detail13_kernel_agentINS1_15__reduce_by_key9InitAgentIN3cub18CUB_300001_SM_100024ReduceByKeyScanTileStateIiiLb1EEEiPiEEJSA_iSB_EEEvDpT0_ --------------------------
	.section	.nv.info._ZN6thrust24THRUST_300001_SM_1000_NS8cuda_cub4core6detail13_kernel_agentINS1_15__reduce_by_key9InitAgentIN3cub18CUB_300001_SM_100024ReduceByKeyScanTileStateIiiLb1EEEiPiEEJSA_iSB_EEEvDpT0_,"",@"SHT_CUDA_INFO"
	.sectionflags	@""
	.align	4


	//----- nvinfo : EIATTR_CUDA_API_VERSION
	.align		4
        /*0000*/ 	.byte	0x04, 0x37
        /*0002*/ 	.short	(.L_917 - .L_916)
.L_916:
        /*0004*/ 	.word	0x00000082


	//----- nvinfo : EIATTR_KPARAM_INFO
	.align		4
.L_917:
        /*0008*/ 	.byte	0x04, 0x17
        /*000a*/ 	.short	(.L_919 - .L_918)
.L_918:
        /*000c*/ 	.word	0x00000000
        /*0010*/ 	.short	0x0002
        /*0012*/ 	.short	0x0010
        /*0014*/ 	.byte	0x00, 0xf5, 0x21, 0x00


	//----- nvinfo : EIATTR_KPARAM_INFO
	.align		4
.L_919:
        /*0018*/ 	.byte	0x04, 0x17
        /*001a*/ 	.short	(.L_921 - .L_920)
.L_920:
        /*001c*/ 	.word	0x00000000
        /*0020*/ 	.short	0x0001
        /*0022*/ 	.short	0x0008
        /*0024*/ 	.byte	0x00, 0xf0, 0x11, 0x00


	//----- nvinfo : EIATTR_KPARAM_INFO
	.align		4
.L_921:
        /*0028*/ 	.byte	0x04, 0x17
        /*002a*/ 	.short	(.L_923 - .L_922)
.L_922:
        /*002c*/ 	.word	0x00000000
        /*0030*/ 	.short	0x0000
        /*0032*/ 	.short	0x0000
        /*0034*/ 	.byte	0x00, 0xf0, 0x21, 0x00


	//----- nvinfo : EIATTR_SPARSE_MMA_MASK
	.align		4
.L_923:
        /*0038*/ 	.byte	0x03, 0x50
        /*003a*/ 	.short	0x0000


	//----- nvinfo : EIATTR_MAXREG_COUNT
	.align		4
        /*003c*/ 	.byte	0x03, 0x1b
        /*003e*/ 	.short	0x00ff


	//----- nvinfo : EIATTR_MERCURY_ISA_VERSION
	.align		4
        /*0040*/ 	.byte	0x03, 0x5f
        /*0042*/ 	.short	0x0101


	//----- nvinfo : EIATTR_VRC_CTA_INIT_COUNT
	.align		4
        /*0044*/ 	.byte	0x02, 0x4a
	.zero		1
	.zero		1


	//----- nvinfo : EIATTR_EXIT_INSTR_OFFSETS
	.align		4
        /*0048*/ 	.byte	0x04, 0x1c
        /*004a*/ 	.short	(.L_925 - .L_924)


	//   ....[0]....
.L_924:
        /*004c*/ 	.word	0x00000140


	//   ....[1]....
        /*0050*/ 	.word	0x00000170


	//----- nvinfo : EIATTR_MAX_THREADS
	.align		4
.L_925:
        /*0054*/ 	.byte	0x04, 0x05
        /*0056*/ 	.short	(.L_927 - .L_926)
.L_926:
        /*0058*/ 	.word	0x00000080
        /*005c*/ 	.word	0x00000001
        /*0060*/ 	.word	0x00000001


	//----- nvinfo : EIATTR_CBANK_PARAM_SIZE
	.align		4
.L_927:
        /*0064*/ 	.byte	0x03, 0x19
        /*0066*/ 	.short	0x0018


	//----- nvinfo : EIATTR_PARAM_CBANK
	.align		4
        /*0068*/ 	.byte	0x04, 0x0a
        /*006a*/ 	.short	(.L_929 - .L_928)
	.align		4
.L_928:
        /*006c*/ 	.word	index@(.nv.constant0._ZN6thrust24THRUST_300001_SM_1000_NS8cuda_cub4core6detail13_kernel_agentINS1_15__reduce_by_key9InitAgentIN3cub18CUB_300001_SM_100024ReduceByKeyScanTileStateIiiLb1EEEiPiEEJSA_iSB_EEEvDpT0_)
        /*0070*/ 	.short	0x0380
        /*0072*/ 	.short	0x0018


	//----- nvinfo : EIATTR_SW_WAR
	.align		4
.L_929:
        /*0074*/ 	.byte	0x04, 0x36
        /*0076*/ 	.short	(.L_931 - .L_930)
.L_930:
        /*0078*/ 	.word	0x00000008
.L_931:


//--------------------- .nv.info._Z11move_kernelPiS_S_S_P24curandStatePhilox4_32_10 --------------------------
	.section	.nv.info._Z11move_kernelPiS_S_S_P24curandStatePhilox4_32_10,"",@"SHT_CUDA_INFO"
	.sectionflags	@""
	.align	4


	//----- nvinfo : EIATTR_CUDA_API_VERSION
	.align		4
        /*0000*/ 	.byte	0x04, 0x37
        /*0002*/ 	.short	(.L_933 - .L_932)
.L_932:
        /*0004*/ 	.word	0x00000082


	//----- nvinfo : EIATTR_KPARAM_INFO
	.align		4
.L_933:
        /*0008*/ 	.byte	0x04, 0x17
        /*000a*/ 	.short	(.L_935 - .L_934)
.L_934:
        /*000c*/ 	.word	0x00000000
        /*0010*/ 	.short	0x0004
        /*0012*/ 	.short	0x0020
        /*0014*/ 	.byte	0x00, 0xf5, 0x21, 0x00


	//----- nvinfo : EIATTR_KPARAM_INFO
	.align		4
.L_935:
        /*0018*/ 	.byte	0x04, 0x17
        /*001a*/ 	.short	(.L_937 - .L_936)
.L_936:
        /*001c*/ 	.word	0x00000000
        /*0020*/ 	.short	0x0003
        /*0022*/ 	.short	0x0018
        /*0024*/ 	.byte	0x00, 0xf5, 0x21, 0x00


	//----- nvinfo : EIATTR_KPARAM_INFO
	.align		4
.L_937:
        /*0028*/ 	.byte	0x04, 0x17
        /*002a*/ 	.short	(.L_939 - .L_938)
.L_938:
        /*002c*/ 	.word	0x00000000
        /*0030*/ 	.short	0x0002
        /*0032*/ 	.short	0x0010
        /*0034*/ 	.byte	0x00, 0xf5, 0x21, 0x00


	//----- nvinfo : EIATTR_KPARAM_INFO
	.align		4
.L_939:
        /*0038*/ 	.byte	0x04, 0x17
        /*003a*/ 	.short	(.L_941 - .L_940)
.L_940:
        /*003c*/ 	.word	0x00000000
        /*0040*/ 	.short	0x0001
        /*0042*/ 	.short	0x0008
        /*0044*/ 	.byte	0x00, 0xf5, 0x21, 0x00


	//----- nvinfo : EIATTR_KPARAM_INFO
	.align		4
.L_941:
        /*0048*/ 	.byte	0x04, 0x17
        /*004a*/ 	.short	(.L_943 - .L_942)
.L_942:
        /*004c*/ 	.word	0x00000000
        /*0050*/ 	.short	0x0000
        /*0052*/ 	.short	0x0000
        /*0054*/ 	.byte	0x00, 0xf5, 0x21, 0x00


	//----- nvinfo : EIATTR_SPARSE_MMA_MASK
	.align		4
.L_943:
        /*0058*/ 	.byte	0x03, 0x50
        /*005a*/ 	.short	0x0000


	//----- nvinfo : EIATTR_MAXREG_COUNT
	.align		4
        /*005c*/ 	.byte	0x03, 0x1b
        /*005e*/ 	.short	0x00ff


	//----- nvinfo : EIATTR_MERCURY_ISA_VERSION
	.align		4
        /*0060*/ 	.byte	0x03, 0x5f
        /*0062*/ 	.short	0x0101


	//----- nvinfo : EIATTR_VRC_CTA_INIT_COUNT
	.align		4
        /*0064*/ 	.byte	0x02, 0x4a
	.zero		1
	.zero		1


	//----- nvinfo : EIATTR_EXIT_INSTR_OFFSETS
	.align		4
        /*0068*/ 	.byte	0x04, 0x1c
        /*006a*/ 	.short	(.L_945 - .L_944)


	//   ....[0]....
.L_944:
        /*006c*/ 	.word	0x00000060


	//   ....[1]....
        /*0070*/ 	.word	0x000000c0


	//   ....[2]....
        /*0074*/ 	.word	0x00000fd0


	//   ....[3]....
        /*0078*/ 	.word	0x00001010


	//   ....[4]....
        /*007c*/ 	.word	0x000010a0


	//   ....[5]....
        /*0080*/ 	.word	0x00001110


	//----- nvinfo : EIATTR_INDIRECT_BRANCH_TARGETS
	.align		4
.L_945:
        /*0084*/ 	.byte	0x04, 0x34
        /*0086*/ 	.short	(.L_947 - .L_946)


	//   ....[0]....
.L_946:
        /*0088*/ 	.word	.L_x_1639@srel
        /*008c*/ 	.short	0x0
        /*008e*/ 	.short	0x0
        /*0090*/ 	.word	0x3
        /*0094*/ 	.word	.L_x_1640@srel
        /*0098*/ 	.word	.L_x_1641@srel
        /*009c*/ 	.word	.L_x_1642@srel


	//   ....[1]....
        /*00a0*/ 	.word	.L_x_1643@srel
        /*00a4*/ 	.short	0x0
        /*00a6*/ 	.short	0x0
        /*00a8*/ 	.word	0x3
        /*00ac*/ 	.word	.L_x_1644@srel
        /*00b0*/ 	.word	.L_x_1645@srel
        /*00b4*/ 	.word	.L_x_1646@srel


	//----- nvinfo : EIATTR_CRS_STACK_SIZE
	.align		4
.L_947:
        /*00b8*/ 	.byte	0x04, 0x1e
        /*00ba*/ 	.short	(.L_949 - .L_948)
.L_948:
        /*00bc*/ 	.word	0x00000000


	//----- nvinfo : EIATTR_CBANK_PARAM_SIZE
	.align		4
.L_949:
        /*00c0*/ 	.byte	0x03, 0x19
        /*00c2*/ 	.short	0x0028


	//----- nvinfo : EIATTR_PARAM_CBANK
	.align		4
        /*00c4*/ 	.byte	0x04, 0x0a
        /*00c6*/ 	.short	(.L_951 - .L_950)
	.align		4
.L_950:
        /*00c8*/ 	.word	index@(.nv.constant0._Z11move_kernelPiS_S_S_P24curandStatePhilox4_32_10)
        /*00cc*/ 	.short	0x0380
        /*00ce*/ 	.short	0x0028


	//----- nvinfo : EIATTR_SW_WAR
	.align		4
.L_951:
        /*00d0*/ 	.byte	0x04, 0x36
        /*00d2*/ 	.short	(.L_953 - .L_952)
.L_952:
        /*00d4*/ 	.word	0x00000008
.L_953:


//--------------------- .nv.info._Z13status_kernelPiS_S_PfS_S_S_P24curandStatePhilox4_32_10 --------------------------
	.section	.nv.info._Z13status_kernelPiS_S_PfS_S_S_P24curandStatePhilox4_32_10,"",@"SHT_CUDA_INFO"
	.sectionflags	@""
	.align	4


	//----- nvinfo : EIATTR_CUDA_API_VERSION
	.align		4
        /*0000*/ 	.byte	0x04, 0x37
        /*0002*/ 	.short	(.L_955 - .L_954)
.L_954:
        /*0004*/ 	.word	0x00000082


	//----- nvinfo : EIATTR_KPARAM_INFO
	.align		4
.L_955:
        /*0008*/ 	.byte	0x04, 0x17
        /*000a*/ 	.short	(.L_957 - .L_956)
.L_956:
        /*000c*/ 	.word	0x00000000
        /*0010*/ 	.short	0x0007
        /*0012*/ 	.short	0x0038
        /*0014*/ 	.byte	0x00, 0xf5, 0x21, 0x00


	//----- nvinfo : EIATTR_KPARAM_INFO
	.align		4
.L_957:
        /*0018*/ 	.byte	0x04, 0x17
        /*001a*/ 	.short	(.L_959 - .L_958)
.L_958:
        /*001c*/ 	.word	0x00000000
        /*0020*/ 	.short	0x0006
        /*0022*/ 	.short	0x0030
        /*0024*/ 	.byte	0x00, 0xf5, 0x21, 0x00


	//----- nvinfo : EIATTR_KPARAM_INFO
	.align		4
.L_959:
        /*0028*/ 	.byte	0x04, 0x17
        /*002a*/ 	.short	(.L_961 - .L_960)
.L_960:
        /*002c*/ 	.word	0x00000000
        /*0030*/ 	.short	0x0005
        /*0032*/ 	.short	0x0028
        /*0034*/ 	.byte	0x00, 0xf5, 0x21, 0x00


	//----- nvinfo : EIATTR_KPARAM_INFO
	.align		4
.L_961:
        /*0038*/ 	.byte	0x04, 0x17
        /*003a*/ 	.short	(.L_963 - .L_962)
.L_962:
        /*003c*/ 	.word	0x00000000
        /*0040*/ 	.short	0x0004
        /*0042*/ 	.short	0x0020
        /*0044*/ 	.byte	0x00, 0xf5, 0x21, 0x00


	//----- nvinfo : EIATTR_KPARAM_INFO
	.align		4
.L_963:
        /*0048*/ 	.byte	0x04, 0x17
        /*004a*/ 	.short	(.L_965 - .L_964)
.L_964:
        /*004c*/ 	.word	0x00000000
        /*0050*/ 	.short	0x0003
        /*0052*/ 	.short	0x0018
        /*0054*/ 	.byte	0x00, 0xf5, 0x21, 0x00


	//----- nvinfo : EIATTR_KPARAM_INFO
	.align		4
.L_965:
        /*0058*/ 	.byte	0x04, 0x17
        /*005a*/ 	.short	(.L_967 - .L_966)
.L_966:
        /*005c*/ 	.word	0x00000000
        /*0060*/ 	.short	0x0002
        /*0062*/ 	.short	0x0010
        /*0064*/ 	.byte	0x00, 0xf5, 0x21, 0x00


	//----- nvinfo : EIATTR_KPARAM_INFO
	.align		4
.L_967:
        /*0068*/ 	.byte	0x04, 0x17
        /*006a*/ 	.short	(.L_969 - .L_968)
.L_968:
        /*006c*/ 	.word	0x00000000
        /*0070*/ 	.short	0x0001
        /*0072*/ 	.short	0x0008
        /*0074*/ 	.byte	0x00, 0xf5, 0x21, 0x00


	//----- nvinfo : EIATTR_KPARAM_INFO
	.align		4
.L_969:
        /*0078*/ 	.byte	0x04, 0x17
        /*007a*/ 	.short	(.L_971 - .L_970)
.L_970:
        /*007c*/ 	.word	0x00000000
        /*0080*/ 	.short	0x0000
        /*0082*/ 	.short	0x0000
        /*0084*/ 	.byte	0x00, 0xf5, 0x21, 0x00


	//----- nvinfo : EIATTR_SPARSE_MMA_MASK
	.align		4
.L_971:
        /*0088*/ 	.byte	0x03, 0x50
        /*008a*/ 	.short	0x0000


	//----- nvinfo : EIATTR_MAXREG_COUNT
	.align		4
        /*008c*/ 	.byte	0x03, 0x1b
        /*008e*/ 	.short	0x00ff


	//----- nvinfo : EIATTR_MERCURY_ISA_VERSION
	.align		4
        /*0090*/ 	.byte	0x03, 0x5f
        /*0092*/ 	.short	0x0101


	//----- nvinfo : EIATTR_VRC_CTA_INIT_COUNT
	.align		4
        /*0094*/ 	.byte	0x02, 0x4a
	.zero		1
	.zero		1


	//----- nvinfo : EIATTR_EXIT_INSTR_OFFSETS
	.align		4
        /*0098*/ 	.byte	0x04, 0x1c
        /*009a*/ 	.short	(.L_973 - .L_972)


	//   ....[0]....
.L_972:
        /*009c*/ 	.word	0x00000060


	//   ....[1]....
        /*00a0*/ 	.word	0x00001150


	//   ....[2]....
        /*00a4*/ 	.word	0x00001190


	//----- nvinfo : EIATTR_INDIRECT_BRANCH_TARGETS
	.align		4
.L_973:
        /*00a8*/ 	.byte	0x04, 0x34
        /*00aa*/ 	.short	(.L_975 - .L_974)


	//   ....[0]....
.L_974:
        /*00ac*/ 	.word	.L_x_1647@srel
        /*00b0*/ 	.short	0x0
        /*00b2*/ 	.short	0x0
        /*00b4*/ 	.word	0x3
        /*00b8*/ 	.word	.L_x_1648@srel
        /*00bc*/ 	.word	.L_x_1649@srel
        /*00c0*/ 	.word	.L_x_1650@srel


	//   ....[1]....
        /*00c4*/ 	.word	.L_x_1651@srel
        /*00c8*/ 	.short	0x0
        /*00ca*/ 	.short	0x0
        /*00cc*/ 	.word	0x3
        /*00d0*/ 	.word	.L_x_1652@srel
        /*00d4*/ 	.word	.L_x_1653@srel
        /*00d8*/ 	.word	.L_x_1654@srel


	//----- nvinfo : EIATTR_CRS_STACK_SIZE
	.align		4
.L_975:
        /*00dc*/ 	.byte	0x04, 0x1e
        /*00de*/ 	.short	(.L_977 - .L_976)
.L_976:
        /*00e0*/ 	.word	0x00000000


	//----- nvinfo : EIATTR_CBANK_PARAM_SIZE
	.align		4
.L_977:
        /*00e4*/ 	.byte	0x03, 0x19
        /*00e6*/ 	.short	0x0040


	//----- nvinfo : EIATTR_PARAM_CBANK
	.align		4
        /*00e8*/ 	.byte	0x04, 0x0a
        /*00ea*/ 	.short	(.L_979 - .L_978)
	.align		4
.L_978:
        /*00ec*/ 	.word	index@(.nv.constant0._Z13status_kernelPiS_S_PfS_S_S_P24curandStatePhilox4_32_10)
        /*00f0*/ 	.short	0x0380
        /*00f2*/ 	.short	0x0040


	//----- nvinfo : EIATTR_SW_WAR
	.align		4
.L_979:
        /*00f4*/ 	.byte	0x04, 0x36
        /*00f6*/ 	.short	(.L_981 - .L_980)
.L_980:
        /*00f8*/ 	.word	0x00000008
.L_981:


//--------------------- .nv.info._Z13infect_kernelPiS_S_PfS_S_S_ --------------------------
	.section	.nv.info._Z13infect_kernelPiS_S_PfS_S_S_,"",@"SHT_CUDA_INFO"
	.sectionflags	@""
	.align	4


	//----- nvinfo : EIATTR_CUDA_API_VERSION
	.align		4
        /*0000*/ 	.byte	0x04, 0x37
        /*0002*/ 	.short	(.L_983 - .L_982)
.L_982:
        /*0004*/ 	.word	0x00000082


	//----- nvinfo : EIATTR_KPARAM_INFO
	.align		4
.L_983:
        /*0008*/ 	.byte	0x04, 0x17
        /*000a*/ 	.short	(.L_985 - .L_984)
.L_984:
        /*000c*/ 	.word	0x00000000
        /*0010*/ 	.short	0x0006
        /*0012*/ 	.short	0x0030
        /*0014*/ 	.byte	0x00, 0xf5, 0x21, 0x00


	//----- nvinfo : EIATTR_KPARAM_INFO
	.align		4
.L_985:
        /*0018*/ 	.byte	0x04, 0x17
        /*001a*/ 	.short	(.L_987 - .L_986)
.L_986:
        /*001c*/ 	.word	0x00000000
        /*0020*/ 	.short	0x0005
        /*0022*/ 	.short	0x0028
        /*0024*/ 	.byte	0x00, 0xf5, 0x21, 0x00


	//----- nvinfo : EIATTR_KPARAM_INFO
	.align		4
.L_987:
        /*0028*/ 	.byte	0x04, 0x17
        /*002a*/ 	.short	(.L_989 - .L_988)
.L_988:
        /*002c*/ 	.word	0x00000000
        /*0030*/ 	.short	0x0004
        /*0032*/ 	.short	0x0020
        /*0034*/ 	.byte	0x00, 0xf5, 0x21, 0x00


	//----- nvinfo : EIATTR_KPARAM_INFO
	.align		4
.L_989:
        /*0038*/ 	.byte	0x04, 0x17
        /*003a*/ 	.short	(.L_991 - .L_990)
.L_990:
        /*003c*/ 	.word	0x00000000
        /*0040*/ 	.short	0x0003
        /*0042*/ 	.short	0x0018
        /*0044*/ 	.byte	0x00, 0xf5, 0x21, 0x00


	//----- nvinfo : EIATTR_KPARAM_INFO
	.align		4
.L_991:
        /*0048*/ 	.byte	0x04, 0x17
        /*004a*/ 	.short	(.L_993 - .L_992)
.L_992:
        /*004c*/ 	.word	0x00000000
        /*0050*/ 	.short	0x0002
        /*0052*/ 	.short	0x0010
        /*0054*/ 	.byte	0x00, 0xf5, 0x21, 0x00


	//----- nvinfo : EIATTR_KPARAM_INFO
	.align		4
.L_993:
        /*0058*/ 	.byte	0x04, 0x17
        /*005a*/ 	.short	(.L_995 - .L_994)
.L_994:
        /*005c*/ 	.word	0x00000000
        /*0060*/ 	.short	0x0001
        /*0062*/ 	.short	0x0008
        /*0064*/ 	.byte	0x00, 0xf5, 0x21, 0x00


	//----- nvinfo : EIATTR_KPARAM_INFO
	.align		4
.L_995:
        /*0068*/ 	.byte	0x04, 0x17
        /*006a*/ 	.short	(.L_997 - .L_996)
.L_996:
        /*006c*/ 	.word	0x00000000
        /*0070*/ 	.short	0x0000
        /*0072*/ 	.short	0x0000
        /*0074*/ 	.byte	0x00, 0xf5, 0x21, 0x00


	//----- nvinfo : EIATTR_SPARSE_MMA_MASK
	.align		4
.L_997:
        /*0078*/ 	.byte	0x03, 0x50
        /*007a*/ 	.short	0x0000


	//----- nvinfo : EIATTR_MAXREG_COUNT
	.align		4
        /*007c*/ 	.byte	0x03, 0x1b
        /*007e*/ 	.short	0x00ff


	//----- nvinfo : EIATTR_MERCURY_ISA_VERSION
	.align		4
        /*0080*/ 	.byte	0x03, 0x5f
        /*0082*/ 	.short	0x0101


	//----- nvinfo : EIATTR_VRC_CTA_INIT_COUNT
	.align		4
        /*0084*/ 	.byte	0x02, 0x4a
	.zero		1
	.zero		1


	//----- nvinfo : EIATTR_EXIT_INSTR_OFFSETS
	.align		4
        /*0088*/ 	.byte	0x04, 0x1c
        /*008a*/ 	.short	(.L_999 - .L_998)


	//   ....[0]....
.L_998:
        /*008c*/ 	.word	0x00000070


	//   ....[1]....
        /*0090*/ 	.word	0x000000d0


	//   ....[2]....
        /*0094*/ 	.word	0x00001130


	//   ....[3]....
        /*0098*/ 	.word	0x00001690


	//   ....[4]....
        /*009c*/ 	.word	0x00001710


	//   ....[5]....
        /*00a0*/ 	.word	0x000018e0


	//----- nvinfo : EIATTR_CRS_STACK_SIZE
	.align		4
.L_999:
        /*00a4*/ 	.byte	0x04, 0x1e
        /*00a6*/ 	.short	(.L_1001 - .L_1000)
.L_1000:
        /*00a8*/ 	.word	0x00000000


	//----- nvinfo : EIATTR_CBANK_PARAM_SIZE
	.align		4
.L_1001:
        /*00ac*/ 	.byte	0x03, 0x19
        /*00ae*/ 	.short	0x0038


	//----- nvinfo : EIATTR_PARAM_CBANK
	.align		4
        /*00b0*/ 	.byte	0x04, 0x0a
        /*00b2*/ 	.short	(.L_1003 - .L_1002)
	.align		4
.L_1002:
        /*00b4*/ 	.word	index@(.nv.constant0._Z13infect_kernelPiS_S_PfS_S_S_)
        /*00b8*/ 	.short	0x0380
        /*00ba*/ 	.short	0x0038


	//----- nvinfo : EIATTR_SW_WAR
	.align		4
.L_1003:
        /*00bc*/ 	.byte	0x04, 0x36
        /*00be*/ 	.short	(.L_1005 - .L_1004)
.L_1004:
        /*00c0*/ 	.word	0x00000008
.L_1005:


//--------------------- .nv.info._Z22init_population_kernelPiS_S_PfS_S_P24curandStatePhilox4_32_10 --------------------------
	.section	.nv.info._Z22init_population_kernelPiS_S_PfS_S_P24curandStatePhilox4_32_10,"",@"SHT_CUDA_INFO"
	.sectionflags	@""
	.align	4


	//----- nvinfo : EIATTR_CUDA_API_VERSION
	.align		4
        /*0000*/ 	.byte	0x04, 0x37
        /*0002*/ 	.short	(.L_1007 - .L_1006)
.L_1006:
        /*0004*/ 	.word	0x00000082


	//----- nvinfo : EIATTR_KPARAM_INFO
	.align		4
.L_1007:
        /*0008*/ 	.byte	0x04, 0x17
        /*000a*/ 	.short	(.L_1009 - .L_1008)
.L_1008:
        /*000c*/ 	.word	0x00000000
        /*0010*/ 	.short	0x0006
        /*0012*/ 	.short	0x0030
        /*0014*/ 	.byte	0x00, 0xf5, 0x21, 0x00


	//----- nvinfo : EIATTR_KPARAM_INFO
	.align		4
.L_1009:
        /*0018*/ 	.byte	0x04, 0x17
        /*001a*/ 	.short	(.L_1011 - .L_1010)
.L_1010:
        /*001c*/ 	.word	0x00000000
        /*0020*/ 	.short	0x0005
        /*0022*/ 	.short	0x0028
        /*0024*/ 	.byte	0x00, 0xf5, 0x21, 0x00


	//----- nvinfo : EIATTR_KPARAM_INFO
	.align		4
.L_1011:
        /*0028*/ 	.byte	0x04, 0x17
        /*002a*/ 	.short	(.L_1013 - .L_1012)
.L_1012:
        /*002c*/ 	.word	0x00000000
        /*0030*/ 	.short	0x0004
        /*0032*/ 	.short	0x0020
        /*0034*/ 	.byte	0x00, 0xf5, 0x21, 0x00


	//----- nvinfo : EIATTR_KPARAM_INFO
	.align		4
.L_1013:
        /*0038*/ 	.byte	0x04, 0x17
        /*003a*/ 	.short	(.L_1015 - .L_1014)
.L_1014:
        /*003c*/ 	.word	0x00000000
        /*0040*/ 	.short	0x0003
        /*0042*/ 	.short	0x0018
        /*0044*/ 	.byte	0x00, 0xf5, 0x21, 0x00


	//----- nvinfo : EIATTR_KPARAM_INFO
	.align		4
.L_1015:
        /*0048*/ 	.byte	0x04, 0x17
        /*004a*/ 	.short	(.L_1017 - .L_1016)
.L_1016:
        /*004c*/ 	.word	0x00000000
        /*0050*/ 	.short	0x0002
        /*0052*/ 	.short	0x0010
        /*0054*/ 	.byte	0x00, 0xf5, 0x21, 0x00


	//----- nvinfo : EIATTR_KPARAM_INFO
	.align		4
.L_1017:
        /*0058*/ 	.byte	0x04, 0x17
        /*005a*/ 	.short	(.L_1019 - .L_1018)
.L_1018:
        /*005c*/ 	.word	0x00000000
        /*0060*/ 	.short	0x0001
        /*0062*/ 	.short	0x0008
        /*0064*/ 	.byte	0x00, 0xf5, 0x21, 0x00


	//----- nvinfo : EIATTR_KPARAM_INFO
	.align		4
.L_1019:
        /*0068*/ 	.byte	0x04, 0x17
        /*006a*/ 	.short	(.L_1021 - .L_1020)
.L_1020:
        /*006c*/ 	.word	0x00000000
        /*0070*/ 	.short	0x0000
        /*0072*/ 	.short	0x0000
        /*0074*/ 	.byte	0x00, 0xf5, 0x21, 0x00


	//----- nvinfo : EIATTR_SPARSE_MMA_MASK
	.align		4
.L_1021:
        /*0078*/ 	.byte	0x03, 0x50
        /*007a*/ 	.short	0x0000


	//----- nvinfo : EIATTR_MAXREG_COUNT
	.align		4
        /*007c*/ 	.byte	0x03, 0x1b
        /*007e*/ 	.short	0x00ff


	//----- nvinfo : EIATTR_MERCURY_ISA_VERSION
	.align		4
        /*0080*/ 	.byte	0x03, 0x5f
        /*0082*/ 	.short	0x0101


	//----- nvinfo : EIATTR_VRC_CTA_INIT_COUNT
	.align		4
        /*0084*/ 	.byte	0x02, 0x4a
	.zero		1
	.zero		1


	//----- nvinfo : EIATTR_EXIT_INSTR_OFFSETS
	.align		4
        /*0088*/ 	.byte	0x04, 0x1c
        /*008a*/ 	.short	(.L_1023 - .L_1022)


	//   ....[0]....
.L_1022:
        /*008c*/ 	.word	0x00000060


	//   ....[1]....
        /*0090*/ 	.word	0x000001c0


	//   ....[2]....
        /*0094*/ 	.word	0x00001480


	//----- nvinfo : EIATTR_INDIRECT_BRANCH_TARGETS
	.align		4
.L_1023:
        /*0098*/ 	.byte	0x04, 0x34
        /*009a*/ 	.short	(.L_1025 - .L_1024)


	//   ....[0]....
.L_1024:
        /*009c*/ 	.word	.L_x_1655@srel
        /*00a0*/ 	.short	0x0
        /*00a2*/ 	.short	0x0
        /*00a4*/ 	.word	0x3
        /*00a8*/ 	.word	.L_x_1656@srel
        /*00ac*/ 	.word	.L_x_1657@srel
        /*00b0*/ 	.word	.L_x_1658@srel


	//   ....[1]....
        /*00b4*/ 	.word	.L_x_1659@srel
        /*00b8*/ 	.short	0x0
        /*00ba*/ 	.short	0x0
        /*00bc*/ 	.word	0x3
        /*00c0*/ 	.word	.L_x_1660@srel
        /*00c4*/ 	.word	.L_x_1661@srel
        /*00c8*/ 	.word	.L_x_1662@srel


	//----- nvinfo : EIATTR_CRS_STACK_SIZE
	.align		4
.L_1025:
        /*00cc*/ 	.byte	0x04, 0x1e
        /*00ce*/ 	.short	(.L_1027 - .L_1026)
.L_1026:
        /*00d0*/ 	.word	0x00000000


	//----- nvinfo : EIATTR_CBANK_PARAM_SIZE
	.align		4
.L_1027:
        /*00d4*/ 	.byte	0x03, 0x19
        /*00d6*/ 	.short	0x0038


	//----- nvinfo : EIATTR_PARAM_CBANK
	.align		4
        /*00d8*/ 	.byte	0x04, 0x0a
        /*00da*/ 	.short	(.L_1029 - .L_1028)
	.align		4
.L_1028:
        /*00dc*/ 	.word	index@(.nv.constant0._Z22init_population_kernelPiS_S_PfS_S_P24curandStatePhilox4_32_10)
        /*00e0*/ 	.short	0x0380
        /*00e2*/ 	.short	0x0038


	//----- nvinfo : EIATTR_SW_WAR
	.align		4
.L_1029:
        /*00e4*/ 	.byte	0x04, 0x36
        /*00e6*/ 	.short	(.L_1031 - .L_1030)
.L_1030:
        /*00e8*/ 	.word	0x00000008
.L_1031:


//--------------------- .nv.info._Z18init_curand_kernelP24curandStatePhilox4_32_10y --------------------------
	.section	.nv.info._Z18init_curand_kernelP24curandStatePhilox4_32_10y,"",@"SHT_CUDA_INFO"
	.sectionflags	@""
	.align	4


	//----- nvinfo : EIATTR_CUDA_API_VERSION
	.align		4
        /*0000*/ 	.byte	0x04, 0x37
        /*0002*/ 	.short	(.L_1033 - .L_1032)
.L_1032:
        /*0004*/ 	.word	0x00000082


	//----- nvinfo : EIATTR_KPARAM_INFO
	.align		4
.L_1033:
        /*0008*/ 	.byte	0x04, 0x17
        /*000a*/ 	.short	(.L_1035 - .L_1034)
.L_1034:
        /*000c*/ 	.word	0x00000000
        /*0010*/ 	.short	0x0001
        /*0012*/ 	.short	0x0008
        /*0014*/ 	.byte	0x00, 0xf0, 0x21, 0x00


	//----- nvinfo : EIATTR_KPARAM_INFO
	.align		4
.L_1035:
        /*0018*/ 	.byte	0x04, 0x17
        /*001a*/ 	.short	(.L_1037 - .L_1036)
.L_1036:
        /*001c*/ 	.word	0x00000000
        /*0020*/ 	.short	0x0000
        /*0022*/ 	.short	0x0000
        /*0024*/ 	.byte	0x00, 0xf5, 0x21, 0x00


	//----- nvinfo : EIATTR_SPARSE_MMA_MASK
	.align		4
.L_1037:
        /*0028*/ 	.byte	0x03, 0x50
        /*002a*/ 	.short	0x0000


	//----- nvinfo : EIATTR_MAXREG_COUNT
	.align		4
        /*002c*/ 	.byte	0x03, 0x1b
        /*002e*/ 	.short	0x00ff


	//----- nvinfo : EIATTR_MERCURY_ISA_VERSION
	.align		4
        /*0030*/ 	.byte	0x03, 0x5f
        /*0032*/ 	.short	0x0101


	//----- nvinfo : EIATTR_VRC_CTA_INIT_COUNT
	.align		4
        /*0034*/ 	.byte	0x02, 0x4a
	.zero		1
	.zero		1


	//----- nvinfo : EIATTR_EXIT_INSTR_OFFSETS
	.align		4
        /*0038*/ 	.byte	0x04, 0x1c
        /*003a*/ 	.short	(.L_1039 - .L_1038)


	//   ....[0]....
.L_1038:
        /*003c*/ 	.word	0x00000060


	//   ....[1]....
        /*0040*/ 	.word	0x00000500


	//----- nvinfo : EIATTR_CBANK_PARAM_SIZE
	.align		4
.L_1039:
        /*0044*/ 	.byte	0x03, 0x19
        /*0046*/ 	.short	0x0010


	//----- nvinfo : EIATTR_PARAM_CBANK
	.align		4
        /*0048*/ 	.byte	0x04, 0x0a
        /*004a*/ 	.short	(.L_1041 - .L_1040)
	.align		4
.L_1040:
        /*004c*/ 	.word	index@(.nv.constant0._Z18init_curand_kernelP24curandStatePhilox4_32_10y)
        /*0050*/ 	.short	0x0380
        /*0052*/ 	.short	0x0010


	//----- nvinfo : EIATTR_SW_WAR
	.align		4
.L_1041:
        /*0054*/ 	.byte	0x04, 0x36
        /*0056*/ 	.short	(.L_1043 - .L_1042)
.L_1042:
        /*0058*/ 	.word	0x00000008
.L_1043:


//--------------------- .nv.callgraph             --------------------------
	.section	.nv.callgraph,"",@"SHT_CUDA_CALLGRAPH"
	.align	4
	.sectionentsize	8
	.align		4
        /*0000*/ 	.word	0x00000000
	.align		4
        /*0004*/ 	.word	0xffffffff
	.align		4
        /*0008*/ 	.word	0x00000000
	.align		4
        /*000c*/ 	.word	0xfffffffe
	.align		4
        /*0010*/ 	.word	0x00000000
	.align		4
        /*0014*/ 	.word	0xfffffffd
	.align		4
        /*0018*/ 	.word	0x00000000
	.align		4
        /*001c*/ 	.word	0xfffffffc


//--------------------- .nv.constant4             --------------------------
	.section	.nv.constant4,"a",@progbits
	.align	8
	.align		8
.nv.constant4:
        /*0000*/ 	.dword	precalc_xorwow_matrix
	.align		8
        /*0008*/ 	.dword	precalc_xorwow_offset_matrix
	.align		8
        /*0010*/ 	.dword	mrg32k3aM1
	.align		8
        /*0018*/ 	.dword	mrg32k3aM2
	.align		8
        /*0020*/ 	.dword	mrg32k3aM1SubSeq
	.align		8
        /*0028*/ 	.dword	mrg32k3aM2SubSeq
	.align		8
        /*0030*/ 	.dword	mrg32k3aM1Seq
	.align		8
        /*0038*/ 	.dword	mrg32k3aM2Seq
	.align		8
        /*0040*/ 	.dword	_ZN34_INTERNAL_d6675c36_4_k_cu_06b6d36f4cuda3std3__45__cpo5beginE
	.align		8
        /*0048*/ 	.dword	_ZN34_INTERNAL_d6675c36_4_k_cu_06b6d36f4cuda3std3__45__cpo3endE
	.align		8
        /*0050*/ 	.dword	_ZN34_INTERNAL_d6675c36_4_k_cu_06b6d36f4cuda3std3__45__cpo6cbeginE
	.align		8
        /*0058*/ 	.dword	_ZN34_INTERNAL_d6675c36_4_k_cu_06b6d36f4cuda3std3__45__cpo4cendE
	.align		8
        /*0060*/ 	.dword	_ZN34_INTERNAL_d6675c36_4_k_cu_06b6d36f4cuda3std3__45__cpo6rbeginE
	.align		8
        /*0068*/ 	.dword	_ZN34_INTERNAL_d6675c36_4_k_cu_06b6d36f4cuda3std3__45__cpo4rendE
	.align		8
        /*0070*/ 	.dword	_ZN34_INTERNAL_d6675c36_4_k_cu_06b6d36f4cuda3std3__45__cpo7crbeginE
	.align		8
        /*0078*/ 	.dword	_ZN34_INTERNAL_d6675c36_4_k_cu_06b6d36f4cuda3std3__45__cpo5crendE
	.align		8
        /*0080*/ 	.dword	_ZN34_INTERNAL_d6675c36_4_k_cu_06b6d36f4cuda3std3__436_GLOBAL__N__d6675c36_4_k_cu_06b6d36f6ignoreE
	.align		8
        /*0088*/ 	.dword	_ZN34_INTERNAL_d6675c36_4_k_cu_06b6d36f4cuda3std3__419piecewise_constructE
	.align		8
        /*0090*/ 	.dword	_ZN34_INTERNAL_d6675c36_4_k_cu_06b6d36f4cuda3std3__48in_placeE
	.align		8
        /*0098*/ 	.dword	_ZN34_INTERNAL_d6675c36_4_k_cu_06b6d36f4cuda3std3__420unreachable_sentinelE
	.align		8
        /*00a0*/ 	.dword	_ZN34_INTERNAL_d6675c36_4_k_cu_06b6d36f4cuda3std3__47nulloptE
	.align		8
        /*00a8*/ 	.dword	_ZN34_INTERNAL_d6675c36_4_k_cu_06b6d36f4cuda3std3__48unexpectE
	.align		8
        /*00b0*/ 	.dword	_ZN34_INTERNAL_d6675c36_4_k_cu_06b6d36f4cuda3std6ranges3__45__cpo4swapE
	.align		8
        /*00b8*/ 	.dword	_ZN34_INTERNAL_d6675c36_4_k_cu_06b6d36f4cuda3std6ranges3__45__cpo9iter_moveE
	.align		8
        /*00c0*/ 	.dword	_ZN34_INTERNAL_d6675c36_4_k_cu_06b6d36f4cuda3std6ranges3__45__cpo5beginE
	.align		8
        /*00c8*/ 	.dword	_ZN34_INTERNAL_d6675c36_4_k_cu_06b6d36f4cuda3std6ranges3__45__cpo3endE
	.align		8
        /*00d0*/ 	.dword	_ZN34_INTERNAL_d6675c36_4_k_cu_06b6d36f4cuda3std6ranges3__45__cpo6cbeginE
	.align		8
        /*00d8*/ 	.dword	_ZN34_INTERNAL_d6675c36_4_k_cu_06b6d36f4cuda3std6ranges3__45__cpo4cendE
	.align		8
        /*00e0*/ 	.dword	_ZN34_INTERNAL_d6675c36_4_k_cu_06b6d36f4cuda3std6ranges3__45__cpo7advanceE
	.align		8
        /*00e8*/ 	.dword	_ZN34_INTERNAL_d6675c36_4_k_cu_06b6d36f4cuda3std6ranges3__45__cpo9iter_swapE
	.align		8
        /*00f0*/ 	.dword	_ZN34_INTERNAL_d6675c36_4_k_cu_06b6d36f4cuda3std6ranges3__45__cpo4nextE
	.align		8
        /*00f8*/ 	.dword	_ZN34_INTERNAL_d6675c36_4_k_cu_06b6d36f4cuda3std6ranges3__45__cpo4prevE
	.align		8
        /*0100*/ 	.dword	_ZN34_INTERNAL_d6675c36_4_k_cu_06b6d36f4cuda3std6ranges3__45__cpo4dataE
	.align		8
        /*0108*/ 	.dword	_ZN34_INTERNAL_d6675c36_4_k_cu_06b6d36f4cuda3std6ranges3__45__cpo5cdataE
	.align		8
        /*0110*/ 	.dword	_ZN34_INTERNAL_d6675c36_4_k_cu_06b6d36f4cuda3std6ranges3__45__cpo4sizeE
	.align		8
        /*0118*/ 	.dword	_ZN34_INTERNAL_d6675c36_4_k_cu_06b6d36f4cuda3std6ranges3__45__cpo5ssizeE
	.align		8
        /*0120*/ 	.dword	_ZN34_INTERNAL_d6675c36_4_k_cu_06b6d36f4cuda3std6ranges3__45__cpo8distanceE
	.align		8
        /*0128*/ 	.dword	_ZN34_INTERNAL_d6675c36_4_k_cu_06b6d36f6thrust24THRUST_300001_SM_1000_NS8cuda_cub3parE
	.align		8
        /*0130*/ 	.dword	_ZN34_INTERNAL_d6675c36_4_k_cu_06b6d36f6thrust24THRUST_300001_SM_1000_NS8cuda_cub10par_nosyncE
	.align		8
        /*0138*/ 	.dword	_ZN34_INTERNAL_d6675c36_4_k_cu_06b6d36f6thrust24THRUST_300001_SM_1000_NS6system6detail10sequential3seqE
	.align		8
        /*0140*/ 	.dword	_ZN34_INTERNAL_d6675c36_4_k_cu_06b6d36f6thrust24THRUST_300001_SM_1000_NS6system3cpp3parE
	.align		8
        /*0148*/ 	.dword	_ZN34_INTERNAL_d6675c36_4_k_cu_06b6d36f6thrust24THRUST_300001_SM_1000_NS12placeholders2_1E
	.align		8
        /*0150*/ 	.dword	_ZN34_INTERNAL_d6675c36_4_k_cu_06b6d36f6thrust24THRUST_300001_SM_1000_NS12placeholders2_2E
	.align		8
        /*0158*/ 	.dword	_ZN34_INTERNAL_d6675c36_4_k_cu_06b6d36f6thrust24THRUST_300001_SM_1000_NS12placeholders2_3E
	.align		8
        /*0160*/ 	.dword	_ZN34_INTERNAL_d6675c36_4_k_cu_06b6d36f6thrust24THRUST_300001_SM_1000_NS12placeholders2_4E
	.align		8
        /*0168*/ 	.dword	_ZN34_INTERNAL_d6675c36_4_k_cu_06b6d36f6thrust24THRUST_300001_SM_1000_NS12placeholders2_5E
	.align		8
        /*0170*/ 	.dword	_ZN34_INTERNAL_d6675c36_4_k_cu_06b6d36f6thrust24THRUST_300001_SM_1000_NS12placeholders2_6E
	.align		8
        /*0178*/ 	.dword	_ZN34_INTERNAL_d6675c36_4_k_cu_06b6d36f6thrust24THRUST_300001_SM_1000_NS12placeholders2_7E
	.align		8
        /*0180*/ 	.dword	_ZN34_INTERNAL_d6675c36_4_k_cu_06b6d36f6thrust24THRUST_300001_SM_1000_NS12placeholders2_8E
	.align		8
        /*0188*/ 	.dword	_ZN34_INTERNAL_d6675c36_4_k_cu_06b6d36f6thrust24THRUST_300001_SM_1000_NS12placeholders2_9E
	.align		8
        /*0190*/ 	.dword	_ZN34_INTERNAL_d6675c36_4_k_cu_06b6d36f6thrust24THRUST_300001_SM_1000_NS12placeholders3_10E
	.align		8
        /*0198*/ 	.dword	_ZN34_INTERNAL_d6675c36_4_k_cu_06b6d36f6thrust24THRUST_300001_SM_1000_NS3seqE
	.align		8
        /*01a0*/ 	.dword	_ZN34_INTERNAL_d6675c36_4_k_cu_06b6d36f6thrust24THRUST_300001_SM_1000_NS6deviceE


//--------------------- .nv.constant3             --------------------------
	.section	.nv.constant3,"a",@progbits
	.align	8
.nv.constant3:
	.type		__cr_lgamma_table,@object
	.size		__cr_lgamma_table,(.L_8 - __cr_lgamma_table)
__cr_lgamma_table:
        /*0000*/ 	.byte	0x00, 0x00, 0x00, 0x00, 0x00, 0x00, 0x00, 0x00, 0x00, 0x00, 0x00, 0x00, 0x00, 0x00, 0x00, 0x00
        /*0010*/ 	.byte	0xef, 0x39, 0xfa, 0xfe, 0x42, 0x2e, 0xe6, 0x3f, 0x02, 0x20, 0x2a, 0xfa, 0x0b, 0xab, 0xfc, 0x3f
        /*0020*/ 	.byte	0xf9, 0x2c, 0x92, 0x7c, 0xa7, 0x6c, 0x09, 0x40, 0xc9, 0x79, 0x44, 0x3c, 0x64, 0x26, 0x13, 0x40
        /*0030*/ 	.byte	0xca, 0x01, 0xcf, 0x3a, 0x27, 0x51, 0x1a, 0x40, 0x30, 0xcc, 0x2d, 0xf3, 0xe1, 0x0c, 0x21, 0x40
        /*0040*/ 	.byte	0x0d, 0xb7, 0xfc, 0x82, 0x8e, 0x35, 0x25, 0x40
.L_8:


//--------------------- .nv.constant2._Z11move_kernelPiS_S_S_P24curandStatePhilox4_32_10 --------------------------
	.section	.nv.constant2._Z11move_kernelPiS_S_S_P24curandStatePhilox4_32_10,"a",@progbits
	.sectionflags	@""
	.align	4
.nv.constant2._Z11move_kernelPiS_S_S_P24curandStatePhilox4_32_10:
        /*0000*/ 	.byte	0xc0, 0x01, 0x00, 0x00, 0xe0, 0x01, 0x00, 0x00, 0xa0, 0x01, 0x00, 0x00, 0xb0, 0x08, 0x00, 0x00
        /*0010*/ 	.byte	0xd0, 0x08, 0x00, 0x00, 0x90, 0x08, 0x00, 0x00


//--------------------- .nv.constant2._Z13status_kernelPiS_S_PfS_S_S_P24curandStatePhilox4_32_10 --------------------------
	.section	.nv.constant2._Z13status_kernelPiS_S_PfS_S_S_P24curandStatePhilox4_32_10,"a",@progbits
	.sectionflags	@""
	.align	4
.nv.constant2._Z13status_kernelPiS_S_PfS_S_S_P24curandStatePhilox4_32_10:
        /*0000*/ 	.byte	0xe0, 0x01, 0x00, 0x00, 0x00, 0x02, 0x00, 0x00, 0xc0, 0x01, 0x00, 0x00, 0x30, 0x09, 0x00, 0x00
        /*0010*/ 	.byte	0x50, 0x09, 0x00, 0x00, 0x10, 0x09, 0x00, 0x00


//--------------------- .nv.constant2._Z22init_population_kernelPiS_S_PfS_S_P24curandStatePhilox4_32_10 --------------------------
	.section	.nv.constant2._Z22init_population_kernelPiS_S_PfS_S_P24curandStatePhilox4_32_10,"a",@progbits
	.sectionflags	@""
	.align	4
.nv.constant2._Z22init_population_kernelPiS_S_PfS_S_P24curandStatePhilox4_32_10:
        /*0000*/ 	.byte	0x50, 0x03, 0x00, 0x00, 0x70, 0x03, 0x00, 0x00, 0x30, 0x03, 0x00, 0x00, 0x40, 0x0a, 0x00, 0x00
        /*0010*/ 	.byte	0x60, 0x0a, 0x00, 0x00, 0x20, 0x0a, 0x00, 0x00


//--------------------- .text._ZN3cub18CUB_300001_SM_10006detail10radix_sort29DeviceRadixSortOnesweepKernelINS1_5radix10policy_hubIiiyE10Policy1000ELNS0_9SortOrderE0EiiyiiNS1_21identity_decomposer_tEEEvPT5_SB_PT3_PKSC_PT1_PKSG_PT2_PKSK_T4_iiT6_ --------------------------
	.section	.text._ZN3cub18CUB_300001_SM_10006detail10radix_sort29DeviceRadixSortOnesweepKernelINS1_5radix10policy_hubIiiyE10Policy1000ELNS0_9SortOrderE0EiiyiiNS1_21identity_decomposer_tEEEvPT5_SB_PT3_PKSC_PT1_PKSG_PT2_PKSK_T4_iiT6_,"ax",@progbits
	.align	128
        .global         _ZN3cub18CUB_300001_SM_10006detail10radix_sort29DeviceRadixSortOnesweepKernelINS1_5radix10policy_hubIiiyE10Policy1000ELNS0_9SortOrderE0EiiyiiNS1_21identity_decomposer_tEEEvPT5_SB_PT3_PKSC_PT1_PKSG_PT2_PKSK_T4_iiT6_
        .type           _ZN3cub18CUB_300001_SM_10006detail10radix_sort29DeviceRadixSortOnesweepKernelINS1_5radix10policy_hubIiiyE10Policy1000ELNS0_9SortOrderE0EiiyiiNS1_21identity_decomposer_tEEEvPT5_SB_PT3_PKSC_PT1_PKSG_PT2_PKSK_T4_iiT6_,@function
        .size           _ZN3cub18CUB_300001_SM_10006detail10radix_sort29DeviceRadixSortOnesweepKernelINS1_5radix10policy_hubIiiyE10Policy1000ELNS0_9SortOrderE0EiiyiiNS1_21identity_decomposer_tEEEvPT5_SB_PT3_PKSC_PT1_PKSG_PT2_PKSK_T4_iiT6_,(.L_x_1664 - _ZN3cub18CUB_300001_SM_10006detail10radix_sort29DeviceRadixSortOnesweepKernelINS1_5radix10policy_hubIiiyE10Policy1000ELNS0_9SortOrderE0EiiyiiNS1_21identity_decomposer_tEEEvPT5_SB_PT3_PKSC_PT1_PKSG_PT2_PKSK_T4_iiT6_)
        .other          _ZN3cub18CUB_300001_SM_10006detail10radix_sort29DeviceRadixSortOnesweepKernelINS1_5radix10policy_hubIiiyE10Policy1000ELNS0_9SortOrderE0EiiyiiNS1_21identity_decomposer_tEEEvPT5_SB_PT3_PKSC_PT1_PKSG_PT2_PKSK_T4_iiT6_,@"STO_CUDA_ENTRY STV_DEFAULT"
_ZN3cub18CUB_300001_SM_10006detail10radix_sort29DeviceRadixSortOnesweepKernelINS1_5radix10policy_hubIiiyE10Policy1000ELNS0_9SortOrderE0EiiyiiNS1_21identity_decomposer_tEEEvPT5_SB_PT3_PKSC_PT1_PKSG_PT2_PKSK_T4_iiT6_:
.text._ZN3cub18CUB_300001_SM_10006detail10radix_sort29DeviceRadixSortOnesweepKernelINS1_5radix10policy_hubIiiyE10Policy1000ELNS0_9SortOrderE0EiiyiiNS1_21identity_decomposer_tEEEvPT5_SB_PT3_PKSC_PT1_PKSG_PT2_PKSK_T4_iiT6_:
[----:B------:R-:W-:Y:S01]  /*0000*/  LDC R1, c[0x0][0x37c] ;  /* 0x0000df00ff017b82 */ /* 0x000fe20000000800 */
[----:B------:R-:W0:Y:S01]  /*0010*/  S2R R3, SR_TID.X ;  /* 0x0000000000037919 */ /* 0x000e220000002100 */
[----:B------:R-:W-:Y:S01]  /*0020*/  MOV R7, 0x400 ;  /* 0x0000040000077802 */ /* 0x000fe20000000f00 */
[----:B------:R-:W1:Y:S01]  /*0030*/  LDCU.64 UR6, c[0x0][0x358] ;  /* 0x00006b00ff0677ac */ /* 0x000e620008000a00 */
[----:B------:R-:W-:Y:S01]  /*0040*/  BSSY.RECONVERGENT B0, `(.L_x_0) ;  /* 0x000000c000007945 */ /* 0x000fe20003800200 */
[----:B------:R-:W2:Y:S01]  /*0050*/  S2R R0, SR_CgaCtaId ;  /* 0x0000000000007919 */ /* 0x000ea20000008800 */
[----:B0-----:R-:W-:Y:S02]  /*0060*/  ISETP.NE.AND P0, PT, R3, RZ, PT ;  /* 0x000000ff0300720c */ /* 0x001fe40003f05270 */
[----:B--2---:R-:W-:-:S11]  /*0070*/  LEA R7, R0, R7, 0x18 ;  /* 0x0000000700077211 */ /* 0x004fd600078ec0ff */
[----:B-1----:R-:W-:Y:S05]  /*0080*/  @P0 BRA `(.L_x_1) ;  /* 0x00000000001c0947 */ /* 0x002fea0003800000 */
[----:B------:R-:W0:Y:S01]  /*0090*/  LDC.64 R4, c[0x0][0x388] ;  /* 0x0000e200ff047b82 */ /* 0x000e220000000a00 */
[----:B------:R-:W-:-:S05]  /*00a0*/  IMAD.MOV.U32 R9, RZ, RZ, 0x1 ;  /* 0x00000001ff097424 */ /* 0x000fca00078e00ff */
[----:B0-----:R-:W2:Y:S02]  /*00b0*/  ATOMG.E.ADD.STRONG.GPU PT, R4, desc[UR6][R4.64], R9 ;  /* 0x80000009040479a8 */ /* 0x001ea400081ef106 */
[----:B------:R-:W0:Y:S01]  /*00c0*/  S2UR UR5, SR_CgaCtaId ;  /* 0x00000000000579c3 */ /* 0x000e220000008800 */
[----:B------:R-:W-:Y:S02]  /*00d0*/  UMOV UR4, 0x400 ;  /* 0x0000040000047882 */ /* 0x000fe40000000000 */
[----:B0-----:R-:W-:-:S09]  /*00e0*/  ULEA UR4, UR5, UR4, 0x18 ;  /* 0x0000000405047291 */ /* 0x001fd2000f8ec0ff */
[----:B--2---:R0:W-:Y:S03]  /*00f0*/  STS [UR4+0x6600], R4 ;  /* 0x00660004ff007988 */ /* 0x0041e60008000804 */
.L_x_1:
[----:B------:R-:W-:Y:S05]  /*0100*/  BSYNC.RECONVERGENT B0 ;  /* 0x0000000000007941 */ /* 0x000fea0003800200 */
.L_x_0:
[----:B------:R-:W-:Y:S06]  /*0110*/  BAR.SYNC.DEFER_BLOCKING 0x0 ;  /* 0x0000000000007b1d */ /* 0x000fec0000010000 */
[----:B------:R-:W1:Y:S01]  /*0120*/  LDCU UR4, c[0x0][0x3c0] ;  /* 0x00007800ff0477ac */ /* 0x000e620008000800 */
[----:B------:R-:W2:Y:S01]  /*0130*/  S2R R24, SR_LANEID ;  /* 0x0000000000187919 */ /* 0x000ea20000000000 */
[----:B------:R-:W3:Y:S02]  /*0140*/  LDS R42, [R7+0x6600] ;  /* 0x00660000072a7984 */ /* 0x000ee40000000800 */
[----:B---3--:R-:W-:-:S04]  /*0150*/  IMAD R0, R42, 0x1980, RZ ;  /* 0x000019802a007824 */ /* 0x008fc800078e02ff */
[----:B------:R-:W-:Y:S01]  /*0160*/  VIADD R47, R0, 0x1980 ;  /* 0x00001980002f7836 */ /* 0x000fe20000000000 */
[----:B------:R-:W-:-:S04]  /*0170*/  SHF.R.S32.HI R9, RZ, 0x1f, R0 ;  /* 0x0000001fff097819 */ /* 0x000fc80000011400 */
[----:B-1----:R-:W-:-:S13]  /*0180*/  ISETP.GT.AND P0, PT, R47, UR4, PT ;  /* 0x000000042f007c0c */ /* 0x002fda000bf04270 */
[----:B--2---:R-:W-:Y:S05]  /*0190*/  @P0 BRA `(.L_x_2) ;  /* 0x0000000000680947 */ /* 0x004fea0003800000 */
[----:B------:R-:W1:Y:S01]  /*01a0*/  LDCU.64 UR4, c[0x0][0x3a8] ;  /* 0x00007500ff0477ac */ /* 0x000e620008000a00 */
[C---:B0-----:R-:W-:Y:S02]  /*01b0*/  LOP3.LUT R4, R3.reuse, 0x1f, RZ, 0xc0, !PT ;  /* 0x0000001f03047812 */ /* 0x041fe400078ec0ff */
[----:B------:R-:W-:-:S05]  /*01c0*/  LOP3.LUT R41, R3, 0x3e0, RZ, 0xc0, !PT ;  /* 0x000003e003297812 */ /* 0x000fca00078ec0ff */
[----:B------:R-:W-:-:S05]  /*01d0*/  IMAD R5, R41, 0x11, R4 ;  /* 0x0000001129057824 */ /* 0x000fca00078e0204 */
[----:B------:R-:W-:-:S05]  /*01e0*/  IADD3 R5, P0, PT, R0, R5, RZ ;  /* 0x0000000500057210 */ /* 0x000fca0007f1e0ff */
[----:B------:R-:W-:Y:S01]  /*01f0*/  IMAD.X R0, RZ, RZ, R9, P0 ;  /* 0x000000ffff007224 */ /* 0x000fe200000e0609 */
[----:B-1----:R-:W-:-:S04]  /*0200*/  LEA R8, P0, R5, UR4, 0x2 ;  /* 0x0000000405087c11 */ /* 0x002fc8000f8010ff */
[----:B------:R-:W-:-:S05]  /*0210*/  LEA.HI.X R9, R5, UR5, R0, 0x2, P0 ;  /* 0x0000000505097c11 */ /* 0x000fca00080f1400 */
[----:B------:R0:W5:Y:S04]  /*0220*/  LDG.E R28, desc[UR6][R8.64] ;  /* 0x00000006081c7981 */ /* 0x000168000c1e1900 */
        /* <DEDUP_REMOVED lines=15> */
[----:B------:R0:W5:Y:S01]  /*0320*/  LDG.E R46, desc[UR6][R8.64+0x800] ;  /* 0x00080006082e7981 */ /* 0x000162000c1e1900 */
[----:B------:R-:W-:Y:S05]  /*0330*/  BRA `(.L_x_3) ;  /* 0x0000000400307947 */ /* 0x000fea0003800000 */
.L_x_2:
[----:B------:R-:W1:Y:S01]  /*0340*/  LDCU.64 UR8, c[0x0][0x3a8] ;  /* 0x00007500ff0877ac */ /* 0x000e620008000a00 */
[C---:B0-----:R-:W-:Y:S01]  /*0350*/  LOP3.LUT R4, R3.reuse, 0x1f, RZ, 0xc0, !PT ;  /* 0x0000001f03047812 */ /* 0x041fe200078ec0ff */
[----:B------:R-:W-:Y:S01]  /*0360*/  IMAD.MOV.U32 R28, RZ, RZ, 0x7fffffff ;  /* 0x7fffffffff1c7424 */ /* 0x000fe200078e00ff */
[----:B------:R-:W-:Y:S02]  /*0370*/  LOP3.LUT R41, R3, 0x3e0, RZ, 0xc0, !PT ;  /* 0x000003e003297812 */ /* 0x000fe400078ec0ff */
[----:B------:R-:W-:-:S03]  /*0380*/  IADD3 R5, PT, PT, -R0, UR4, RZ ;  /* 0x0000000400057c10 */ /* 0x000fc6000fffe1ff */
[----:B------:R-:W-:-:S04]  /*0390*/  IMAD R10, R41, 0x11, R4 ;  /* 0x00000011290a7824 */ /* 0x000fc800078e0204 */
[----:B------:R-:W-:Y:S01]  /*03a0*/  VIADD R8, R10, 0x40 ;  /* 0x000000400a087836 */ /* 0x000fe20000000000 */
[----:B------:R-:W-:Y:S01]  /*03b0*/  IADD3 R11, P0, PT, R0, R10, RZ ;  /* 0x0000000a000b7210 */ /* 0x000fe20007f1e0ff */
[C---:B------:R-:W-:Y:S01]  /*03c0*/  VIADD R0, R10.reuse, 0x60 ;  /* 0x000000600a007836 */ /* 0x040fe20000000000 */
[CC--:B------:R-:W-:Y:S01]  /*03d0*/  ISETP.GE.AND P2, PT, R10.reuse, R5.reuse, PT ;  /* 0x000000050a00720c */ /* 0x0c0fe20003f46270 */
[----:B------:R-:W-:Y:S01]  /*03e0*/  VIADD R6, R10, 0x20 ;  /* 0x000000200a067836 */ /* 0x000fe20000000000 */
[-C--:B------:R-:W-:Y:S01]  /*03f0*/  ISETP.GE.AND P4, PT, R8, R5.reuse, PT ;  /* 0x000000050800720c */ /* 0x080fe20003f86270 */
[----:B------:R-:W-:Y:S01]  /*0400*/  IMAD.X R12, RZ, RZ, R9, P0 ;  /* 0x000000ffff0c7224 */ /* 0x000fe200000e0609 */
[-C--:B------:R-:W-:Y:S01]  /*0410*/  ISETP.GE.AND P5, PT, R0, R5.reuse, PT ;  /* 0x000000050000720c */ /* 0x080fe20003fa6270 */
[----:B------:R-:W-:Y:S01]  /*0420*/  VIADD R0, R10, 0xa0 ;  /* 0x000000a00a007836 */ /* 0x000fe20000000000 */
[C---:B-1----:R-:W-:Y:S02]  /*0430*/  LEA R8, P0, R11.reuse, UR8, 0x2 ;  /* 0x000000080b087c11 */ /* 0x042fe4000f8010ff */
[----:B------:R-:W-:Y:S01]  /*0440*/  ISETP.GE.AND P3, PT, R6, R5, PT ;  /* 0x000000050600720c */ /* 0x000fe20003f66270 */
[----:B------:R-:W-:Y:S01]  /*0450*/  VIADD R6, R10, 0x80 ;  /* 0x000000800a067836 */ /* 0x000fe20000000000 */
[----:B------:R-:W-:-:S02]  /*0460*/  LEA.HI.X R9, R11, UR9, R12, 0x2, P0 ;  /* 0x000000090b097c11 */ /* 0x000fc400080f140c */
[-C--:B------:R-:W-:Y:S01]  /*0470*/  ISETP.GE.AND P0, PT, R0, R5.reuse, PT ;  /* 0x000000050000720c */ /* 0x080fe20003f06270 */
[----:B------:R-:W-:Y:S01]  /*0480*/  VIADD R0, R10, 0xe0 ;  /* 0x000000e00a007836 */ /* 0x000fe20000000000 */
[-C--:B------:R-:W-:Y:S01]  /*0490*/  ISETP.GE.AND P6, PT, R6, R5.reuse, PT ;  /* 0x000000050600720c */ /* 0x080fe20003fc6270 */
[----:B------:R1:W5:Y:S01]  /*04a0*/  @!P2 LDG.E R28, desc[UR6][R8.64] ;  /* 0x00000006081ca981 */ /* 0x000362000c1e1900 */
[----:B------:R-:W-:Y:S02]  /*04b0*/  IMAD.MOV.U32 R29, RZ, RZ, 0x7fffffff ;  /* 0x7fffffffff1d7424 */ /* 0x000fe400078e00ff */
[-C--:B------:R-:W-:Y:S01]  /*04c0*/  ISETP.GE.AND P2, PT, R0, R5.reuse, PT ;  /* 0x000000050000720c */ /* 0x080fe20003f46270 */
[C---:B------:R-:W-:Y:S02]  /*04d0*/  VIADD R0, R10.reuse, 0x100 ;  /* 0x000001000a007836 */ /* 0x040fe40000000000 */
[----:B------:R-:W-:Y:S01]  /*04e0*/  VIADD R6, R10, 0xc0 ;  /* 0x000000c00a067836 */ /* 0x000fe20000000000 */
[----:B------:R1:W5:Y:S01]  /*04f0*/  @!P3 LDG.E R29, desc[UR6][R8.64+0x80] ;  /* 0x00008006081db981 */ /* 0x000362000c1e1900 */
[----:B------:R-:W-:Y:S01]  /*0500*/  IMAD.MOV.U32 R31, RZ, RZ, 0x7fffffff ;  /* 0x7fffffffff1f7424 */ /* 0x000fe200078e00ff */
[-C--:B------:R-:W-:Y:S01]  /*0510*/  ISETP.GE.AND P3, PT, R0, R5.reuse, PT ;  /* 0x000000050000720c */ /* 0x080fe20003f66270 */
[----:B------:R-:W-:Y:S01]  /*0520*/  VIADD R0, R10, 0x140 ;  /* 0x000001400a007836 */ /* 0x000fe20000000000 */
[----:B------:R-:W-:Y:S01]  /*0530*/  ISETP.GE.AND P1, PT, R6, R5, PT ;  /* 0x000000050600720c */ /* 0x000fe20003f26270 */
[----:B------:R-:W-:-:S02]  /*0540*/  IMAD.MOV.U32 R32, RZ, RZ, 0x7fffffff ;  /* 0x7fffffffff207424 */ /* 0x000fc400078e00ff */
[----:B------:R1:W5:Y:S01]  /*0550*/  @!P5 LDG.E R31, desc[UR6][R8.64+0x180] ;  /* 0x00018006081fd981 */ /* 0x000362000c1e1900 */
[-C--:B------:R-:W-:Y:S01]  /*0560*/  ISETP.GE.AND P5, PT, R0, R5.reuse, PT ;  /* 0x000000050000720c */ /* 0x080fe20003fa6270 */
[C---:B------:R-:W-:Y:S02]  /*0570*/  VIADD R0, R10.reuse, 0x160 ;  /* 0x000001600a007836 */ /* 0x040fe40000000000 */
[----:B------:R-:W-:Y:S01]  /*0580*/  IMAD.MOV.U32 R30, RZ, RZ, 0x7fffffff ;  /* 0x7fffffffff1e7424 */ /* 0x000fe200078e00ff */
[----:B------:R1:W5:Y:S01]  /*0590*/  @!P6 LDG.E R32, desc[UR6][R8.64+0x200] ;  /* 0x000200060820e981 */ /* 0x000362000c1e1900 */
[----:B------:R-:W-:Y:S01]  /*05a0*/  VIADD R6, R10, 0x120 ;  /* 0x000001200a067836 */ /* 0x000fe20000000000 */
[-C--:B------:R-:W-:Y:S01]  /*05b0*/  ISETP.GE.AND P6, PT, R0, R5.reuse, PT ;  /* 0x000000050000720c */ /* 0x080fe20003fc6270 */
[----:B------:R-:W-:Y:S02]  /*05c0*/  IMAD.MOV.U32 R34, RZ, RZ, 0x7fffffff ;  /* 0x7fffffffff227424 */ /* 0x000fe400078e00ff */
[----:B------:R-:W-:Y:S01]  /*05d0*/  VIADD R0, R10, 0x1a0 ;  /* 0x000001a00a007836 */ /* 0x000fe20000000000 */
[----:B------:R1:W5:Y:S01]  /*05e0*/  @!P4 LDG.E R30, desc[UR6][R8.64+0x100] ;  /* 0x00010006081ec981 */ /* 0x000362000c1e1900 */
[----:B------:R-:W-:Y:S01]  /*05f0*/  ISETP.GE.AND P4, PT, R6, R5, PT ;  /* 0x000000050600720c */ /* 0x000fe20003f86270 */
[----:B------:R-:W-:-:S02]  /*0600*/  IMAD.MOV.U32 R33, RZ, RZ, 0x7fffffff ;  /* 0x7fffffffff217424 */ /* 0x000fc400078e00ff */
[----:B------:R1:W5:Y:S01]  /*0610*/  @!P1 LDG.E R34, desc[UR6][R8.64+0x300] ;  /* 0x0003000608229981 */ /* 0x000362000c1e1900 */
[----:B------:R-:W-:Y:S01]  /*0620*/  IMAD.MOV.U32 R35, RZ, RZ, 0x7fffffff ;  /* 0x7fffffffff237424 */ /* 0x000fe200078e00ff */
[-C--:B------:R-:W-:Y:S01]  /*0630*/  ISETP.GE.AND P1, PT, R0, R5.reuse, PT ;  /* 0x000000050000720c */ /* 0x080fe20003f26270 */
[C---:B------:R-:W-:Y:S01]  /*0640*/  VIADD R6, R10.reuse, 0x180 ;  /* 0x000001800a067836 */ /* 0x040fe20000000000 */
[----:B------:R1:W5:Y:S01]  /*0650*/  @!P0 LDG.E R33, desc[UR6][R8.64+0x280] ;  /* 0x0002800608218981 */ /* 0x000362000c1e1900 */
[----:B------:R-:W-:Y:S02]  /*0660*/  VIADD R0, R10, 0x1c0 ;  /* 0x000001c00a007836 */ /* 0x000fe40000000000 */
[----:B------:R-:W-:Y:S01]  /*0670*/  IMAD.MOV.U32 R36, RZ, RZ, 0x7fffffff ;  /* 0x7fffffffff247424 */ /* 0x000fe200078e00ff */
[----:B------:R1:W5:Y:S01]  /*0680*/  @!P2 LDG.E R35, desc[UR6][R8.64+0x380] ;  /* 0x000380060823a981 */ /* 0x000362000c1e1900 */
[----:B------:R-:W-:Y:S01]  /*0690*/  IMAD.MOV.U32 R37, RZ, RZ, 0x7fffffff ;  /* 0x7fffffffff257424 */ /* 0x000fe200078e00ff */
[-C--:B------:R-:W-:Y:S01]  /*06a0*/  ISETP.GE.AND P0, PT, R6, R5.reuse, PT ;  /* 0x000000050600720c */ /* 0x080fe20003f06270 */
[----:B------:R-:W-:Y:S01]  /*06b0*/  VIADD R6, R10, 0x1e0 ;  /* 0x000001e00a067836 */ /* 0x000fe20000000000 */
[-C--:B------:R-:W-:Y:S01]  /*06c0*/  ISETP.GE.AND P2, PT, R0, R5.reuse, PT ;  /* 0x000000050000720c */ /* 0x080fe20003f46270 */
[----:B------:R-:W-:Y:S01]  /*06d0*/  VIADD R0, R10, 0x200 ;  /* 0x000002000a007836 */ /* 0x000fe20000000000 */
[----:B------:R1:W5:Y:S02]  /*06e0*/  @!P3 LDG.E R36, desc[UR6][R8.64+0x400] ;  /* 0x000400060824b981 */ /* 0x000364000c1e1900 */
[----:B------:R-:W-:-:S02]  /*06f0*/  ISETP.GE.AND P3, PT, R6, R5, PT ;  /* 0x000000050600720c */ /* 0x000fc40003f66270 */
[----:B------:R1:W5:Y:S01]  /*0700*/  @!P4 LDG.E R37, desc[UR6][R8.64+0x480] ;  /* 0x000480060825c981 */ /* 0x000362000c1e1900 */
[----:B------:R-:W-:Y:S01]  /*0710*/  ISETP.GE.AND P4, PT, R0, R5, PT ;  /* 0x000000050000720c */ /* 0x000fe20003f86270 */
[----:B------:R-:W-:Y:S02]  /*0720*/  IMAD.MOV.U32 R38, RZ, RZ, 0x7fffffff ;  /* 0x7fffffffff267424 */ /* 0x000fe400078e00ff */
[----:B------:R-:W-:Y:S02]  /*0730*/  IMAD.MOV.U32 R39, RZ, RZ, 0x7fffffff ;  /* 0x7fffffffff277424 */ /* 0x000fe400078e00ff */
[----:B------:R-:W-:Y:S02]  /*0740*/  IMAD.MOV.U32 R40, RZ, RZ, 0x7fffffff ;  /* 0x7fffffffff287424 */ /* 0x000fe400078e00ff */
[----:B------:R-:W-:Y:S01]  /*0750*/  IMAD.MOV.U32 R43, RZ, RZ, 0x7fffffff ;  /* 0x7fffffffff2b7424 */ /* 0x000fe200078e00ff */
[----:B------:R1:W5:Y:S01]  /*0760*/  @!P5 LDG.E R38, desc[UR6][R8.64+0x500] ;  /* 0x000500060826d981 */ /* 0x000362000c1e1900 */
[----:B------:R-:W-:-:S02]  /*0770*/  IMAD.MOV.U32 R44, RZ, RZ, 0x7fffffff ;  /* 0x7fffffffff2c7424 */ /* 0x000fc400078e00ff */
[----:B------:R-:W-:Y:S01]  /*0780*/  IMAD.MOV.U32 R45, RZ, RZ, 0x7fffffff ;  /* 0x7fffffffff2d7424 */ /* 0x000fe200078e00ff */
[----:B------:R1:W5:Y:S01]  /*0790*/  @!P6 LDG.E R39, desc[UR6][R8.64+0x580] ;  /* 0x000580060827e981 */ /* 0x000362000c1e1900 */
[----:B------:R-:W-:-:S03]  /*07a0*/  IMAD.MOV.U32 R46, RZ, RZ, 0x7fffffff ;  /* 0x7fffffffff2e7424 */ /* 0x000fc600078e00ff */
[----:B------:R1:W5:Y:S04]  /*07b0*/  @!P0 LDG.E R40, desc[UR6][R8.64+0x600] ;  /* 0x0006000608288981 */ /* 0x000368000c1e1900 */
[----:B------:R1:W5:Y:S04]  /*07c0*/  @!P1 LDG.E R43, desc[UR6][R8.64+0x680] ;  /* 0x00068006082b9981 */ /* 0x000368000c1e1900 */
[----:B------:R1:W5:Y:S04]  /*07d0*/  @!P2 LDG.E R44, desc[UR6][R8.64+0x700] ;  /* 0x00070006082ca981 */ /* 0x000368000c1e1900 */
[----:B------:R1:W5:Y:S04]  /*07e0*/  @!P3 LDG.E R45, desc[UR6][R8.64+0x780] ;  /* 0x00078006082db981 */ /* 0x000368000c1e1900 */
[----:B------:R1:W5:Y:S02]  /*07f0*/  @!P4 LDG.E R46, desc[UR6][R8.64+0x800] ;  /* 0x00080006082ec981 */ /* 0x000364000c1e1900 */
.L_x_3:
[----:B------:R-:W-:Y:S01]  /*0800*/  VIMNMX R5, PT, PT, R24, 0xe0, !PT ;  /* 0x000000e018057848 */ /* 0x000fe20007fe0100 */
[----:B------:R-:W2:Y:S01]  /*0810*/  LDCU UR4, c[0x0][0x3c8] ;  /* 0x00007900ff0477ac */ /* 0x000ea20008000800 */
[----:B------:R-:W-:Y:S01]  /*0820*/  SHF.R.U32.HI R0, RZ, 0x5, R3 ;  /* 0x00000005ff007819 */ /* 0x000fe20000011603 */
[----:B------:R-:W-:Y:S01]  /*0830*/  BSSY.RECONVERGENT B0, `(.L_x_4) ;  /* 0x0000025000007945 */ /* 0x000fe20003800200 */
[--C-:B------:R-:W-:Y:S01]  /*0840*/  IADD3 R5, PT, PT, R5, 0x1f, -R24.reuse ;  /* 0x0000001f05057810 */ /* 0x100fe20007ffe818 */
[----:B------:R-:W-:Y:S01]  /*0850*/  UMOV UR5, 0xffffffff ;  /* 0xffffffff00057882 */ /* 0x000fe20000000000 */
[----:B01----:R-:W-:Y:S02]  /*0860*/  IMAD.MOV.U32 R8, RZ, RZ, R24 ;  /* 0x000000ffff087224 */ /* 0x003fe400078e0018 */
[C---:B------:R-:W-:Y:S01]  /*0870*/  ISETP.GE.U32.AND P0, PT, R5.reuse, 0x1e0, PT ;  /* 0x000001e00500780c */ /* 0x040fe20003f06070 */
[----:B------:R-:W-:Y:S01]  /*0880*/  IMAD.SHL.U32 R0, R0, 0x400, RZ ;  /* 0x0000040000007824 */ /* 0x000fe200078e00ff */
[----:B------:R-:W-:-:S04]  /*0890*/  LEA.HI R6, R5, 0x1, RZ, 0x1b ;  /* 0x0000000105067811 */ /* 0x000fc800078fd8ff */
[----:B------:R-:W-:-:S04]  /*08a0*/  LOP3.LUT R9, R6, 0xf, RZ, 0xc0, !PT ;  /* 0x0000000f06097812 */ /* 0x000fc800078ec0ff */
[----:B------:R-:W-:Y:S01]  /*08b0*/  ISETP.NE.AND P1, PT, R9, RZ, PT ;  /* 0x000000ff0900720c */ /* 0x000fe20003f25270 */
[----:B--2---:R-:W-:Y:S02]  /*08c0*/  USHF.L.U32 UR4, UR5, UR4, URZ ;  /* 0x0000000405047299 */ /* 0x004fe400080006ff */
[----:B------:R-:W-:Y:S10]  /*08d0*/  @!P0 BRA `(.L_x_5) ;  /* 0x0000000000688947 */ /* 0x000ff40003800000 */
[----:B------:R-:W-:Y:S01]  /*08e0*/  IMAD R10, R24, 0x4, R0 ;  /* 0x00000004180a7824 */ /* 0x000fe200078e0200 */
[----:B------:R-:W-:Y:S01]  /*08f0*/  LOP3.LUT R5, R6, 0xffffff0, RZ, 0xc0, !PT ;  /* 0x0ffffff006057812 */ /* 0x000fe200078ec0ff */
[----:B------:R-:W-:-:S03]  /*0900*/  IMAD.MOV.U32 R8, RZ, RZ, R24 ;  /* 0x000000ffff087224 */ /* 0x000fc600078e0018 */
[----:B------:R-:W-:Y:S01]  /*0910*/  IADD3 R10, PT, PT, R10, 0x400, R7 ;  /* 0x000004000a0a7810 */ /* 0x000fe20007ffe007 */
[----:B------:R-:W-:-:S07]  /*0920*/  IMAD.MOV R5, RZ, RZ, -R5 ;  /* 0x000000ffff057224 */ /* 0x000fce00078e0a05 */
.L_x_6:
[----:B------:R-:W-:Y:S01]  /*0930*/  VIADD R5, R5, 0x10 ;  /* 0x0000001005057836 */ /* 0x000fe20000000000 */
[----:B------:R-:W-:Y:S01]  /*0940*/  STS [R10+-0x400], RZ ;  /* 0xfffc00ff0a007388 */ /* 0x000fe20000000800 */
[----:B------:R-:W-:-:S03]  /*0950*/  VIADD R8, R8, 0x200 ;  /* 0x0000020008087836 */ /* 0x000fc60000000000 */
[----:B------:R-:W-:Y:S01]  /*0960*/  ISETP.NE.AND P0, PT, R5, RZ, PT ;  /* 0x000000ff0500720c */ /* 0x000fe20003f05270 */
[----:B------:R-:W-:Y:S04]  /*0970*/  STS [R10+-0x380], RZ ;  /* 0xfffc80ff0a007388 */ /* 0x000fe80000000800 */
[----:B------:R-:W-:Y:S04]  /*0980*/  STS [R10+-0x300], RZ ;  /* 0xfffd00ff0a007388 */ /* 0x000fe80000000800 */
[----:B------:R-:W-:Y:S04]  /*0990*/  STS [R10+-0x280], RZ ;  /* 0xfffd80ff0a007388 */ /* 0x000fe80000000800 */
[----:B------:R-:W-:Y:S04]  /*09a0*/  STS [R10+-0x200], RZ ;  /* 0xfffe00ff0a007388 */ /* 0x000fe80000000800 */
[----:B------:R-:W-:Y:S04]  /*09b0*/  STS [R10+-0x180], RZ ;  /* 0xfffe80ff0a007388 */ /* 0x000fe80000000800 */
[----:B------:R-:W-:Y:S04]  /*09c0*/  STS [R10+-0x100], RZ ;  /* 0xffff00ff0a007388 */ /* 0x000fe80000000800 */
[----:B------:R-:W-:Y:S04]  /*09d0*/  STS [R10+-0x80], RZ ;  /* 0xffff80ff0a007388 */ /* 0x000fe80000000800 */
[----:B------:R-:W-:Y:S04]  /*09e0*/  STS [R10], RZ ;  /* 0x000000ff0a007388 */ /* 0x000fe80000000800 */
[----:B------:R-:W-:Y:S04]  /*09f0*/  STS [R10+0x80], RZ ;  /* 0x000080ff0a007388 */ /* 0x000fe80000000800 */
[----:B------:R-:W-:Y:S04]  /*0a00*/  STS [R10+0x100], RZ ;  /* 0x000100ff0a007388 */ /* 0x000fe80000000800 */
[----:B------:R-:W-:Y:S04]  /*0a10*/  STS [R10+0x180], RZ ;  /* 0x000180ff0a007388 */ /* 0x000fe80000000800 */
[----:B------:R-:W-:Y:S04]  /*0a20*/  STS [R10+0x200], RZ ;  /* 0x000200ff0a007388 */ /* 0x000fe80000000800 */
[----:B------:R-:W-:Y:S04]  /*0a30*/  STS [R10+0x280], RZ ;  /* 0x000280ff0a007388 */ /* 0x000fe80000000800 */
[----:B------:R-:W-:Y:S04]  /*0a40*/  STS [R10+0x300], RZ ;  /* 0x000300ff0a007388 */ /* 0x000fe80000000800 */
[----:B------:R0:W-:Y:S02]  /*0a50*/  STS [R10+0x380], RZ ;  /* 0x000380ff0a007388 */ /* 0x0001e40000000800 */
[----:B0-----:R-:W-:Y:S01]  /*0a60*/  VIADD R10, R10, 0x800 ;  /* 0x000008000a0a7836 */ /* 0x001fe20000000000 */
[----:B------:R-:W-:Y:S06]  /*0a70*/  @P0 BRA `(.L_x_6) ;  /* 0xfffffffc00ac0947 */ /* 0x000fec000383ffff */
.L_x_5:
[----:B------:R-:W-:Y:S05]  /*0a80*/  BSYNC.RECONVERGENT B0 ;  /* 0x0000000000007941 */ /* 0x000fea0003800200 */
.L_x_4:
[----:B------:R-:W-:Y:S01]  /*0a90*/  BSSY.RECONVERGENT B0, `(.L_x_7) ;  /* 0x0000026000007945 */ /* 0x000fe20003800200 */
[----:B------:R-:W-:-:S03]  /*0aa0*/  IMAD.IADD R5, R7, 0x1, R0 ;  /* 0x0000000107057824 */ /* 0x000fc600078e0200 */
[----:B------:R-:W-:Y:S05]  /*0ab0*/  @!P1 BRA `(.L_x_8) ;  /* 0x00000000008c9947 */ /* 0x000fea0003800000 */
[----:B------:R-:W-:Y:S01]  /*0ac0*/  ISETP.GE.U32.AND P0, PT, R9, 0x8, PT ;  /* 0x000000080900780c */ /* 0x000fe20003f06070 */
[----:B------:R-:W-:Y:S01]  /*0ad0*/  BSSY.RECONVERGENT B1, `(.L_x_9) ;  /* 0x000000e000017945 */ /* 0x000fe20003800200 */
[----:B------:R-:W-:-:S04]  /*0ae0*/  LOP3.LUT R10, R6, 0x7, RZ, 0xc0, !PT ;  /* 0x00000007060a7812 */ /* 0x000fc800078ec0ff */
[----:B------:R-:W-:-:S07]  /*0af0*/  ISETP.NE.AND P1, PT, R10, RZ, PT ;  /* 0x000000ff0a00720c */ /* 0x000fce0003f25270 */
[----:B------:R-:W-:Y:S06]  /*0b00*/  @!P0 BRA `(.L_x_10) ;  /* 0x0000000000288947 */ /* 0x000fec0003800000 */
[C---:B------:R-:W-:Y:S02]  /*0b10*/  IMAD R9, R8.reuse, 0x4, R5 ;  /* 0x0000000408097824 */ /* 0x040fe400078e0205 */
[----:B------:R-:W-:-:S03]  /*0b20*/  VIADD R8, R8, 0x100 ;  /* 0x0000010008087836 */ /* 0x000fc60000000000 */
[----:B------:R0:W-:Y:S04]  /*0b30*/  STS [R9], RZ ;  /* 0x000000ff09007388 */ /* 0x0001e80000000800 */
[----:B------:R0:W-:Y:S04]  /*0b40*/  STS [R9+0x80], RZ ;  /* 0x000080ff09007388 */ /* 0x0001e80000000800 */
[----:B------:R0:W-:Y:S04]  /*0b50*/  STS [R9+0x100], RZ ;  /* 0x000100ff09007388 */ /* 0x0001e80000000800 */
[----:B------:R0:W-:Y:S04]  /*0b60*/  STS [R9+0x180], RZ ;  /* 0x000180ff09007388 */ /* 0x0001e80000000800 */
[----:B------:R0:W-:Y:S04]  /*0b70*/  STS [R9+0x200], RZ ;  /* 0x000200ff09007388 */ /* 0x0001e80000000800 */
[----:B------:R0:W-:Y:S04]  /*0b80*/  STS [R9+0x280], RZ ;  /* 0x000280ff09007388 */ /* 0x0001e80000000800 */
[----:B------:R0:W-:Y:S04]  /*0b90*/  STS [R9+0x300], RZ ;  /* 0x000300ff09007388 */ /* 0x0001e80000000800 */
[----:B------:R0:W-:Y:S02]  /*0ba0*/  STS [R9+0x380], RZ ;  /* 0x000380ff09007388 */ /* 0x0001e40000000800 */
.L_x_10:
[----:B------:R-:W-:Y:S05]  /*0bb0*/  BSYNC.RECONVERGENT B1 ;  /* 0x0000000000017941 */ /* 0x000fea0003800200 */
.L_x_9:
[----:B------:R-:W-:Y:S05]  /*0bc0*/  @!P1 BRA `(.L_x_8) ;  /* 0x0000000000489947 */ /* 0x000fea0003800000 */
[----:B------:R-:W-:Y:S02]  /*0bd0*/  ISETP.GE.U32.AND P0, PT, R10, 0x4, PT ;  /* 0x000000040a00780c */ /* 0x000fe40003f06070 */
[----:B------:R-:W-:-:S04]  /*0be0*/  LOP3.LUT R6, R6, 0x3, RZ, 0xc0, !PT ;  /* 0x0000000306067812 */ /* 0x000fc800078ec0ff */
[----:B------:R-:W-:-:S07]  /*0bf0*/  ISETP.NE.AND P1, PT, R6, RZ, PT ;  /* 0x000000ff0600720c */ /* 0x000fce0003f25270 */
[C---:B0-----:R-:W-:Y:S02]  /*0c00*/  @P0 IMAD R9, R8.reuse, 0x4, R5 ;  /* 0x0000000408090824 */ /* 0x041fe400078e0205 */
[----:B------:R-:W-:-:S03]  /*0c10*/  @P0 VIADD R8, R8, 0x80 ;  /* 0x0000008008080836 */ /* 0x000fc60000000000 */
[----:B------:R1:W-:Y:S04]  /*0c20*/  @P0 STS [R9], RZ ;  /* 0x000000ff09000388 */ /* 0x0003e80000000800 */
[----:B------:R1:W-:Y:S04]  /*0c30*/  @P0 STS [R9+0x80], RZ ;  /* 0x000080ff09000388 */ /* 0x0003e80000000800 */
[----:B------:R1:W-:Y:S04]  /*0c40*/  @P0 STS [R9+0x100], RZ ;  /* 0x000100ff09000388 */ /* 0x0003e80000000800 */
[----:B------:R1:W-:Y:S01]  /*0c50*/  @P0 STS [R9+0x180], RZ ;  /* 0x000180ff09000388 */ /* 0x0003e20000000800 */
[----:B------:R-:W-:Y:S05]  /*0c60*/  @!P1 BRA `(.L_x_8) ;  /* 0x0000000000209947 */ /* 0x000fea0003800000 */
[----:B------:R-:W-:Y:S02]  /*0c70*/  IMAD R0, R8, 0x4, R0 ;  /* 0x0000000408007824 */ /* 0x000fe400078e0200 */
[----:B------:R-:W-:Y:S02]  /*0c80*/  IMAD.MOV R6, RZ, RZ, -R6 ;  /* 0x000000ffff067224 */ /* 0x000fe400078e0a06 */
[----:B------:R-:W-:-:S07]  /*0c90*/  IMAD.IADD R0, R7, 0x1, R0 ;  /* 0x0000000107007824 */ /* 0x000fce00078e0200 */
.L_x_11:
[----:B------:R-:W-:Y:S01]  /*0ca0*/  VIADD R6, R6, 0x1 ;  /* 0x0000000106067836 */ /* 0x000fe20000000000 */
[----:B------:R0:W-:Y:S04]  /*0cb0*/  STS [R0], RZ ;  /* 0x000000ff00007388 */ /* 0x0001e80000000800 */
[----:B------:R-:W-:Y:S01]  /*0cc0*/  ISETP.NE.AND P0, PT, R6, RZ, PT ;  /* 0x000000ff0600720c */ /* 0x000fe20003f05270 */
[----:B0-----:R-:W-:-:S12]  /*0cd0*/  VIADD R0, R0, 0x80 ;  /* 0x0000008000007836 */ /* 0x001fd80000000000 */
[----:B------:R-:W-:Y:S05]  /*0ce0*/  @P0 BRA `(.L_x_11) ;  /* 0xfffffffc00ec0947 */ /* 0x000fea000383ffff */
.L_x_8:
[----:B------:R-:W-:Y:S05]  /*0cf0*/  BSYNC.RECONVERGENT B0 ;  /* 0x0000000000007941 */ /* 0x000fea0003800200 */
.L_x_7:
[----:B------:R-:W2:Y:S01]  /*0d00*/  LDCU UR5, c[0x0][0x3c4] ;  /* 0x00007880ff0577ac */ /* 0x000ea20008000800 */
[----:B-----5:R-:W-:Y:S01]  /*0d10*/  LOP3.LUT R27, R28, 0x80000000, RZ, 0x3c, !PT ;  /* 0x800000001c1b7812 */ /* 0x020fe200078e3cff */
[----:B------:R-:W-:Y:S01]  /*0d20*/  BSSY.RECONVERGENT B0, `(.L_x_12) ;  /* 0x0000080000007945 */ /* 0x000fe20003800200 */
[----:B------:R-:W-:Y:S02]  /*0d30*/  LOP3.LUT R22, R29, 0x80000000, RZ, 0x3c, !PT ;  /* 0x800000001d167812 */ /* 0x000fe400078e3cff */
[----:B------:R-:W-:Y:S02]  /*0d40*/  LOP3.LUT R21, R30, 0x80000000, RZ, 0x3c, !PT ;  /* 0x800000001e157812 */ /* 0x000fe400078e3cff */
[----:B------:R-:W-:Y:S02]  /*0d50*/  LOP3.LUT R18, R31, 0x80000000, RZ, 0x3c, !PT ;  /* 0x800000001f127812 */ /* 0x000fe400078e3cff */
[----:B------:R-:W-:Y:S02]  /*0d60*/  LOP3.LUT R20, R33, 0x80000000, RZ, 0x3c, !PT ;  /* 0x8000000021147812 */ /* 0x000fe400078e3cff */
[----:B------:R-:W-:-:S02]  /*0d70*/  LOP3.LUT R23, R32, 0x80000000, RZ, 0x3c, !PT ;  /* 0x8000000020177812 */ /* 0x000fc400078e3cff */
[----:B------:R-:W-:Y:S02]  /*0d80*/  LOP3.LUT R25, R34, 0x80000000, RZ, 0x3c, !PT ;  /* 0x8000000022197812 */ /* 0x000fe400078e3cff */
[----:B------:R-:W-:Y:S02]  /*0d90*/  LOP3.LUT R17, R36, 0x80000000, RZ, 0x3c, !PT ;  /* 0x8000000024117812 */ /* 0x000fe400078e3cff */
[----:B------:R-:W-:Y:S02]  /*0da0*/  LOP3.LUT R19, R38, 0x80000000, RZ, 0x3c, !PT ;  /* 0x8000000026137812 */ /* 0x000fe400078e3cff */
[----:B--2---:R-:W-:Y:S02]  /*0db0*/  SHF.R.U32.HI R49, RZ, UR5, R27 ;  /* 0x00000005ff317c19 */ /* 0x004fe4000801161b */
[----:B------:R-:W-:Y:S02]  /*0dc0*/  SHF.R.U32.HI R52, RZ, UR5, R22 ;  /* 0x00000005ff347c19 */ /* 0x000fe40008011616 */
[----:B------:R-:W-:-:S02]  /*0dd0*/  LOP3.LUT R49, R49, UR4, RZ, 0x30, !PT ;  /* 0x0000000431317c12 */ /* 0x000fc4000f8e30ff */
[----:B------:R-:W-:Y:S02]  /*0de0*/  LOP3.LUT R52, R52, UR4, RZ, 0x30, !PT ;  /* 0x0000000434347c12 */ /* 0x000fe4000f8e30ff */
[----:B------:R-:W-:Y:S01]  /*0df0*/  SHF.R.U32.HI R56, RZ, UR5, R21 ;  /* 0x00000005ff387c19 */ /* 0x000fe20008011615 */
[--C-:B------:R-:W-:Y:S01]  /*0e00*/  IMAD R0, R49, 0x4, R5.reuse ;  /* 0x0000000431007824 */ /* 0x100fe200078e0205 */
[----:B------:R-:W-:Y:S01]  /*0e10*/  SHF.R.U32.HI R48, RZ, UR5, R18 ;  /* 0x00000005ff307c19 */ /* 0x000fe20008011612 */
[----:B------:R-:W-:Y:S01]  /*0e20*/  IMAD R6, R52, 0x4, R5 ;  /* 0x0000000434067824 */ /* 0x000fe200078e0205 */
[----:B------:R-:W-:Y:S01]  /*0e30*/  LOP3.LUT R56, R56, UR4, RZ, 0x30, !PT ;  /* 0x0000000438387c12 */ /* 0x000fe2000f8e30ff */
[----:B------:R-:W-:Y:S01]  /*0e40*/  NOP ;  /* 0x0000000000007918 */ /* 0x000fe20000000000 */
[----:B01----:R-:W-:Y:S01]  /*0e50*/  SHF.R.U32.HI R9, RZ, UR5, R20 ;  /* 0x00000005ff097c19 */ /* 0x003fe20008011614 */
[----:B------:R0:W-:Y:S01]  /*0e60*/  ATOMS.POPC.INC.32 RZ, [R0+URZ] ;  /* 0x0000000000ff7f8c */ /* 0x0001e2000d8000ff */
[----:B------:R-:W-:-:S02]  /*0e70*/  LOP3.LUT R48, R48, UR4, RZ, 0x30, !PT ;  /* 0x0000000430307c12 */ /* 0x000fc4000f8e30ff */
[----:B------:R-:W-:Y:S01]  /*0e80*/  SHF.R.U32.HI R8, RZ, UR5, R23 ;  /* 0x00000005ff087c19 */ /* 0x000fe20008011617 */
[----:B------:R1:W-:Y:S01]  /*0e90*/  ATOMS.POPC.INC.32 RZ, [R6+URZ] ;  /* 0x0000000006ff7f8c */ /* 0x0003e2000d8000ff */
[----:B------:R-:W-:Y:S02]  /*0ea0*/  SHF.R.U32.HI R11, RZ, UR5, R25 ;  /* 0x00000005ff0b7c19 */ /* 0x000fe40008011619 */
[----:B------:R-:W-:Y:S01]  /*0eb0*/  LOP3.LUT R10, R9, UR4, RZ, 0x30, !PT ;  /* 0x00000004090a7c12 */ /* 0x000fe2000f8e30ff */
[--C-:B0-----:R-:W-:Y:S01]  /*0ec0*/  IMAD R0, R56, 0x4, R5.reuse ;  /* 0x0000000438007824 */ /* 0x101fe200078e0205 */
[----:B------:R-:W-:Y:S02]  /*0ed0*/  LOP3.LUT R8, R8, UR4, RZ, 0x30, !PT ;  /* 0x0000000408087c12 */ /* 0x000fe4000f8e30ff */
[----:B------:R-:W-:Y:S01]  /*0ee0*/  LOP3.LUT R12, R11, UR4, RZ, 0x30, !PT ;  /* 0x000000040b0c7c12 */ /* 0x000fe2000f8e30ff */
[--C-:B-1----:R-:W-:Y:S01]  /*0ef0*/  IMAD R6, R48, 0x4, R5.reuse ;  /* 0x0000000430067824 */ /* 0x102fe200078e0205 */
[----:B------:R0:W-:Y:S01]  /*0f00*/  ATOMS.POPC.INC.32 RZ, [R0+URZ] ;  /* 0x0000000000ff7f8c */ /* 0x0001e2000d8000ff */
[--C-:B------:R-:W-:Y:S01]  /*0f10*/  IMAD R9, R10, 0x4, R5.reuse ;  /* 0x000000040a097824 */ /* 0x100fe200078e0205 */
[----:B------:R-:W-:Y:S01]  /*0f20*/  LOP3.LUT R10, R35, 0x80000000, RZ, 0x3c, !PT ;  /* 0x80000000230a7812 */ /* 0x000fe200078e3cff */
[--C-:B------:R-:W-:Y:S01]  /*0f30*/  IMAD R8, R8, 0x4, R5.reuse ;  /* 0x0000000408087824 */ /* 0x100fe200078e0205 */
[----:B------:R1:W-:Y:S01]  /*0f40*/  ATOMS.POPC.INC.32 RZ, [R6+URZ] ;  /* 0x0000000006ff7f8c */ /* 0x0003e2000d8000ff */
[----:B------:R-:W-:Y:S01]  /*0f50*/  IMAD R11, R12, 0x4, R5 ;  /* 0x000000040c0b7824 */ /* 0x000fe200078e0205 */
[----:B------:R-:W-:-:S02]  /*0f60*/  LOP3.LUT R12, R37, 0x80000000, RZ, 0x3c, !PT ;  /* 0x80000000250c7812 */ /* 0x000fc400078e3cff */
[----:B------:R-:W-:Y:S01]  /*0f70*/  LOP3.LUT R16, R39, 0x80000000, RZ, 0x3c, !PT ;  /* 0x8000000027107812 */ /* 0x000fe200078e3cff */
[----:B------:R-:W-:Y:S01]  /*0f80*/  ATOMS.POPC.INC.32 RZ, [R8+URZ] ;  /* 0x0000000008ff7f8c */ /* 0x000fe2000d8000ff */
[----:B0-----:R-:W-:Y:S02]  /*0f90*/  SHF.R.U32.HI R0, RZ, UR5, R10 ;  /* 0x00000005ff007c19 */ /* 0x001fe4000801160a */
[----:B-1----:R-:W-:Y:S01]  /*0fa0*/  SHF.R.U32.HI R6, RZ, UR5, R17 ;  /* 0x00000005ff067c19 */ /* 0x002fe20008011611 */
[----:B------:R0:W-:Y:S01]  /*0fb0*/  ATOMS.POPC.INC.32 RZ, [R9+URZ] ;  /* 0x0000000009ff7f8c */ /* 0x0001e2000d8000ff */
[----:B------:R-:W-:Y:S02]  /*0fc0*/  SHF.R.U32.HI R14, RZ, UR5, R19 ;  /* 0x00000005ff0e7c19 */ /* 0x000fe40008011613 */
[----:B------:R-:W-:Y:S01]  /*0fd0*/  LOP3.LUT R6, R6, UR4, RZ, 0x30, !PT ;  /* 0x0000000406067c12 */ /* 0x000fe2000f8e30ff */
[----:B------:R1:W-:Y:S01]  /*0fe0*/  ATOMS.POPC.INC.32 RZ, [R11+URZ] ;  /* 0x000000000bff7f8c */ /* 0x0003e2000d8000ff */
[----:B------:R-:W-:-:S02]  /*0ff0*/  SHF.R.U32.HI R13, RZ, UR5, R12 ;  /* 0x00000005ff0d7c19 */ /* 0x000fc4000801160c */
[----:B------:R-:W-:Y:S02]  /*1000*/  LOP3.LUT R0, R0, UR4, RZ, 0x30, !PT ;  /* 0x0000000400007c12 */ /* 0x000fe4000f8e30ff */
[----:B0-----:R-:W-:Y:S02]  /*1010*/  SHF.R.U32.HI R9, RZ, UR5, R16 ;  /* 0x00000005ff097c19 */ /* 0x001fe40008011610 */
[----:B------:R-:W-:Y:S01]  /*1020*/  LOP3.LUT R50, R14, UR4, RZ, 0x30, !PT ;  /* 0x000000040e327c12 */ /* 0x000fe2000f8e30ff */
[--C-:B------:R-:W-:Y:S01]  /*1030*/  IMAD R14, R6, 0x4, R5.reuse ;  /* 0x00000004060e7824 */ /* 0x100fe200078e0205 */
[----:B------:R-:W-:Y:S01]  /*1040*/  LOP3.LUT R8, R13, UR4, RZ, 0x30, !PT ;  /* 0x000000040d087c12 */ /* 0x000fe2000f8e30ff */
[--C-:B------:R-:W-:Y:S01]  /*1050*/  IMAD R0, R0, 0x4, R5.reuse ;  /* 0x0000000400007824 */ /* 0x100fe200078e0205 */
[----:B------:R-:W-:Y:S01]  /*1060*/  LOP3.LUT R6, R9, UR4, RZ, 0x30, !PT ;  /* 0x0000000409067c12 */ /* 0x000fe2000f8e30ff */
[--C-:B------:R-:W-:Y:S01]  /*1070*/  IMAD R50, R50, 0x4, R5.reuse ;  /* 0x0000000432327824 */ /* 0x100fe200078e0205 */
[----:B------:R-:W-:Y:S01]  /*1080*/  LOP3.LUT R9, R40, 0x80000000, RZ, 0x3c, !PT ;  /* 0x8000000028097812 */ /* 0x000fe200078e3cff */
[--C-:B------:R-:W-:Y:S01]  /*1090*/  IMAD R26, R8, 0x4, R5.reuse ;  /* 0x00000004081a7824 */ /* 0x100fe200078e0205 */
[----:B------:R0:W-:Y:S01]  /*10a0*/  ATOMS.POPC.INC.32 RZ, [R0+URZ] ;  /* 0x0000000000ff7f8c */ /* 0x0001e2000d8000ff */
[----:B------:R-:W-:Y:S01]  /*10b0*/  IMAD R51, R6, 0x4, R5 ;  /* 0x0000000406337824 */ /* 0x000fe200078e0205 */
[----:B------:R-:W-:-:S02]  /*10c0*/  LOP3.LUT R6, R43, 0x80000000, RZ, 0x3c, !PT ;  /* 0x800000002b067812 */ /* 0x000fc400078e3cff */
[----:B-1----:R-:W-:Y:S01]  /*10d0*/  LOP3.LUT R11, R44, 0x80000000, RZ, 0x3c, !PT ;  /* 0x800000002c0b7812 */ /* 0x002fe200078e3cff */
[----:B------:R1:W-:Y:S01]  /*10e0*/  ATOMS.POPC.INC.32 RZ, [R14+URZ] ;  /* 0x000000000eff7f8c */ /* 0x0003e2000d8000ff */
[----:B------:R-:W-:Y:S02]  /*10f0*/  LOP3.LUT R8, R45, 0x80000000, RZ, 0x3c, !PT ;  /* 0x800000002d087812 */ /* 0x000fe400078e3cff */
[----:B------:R-:W-:Y:S01]  /*1100*/  LOP3.LUT R13, R46, 0x80000000, RZ, 0x3c, !PT ;  /* 0x800000002e0d7812 */ /* 0x000fe200078e3cff */
[----:B------:R2:W-:Y:S01]  /*1110*/  ATOMS.POPC.INC.32 RZ, [R26+URZ] ;  /* 0x000000001aff7f8c */ /* 0x0005e2000d8000ff */
[----:B0-----:R-:W-:Y:S02]  /*1120*/  SHF.R.U32.HI R0, RZ, UR5, R9 ;  /* 0x00000005ff007c19 */ /* 0x001fe40008011609 */
[----:B------:R-:W-:Y:S01]  /*1130*/  SHF.R.U32.HI R53, RZ, UR5, R11 ;  /* 0x00000005ff357c19 */ /* 0x000fe2000801160b */
[----:B-1----:R-:W0:Y:S01]  /*1140*/  LDC.64 R14, c[0x0][0x380] ;  /* 0x0000e000ff0e7b82 */ /* 0x002e220000000a00 */
[----:B------:R-:W-:Y:S01]  /*1150*/  SHF.R.U32.HI R55, RZ, UR5, R8 ;  /* 0x00000005ff377c19 */ /* 0x000fe20008011608 */
[----:B------:R1:W-:Y:S01]  /*1160*/  ATOMS.POPC.INC.32 RZ, [R50+URZ] ;  /* 0x0000000032ff7f8c */ /* 0x0003e2000d8000ff */
[----:B------:R-:W-:-:S02]  /*1170*/  SHF.R.U32.HI R57, RZ, UR5, R13 ;  /* 0x00000005ff397c19 */ /* 0x000fc4000801160d */
[----:B--2---:R-:W-:Y:S01]  /*1180*/  SHF.R.U32.HI R26, RZ, UR5, R6 ;  /* 0x00000005ff1a7c19 */ /* 0x004fe20008011606 */
[----:B------:R2:W-:Y:S01]  /*1190*/  ATOMS.POPC.INC.32 RZ, [R51+URZ] ;  /* 0x0000000033ff7f8c */ /* 0x0005e2000d8000ff */
[----:B------:R-:W-:Y:S02]  /*11a0*/  LOP3.LUT R0, R0, UR4, RZ, 0x30, !PT ;  /* 0x0000000400007c12 */ /* 0x000fe4000f8e30ff */
[----:B------:R-:W-:Y:S02]  /*11b0*/  LOP3.LUT R54, R26, UR4, RZ, 0x30, !PT ;  /* 0x000000041a367c12 */ /* 0x000fe4000f8e30ff */
[----:B------:R-:W-:Y:S01]  /*11c0*/  LOP3.LUT R58, R53, UR4, RZ, 0x30, !PT ;  /* 0x00000004353a7c12 */ /* 0x000fe2000f8e30ff */
[--C-:B------:R-:W-:Y:S01]  /*11d0*/  IMAD R53, R0, 0x4, R5.reuse ;  /* 0x0000000400357824 */ /* 0x100fe200078e0205 */
[----:B------:R-:W-:Y:S01]  /*11e0*/  ISETP.GT.U32.AND P2, PT, R3, 0xff, PT ;  /* 0x000000ff0300780c */ /* 0x000fe20003f44070 */
[--C-:B------:R-:W-:Y:S01]  /*11f0*/  IMAD R54, R54, 0x4, R5.reuse ;  /* 0x0000000436367824 */ /* 0x100fe200078e0205 */
[----:B------:R-:W-:Y:S01]  /*1200*/  LOP3.LUT R60, R55, UR4, RZ, 0x30, !PT ;  /* 0x00000004373c7c12 */ /* 0x000fe2000f8e30ff */
[--C-:B------:R-:W-:Y:S01]  /*1210*/  IMAD R58, R58, 0x4, R5.reuse ;  /* 0x000000043a3a7824 */ /* 0x100fe200078e0205 */
[----:B------:R-:W-:Y:S01]  /*1220*/  LOP3.LUT R26, R57, UR4, RZ, 0x30, !PT ;  /* 0x00000004391a7c12 */ /* 0x000fe2000f8e30ff */
[----:B------:R3:W-:Y:S01]  /*1230*/  ATOMS.POPC.INC.32 RZ, [R53+URZ] ;  /* 0x0000000035ff7f8c */ /* 0x0007e2000d8000ff */
[----:B-1----:R-:W-:Y:S01]  /*1240*/  P2R R50, PR, RZ, 0x4 ;  /* 0x00000004ff327803 */ /* 0x002fe20000000000 */
[----:B------:R-:W-:-:S02]  /*1250*/  IMAD R60, R60, 0x4, R5 ;  /* 0x000000043c3c7824 */ /* 0x000fc400078e0205 */
[----:B------:R-:W-:Y:S01]  /*1260*/  IMAD R5, R26, 0x4, R5 ;  /* 0x000000041a057824 */ /* 0x000fe200078e0205 */
[----:B------:R3:W-:Y:S01]  /*1270*/  ATOMS.POPC.INC.32 RZ, [R54+URZ] ;  /* 0x0000000036ff7f8c */ /* 0x0007e2000d8000ff */
[----:B--2---:R-:W-:Y:S02]  /*1280*/  IMAD R51, R3, 0x4, R7 ;  /* 0x0000000403337824 */ /* 0x004fe400078e0207 */
[----:B------:R-:W-:Y:S01]  /*1290*/  IMAD.MOV.U32 R0, RZ, RZ, RZ ;  /* 0x000000ffff007224 */ /* 0x000fe200078e00ff */
[----:B------:R3:W-:Y:S04]  /*12a0*/  ATOMS.POPC.INC.32 RZ, [R58+URZ] ;  /* 0x000000003aff7f8c */ /* 0x0007e8000d8000ff */
[----:B------:R3:W-:Y:S04]  /*12b0*/  ATOMS.POPC.INC.32 RZ, [R60+URZ] ;  /* 0x000000003cff7f8c */ /* 0x0007e8000d8000ff */
[----:B------:R3:W-:Y:S01]  /*12c0*/  ATOMS.POPC.INC.32 RZ, [R5+URZ] ;  /* 0x0000000005ff7f8c */ /* 0x0007e2000d8000ff */
[----:B------:R-:W-:Y:S06]  /*12d0*/  BAR.SYNC.DEFER_BLOCKING 0x0 ;  /* 0x0000000000007b1d */ /* 0x000fec0000010000 */
[----:B------:R-:W-:Y:S05]  /*12e0*/  @P2 BRA `(.L_x_13) ;  /* 0x00000000008c2947 */ /* 0x000fea0003800000 */
[----:B------:R-:W1:Y:S04]  /*12f0*/  LDS R0, [R51] ;  /* 0x0000000033007984 */ /* 0x000e680000000800 */
[----:B---3--:R-:W2:Y:S04]  /*1300*/  LDS R5, [R51+0x400] ;  /* 0x0004000033057984 */ /* 0x008ea80000000800 */
[----:B------:R-:W3:Y:S04]  /*1310*/  LDS R53, [R51+0x800] ;  /* 0x0008000033357984 */ /* 0x000ee80000000800 */
[----:B------:R-:W4:Y:S04]  /*1320*/  LDS R55, [R51+0xc00] ;  /* 0x000c000033377984 */ /* 0x000f280000000800 */
[----:B------:R-:W5:Y:S04]  /*1330*/  LDS R57, [R51+0x1000] ;  /* 0x0010000033397984 */ /* 0x000f680000000800 */
[----:B------:R-:W0:Y:S04]  /*1340*/  LDS R59, [R51+0x1400] ;  /* 0x00140000333b7984 */ /* 0x000e280000000800 */
[----:B------:R-:W-:Y:S04]  /*1350*/  LDS R61, [R51+0x2000] ;  /* 0x00200000333d7984 */ /* 0x000fe80000000800 */
[----:B------:R-:W-:Y:S04]  /*1360*/  LDS R63, [R51+0x2400] ;  /* 0x00240000333f7984 */ /* 0x000fe80000000800 */
[----:B------:R-:W-:Y:S04]  /*1370*/  LDS R65, [R51+0x2800] ;  /* 0x0028000033417984 */ /* 0x000fe80000000800 */
[----:B------:R-:W-:Y:S04]  /*1380*/  STS [R51], RZ ;  /* 0x000000ff33007388 */ /* 0x000fe80000000800 */
[----:B-1----:R-:W-:Y:S01]  /*1390*/  STS [R51+0x400], R0 ;  /* 0x0004000033007388 */ /* 0x002fe20000000800 */
[----:B--2---:R-:W-:-:S03]  /*13a0*/  IMAD.IADD R54, R0, 0x1, R5 ;  /* 0x0000000100367824 */ /* 0x004fc600078e0205 */
[----:B------:R-:W1:Y:S01]  /*13b0*/  LDS R5, [R51+0x1800] ;  /* 0x0018000033057984 */ /* 0x000e620000000800 */
[----:B---3--:R-:W-:-:S03]  /*13c0*/  IMAD.IADD R58, R54, 0x1, R53 ;  /* 0x00000001363a7824 */ /* 0x008fc600078e0235 */
[----:B------:R-:W2:Y:S01]  /*13d0*/  LDS R53, [R51+0x1c00] ;  /* 0x001c000033357984 */ /* 0x000ea20000000800 */
[----:B----4-:R-:W-:-:S03]  /*13e0*/  IMAD.IADD R60, R58, 0x1, R55 ;  /* 0x000000013a3c7824 */ /* 0x010fc600078e0237 */
[----:B------:R1:W-:Y:S01]  /*13f0*/  STS [R51+0x800], R54 ;  /* 0x0008003633007388 */ /* 0x0003e20000000800 */
[----:B-----5:R-:W-:-:S03]  /*1400*/  IMAD.IADD R62, R60, 0x1, R57 ;  /* 0x000000013c3e7824 */ /* 0x020fc600078e0239 */
[----:B------:R-:W3:Y:S01]  /*1410*/  LDS R55, [R51+0x2c00] ;  /* 0x002c000033377984 */ /* 0x000ee20000000800 */
[----:B0-----:R-:W-:-:S03]  /*1420*/  IMAD.IADD R64, R62, 0x1, R59 ;  /* 0x000000013e407824 */ /* 0x001fc600078e023b */
[----:B------:R0:W-:Y:S04]  /*1430*/  STS [R51+0xc00], R58 ;  /* 0x000c003a33007388 */ /* 0x0001e80000000800 */
[----:B------:R4:W-:Y:S04]  /*1440*/  STS [R51+0x1000], R60 ;  /* 0x0010003c33007388 */ /* 0x0009e80000000800 */
[----:B------:R4:W-:Y:S04]  /*1450*/  STS [R51+0x1400], R62 ;  /* 0x0014003e33007388 */ /* 0x0009e80000000800 */
[----:B------:R4:W-:Y:S01]  /*1460*/  STS [R51+0x1800], R64 ;  /* 0x0018004033007388 */ /* 0x0009e20000000800 */
[----:B-1----:R-:W-:-:S04]  /*1470*/  IMAD.IADD R54, R64, 0x1, R5 ;  /* 0x0000000140367824 */ /* 0x002fc800078e0205 */
[----:B--2---:R-:W-:Y:S01]  /*1480*/  IMAD.IADD R66, R54, 0x1, R53 ;  /* 0x0000000136427824 */ /* 0x004fe200078e0235 */
[----:B------:R4:W-:Y:S03]  /*1490*/  STS [R51+0x1c00], R54 ;  /* 0x001c003633007388 */ /* 0x0009e60000000800 */
[----:B------:R-:W-:Y:S01]  /*14a0*/  IMAD.IADD R68, R66, 0x1, R61 ;  /* 0x0000000142447824 */ /* 0x000fe200078e023d */
[----:B------:R4:W-:Y:S03]  /*14b0*/  STS [R51+0x2000], R66 ;  /* 0x0020004233007388 */ /* 0x0009e60000000800 */
[----:B------:R-:W-:Y:S01]  /*14c0*/  IMAD.IADD R70, R68, 0x1, R63 ;  /* 0x0000000144467824 */ /* 0x000fe200078e023f */
[----:B------:R4:W-:Y:S03]  /*14d0*/  STS [R51+0x2400], R68 ;  /* 0x0024004433007388 */ /* 0x0009e60000000800 */
[----:B0-----:R-:W-:Y:S01]  /*14e0*/  IMAD.IADD R58, R70, 0x1, R65 ;  /* 0x00000001463a7824 */ /* 0x001fe200078e0241 */
[----:B------:R4:W-:Y:S03]  /*14f0*/  STS [R51+0x2800], R70 ;  /* 0x0028004633007388 */ /* 0x0009e60000000800 */
[----:B---3--:R-:W-:Y:S01]  /*1500*/  IMAD.IADD R0, R58, 0x1, R55 ;  /* 0x000000013a007824 */ /* 0x008fe200078e0237 */
[----:B------:R4:W-:Y:S06]  /*1510*/  STS [R51+0x2c00], R58 ;  /* 0x002c003a33007388 */ /* 0x0009ec0000000800 */
.L_x_13:
[----:B------:R-:W-:Y:S05]  /*1520*/  BSYNC.RECONVERGENT B0 ;  /* 0x0000000000007941 */ /* 0x000fea0003800200 */
.L_x_12:
[----:B------:R-:W-:Y:S01]  /*1530*/  ISETP.NE.AND P0, PT, R0, 0x1980, PT ;  /* 0x000019800000780c */ /* 0x000fe20003f05270 */
[----:B---3--:R-:W-:Y:S01]  /*1540*/  IMAD R5, R42, 0x100, R3 ;  /* 0x000001002a057824 */ /* 0x008fe200078e0203 */
[----:B------:R-:W-:Y:S01]  /*1550*/  @!P2 LOP3.LUT R53, R0, 0x40000000, RZ, 0xfc, !PT ;  /* 0x400000000035a812 */ /* 0x000fe200078efcff */
[----:B------:R-:W-:Y:S01]  /*1560*/  IMAD R41, R41, 0x11, RZ ;  /* 0x0000001129297824 */ /* 0x000fe200078e02ff */
[----:B------:R-:W-:Y:S01]  /*1570*/  ISETP.LT.U32.AND P0, PT, R3, 0x100, !P0 ;  /* 0x000001000300780c */ /* 0x000fe20004701070 */
[----:B0-----:R-:W-:-:S03]  /*1580*/  IMAD.WIDE R14, R5, 0x4, R14 ;  /* 0x00000004050e7825 */ /* 0x001fc600078e020e */
[----:B------:R-:W-:Y:S01]  /*1590*/  LOP3.LUT R57, R41, R4, RZ, 0xfc, !PT ;  /* 0x0000000429397212 */ /* 0x000fe200078efcff */
[----:B----4-:R-:W-:Y:S01]  /*15a0*/  IMAD R54, R42, 0x1980, RZ ;  /* 0x000019802a367824 */ /* 0x010fe200078e02ff */
[----:B------:R0:W-:Y:S07]  /*15b0*/  @!P2 STG.E.STRONG.SYS desc[UR6][R14.64], R53 ;  /* 0x000000350e00a986 */ /* 0x0001ee000c115906 */
[----:B------:R-:W-:Y:S06]  /*15c0*/  BAR.RED.OR.DEFER_BLOCKING 0x0, P0 ;  /* 0x0000000000007b1d */ /* 0x000fec0000014800 */
[----:B------:R-:W1:Y:S01]  /*15d0*/  B2R.RESULT RZ, P0 ;  /* 0x0000000000ff731c */ /* 0x000e620000004000 */
[----:B------:R-:W-:-:S04]  /*15e0*/  IADD3 R4, P1, PT, R54, R57, RZ ;  /* 0x0000003936047210 */ /* 0x000fc80007f3e0ff */
[----:B------:R-:W-:Y:S01]  /*15f0*/  LEA.HI.X.SX32 R55, R54, RZ, 0x1, P1 ;  /* 0x000000ff36377211 */ /* 0x000fe200008f0eff */
[----:B------:R-:W-:-:S03]  /*1600*/  IMAD.SHL.U32 R5, R4, 0x4, RZ ;  /* 0x0000000404057824 */ /* 0x000fc600078e00ff */
[----:B------:R-:W-:Y:S01]  /*1610*/  SHF.L.U64.HI R4, R4, 0x2, R55 ;  /* 0x0000000204047819 */ /* 0x000fe20000010237 */
[----:B01----:R-:W-:Y:S06]  /*1620*/  @!P0 BRA `(.L_x_14) ;  /* 0x0000001000b48947 */ /* 0x003fec0003800000 */
[----:B------:R-:W0:Y:S01]  /*1630*/  LDCU.64 UR8, c[0x0][0x3b8] ;  /* 0x00007700ff0877ac */ /* 0x000e220008000a00 */
[----:B------:R-:W-:Y:S01]  /*1640*/  BSSY B1, `(.L_x_15) ;  /* 0x0000032000017945 */ /* 0x000fe20003800000 */
[----:B------:R-:W-:Y:S01]  /*1650*/  IMAD R13, R3, 0x8, R7 ;  /* 0x00000008030d7824 */ /* 0x000fe200078e0207 */
[----:B0-----:R-:W-:-:S04]  /*1660*/  IADD3 R8, P0, PT, R5, UR8, RZ ;  /* 0x0000000805087c10 */ /* 0x001fc8000ff1e0ff */
[----:B------:R-:W-:Y:S01]  /*1670*/  IADD3.X R9, PT, PT, R4, UR9, RZ, P0, !PT ;  /* 0x0000000904097c10 */ /* 0x000fe200087fe4ff */
[----:B------:R-:W-:Y:S08]  /*1680*/  @P2 BRA `(.L_x_16) ;  /* 0x0000000000b42947 */ /* 0x000ff00003800000 */
[----:B------:R-:W0:Y:S02]  /*1690*/  LDCU.64 UR8, c[0x0][0x398] ;  /* 0x00007300ff0877ac */ /* 0x000e240008000a00 */
[----:B0-----:R-:W-:-:S04]  /*16a0*/  LEA R10, P0, R3, UR8, 0x3 ;  /* 0x00000008030a7c11 */ /* 0x001fc8000f8018ff */
[----:B------:R-:W-:-:S05]  /*16b0*/  LEA.HI.X R11, R3, UR9, RZ, 0x3, P0 ;  /* 0x00000009030b7c11 */ /* 0x000fca00080f1cff */
[----:B------:R-:W2:Y:S01]  /*16c0*/  LDG.E.64 R4, desc[UR6][R10.64] ;  /* 0x000000060a047981 */ /* 0x000ea2000c1e1b00 */
[----:B------:R-:W-:-:S04]  /*16d0*/  ISETP.GT.U32.AND P0, PT, R3, R49, PT ;  /* 0x000000310300720c */ /* 0x000fc80003f04070 */
[----:B------:R-:W-:-:S04]  /*16e0*/  SEL R17, RZ, 0x1980, !P0 ;  /* 0x00001980ff117807 */ /* 0x000fc80004000000 */
[----:B--2---:R-:W-:Y:S01]  /*16f0*/  IADD3 R4, P0, PT, R4, -R17, RZ ;  /* 0x8000001104047210 */ /* 0x004fe20007f1e0ff */
[----:B------:R-:W-:-:S03]  /*1700*/  IMAD.MOV.U32 R17, RZ, RZ, R0 ;  /* 0x000000ffff117224 */ /* 0x000fc600078e0000 */
[----:B------:R-:W-:Y:S02]  /*1710*/  IADD3.X R5, PT, PT, R5, -0x1, RZ, P0, !PT ;  /* 0xffffffff05057810 */ /* 0x000fe400007fe4ff */
[----:B------:R-:W-:-:S03]  /*1720*/  ISETP.GE.AND P0, PT, R42, 0x1, PT ;  /* 0x000000012a00780c */ /* 0x000fc60003f06270 */
[----:B------:R0:W-:Y:S10]  /*1730*/  STS.64 [R13+0x6600], R4 ;  /* 0x006600040d007388 */ /* 0x0001f40000000a00 */
[----:B------:R-:W-:Y:S05]  /*1740*/  @!P0 BRA `(.L_x_17) ;  /* 0x00000000006c8947 */ /* 0x000fea0003800000 */
[----:B------:R-:W-:Y:S01]  /*1750*/  BSSY B0, `(.L_x_18) ;  /* 0x0000019000007945 */ /* 0x000fe20003800000 */
[----:B------:R-:W-:Y:S02]  /*1760*/  IMAD.MOV.U32 R6, RZ, RZ, -0x1 ;  /* 0xffffffffff067424 */ /* 0x000fe400078e00ff */
[----:B------:R-:W-:Y:S02]  /*1770*/  IMAD.MOV.U32 R10, RZ, RZ, R42 ;  /* 0x000000ffff0a7224 */ /* 0x000fe400078e002a */
[----:B------:R-:W-:-:S07]  /*1780*/  IMAD.MOV.U32 R17, RZ, RZ, R0 ;  /* 0x000000ffff117224 */ /* 0x000fce00078e0000 */
.L_x_22:
[----:B0-----:R-:W0:Y:S01]  /*1790*/  LDC.64 R4, c[0x0][0x380] ;  /* 0x0000e000ff047b82 */ /* 0x001e220000000a00 */
[----:B------:R-:W-:Y:S01]  /*17a0*/  VIADD R19, R10, 0xffffffff ;  /* 0xffffffff0a137836 */ /* 0x000fe20000000000 */
[----:B------:R-:W-:Y:S03]  /*17b0*/  BSSY B2, `(.L_x_19) ;  /* 0x0000008000027945 */ /* 0x000fe60003800000 */
[----:B------:R-:W-:-:S04]  /*17c0*/  IMAD R11, R19, 0x100, R3 ;  /* 0x00000100130b7824 */ /* 0x000fc800078e0203 */
[----:B0-----:R-:W-:-:S07]  /*17d0*/  IMAD.WIDE R4, R11, 0x4, R4 ;  /* 0x000000040b047825 */ /* 0x001fce00078e0204 */
.L_x_20:
[----:B------:R-:W-:Y:S05]  /*17e0*/  YIELD ;  /* 0x0000000000007946 */ /* 0x000fea0003800000 */
[----:B------:R0:W-:Y:S06]  /*17f0*/  MEMBAR.SC.CTA ;  /* 0x0000000000007992 */ /* 0x0001ec0000000000 */
[----:B0-----:R-:W2:Y:S02]  /*1800*/  LDG.E.STRONG.SYS R11, desc[UR6][R4.64] ;  /* 0x00000006040b7981 */ /* 0x001ea4000c1f5900 */
[----:B--2---:R-:W-:-:S13]  /*1810*/  ISETP.NE.AND P0, PT, R11, RZ, PT ;  /* 0x000000ff0b00720c */ /* 0x004fda0003f05270 */
[----:B------:R-:W-:Y:S05]  /*1820*/  @!P0 BRA `(.L_x_20) ;  /* 0xfffffffc00ec8947 */ /* 0x000fea000383ffff */
[----:B------:R-:W-:Y:S05]  /*1830*/  BSYNC B2 ;  /* 0x0000000000027941 */ /* 0x000fea0003800000 */
.L_x_19:
[----:B------:R-:W-:Y:S01]  /*1840*/  BSSY.RECONVERGENT B2, `(.L_x_21) ;  /* 0x0000006000027945 */ /* 0x000fe20003800200 */
[C---:B------:R-:W-:Y:S02]  /*1850*/  ISETP.GT.AND P0, PT, R11.reuse, -0x1, PT ;  /* 0xffffffff0b00780c */ /* 0x040fe40003f04270 */
[----:B------:R-:W-:Y:S01]  /*1860*/  LOP3.LUT R4, R11, 0x3fffffff, RZ, 0xc0, !PT ;  /* 0x3fffffff0b047812 */ /* 0x000fe200078ec0ff */
[----:B------:R-:W-:Y:S05]  /*1870*/  WARPSYNC.EXCLUSIVE R6 ;  /* 0x0000000006007348 */ /* 0x000fea0003a00000 */
[----:B------:R-:W-:-:S05]  /*1880*/  IMAD.IADD R17, R4, 0x1, R17 ;  /* 0x0000000104117824 */ /* 0x000fca00078e0211 */
[----:B------:R-:W-:-:S07]  /*1890*/  VOTE.ANY R6, PT, P0 ;  /* 0x0000000000067806 */ /* 0x000fce00000e0100 */
[----:B------:R-:W-:Y:S05]  /*18a0*/  BSYNC.RECONVERGENT B2 ;  /* 0x0000000000027941 */ /* 0x000fea0003800200 */
.L_x_21:
[----:B------:R-:W-:Y:S01]  /*18b0*/  ISETP.GT.U32.AND P1, PT, R10, 0x1, PT ;  /* 0x000000010a00780c */ /* 0x000fe20003f24070 */
[----:B------:R-:W-:-:S12]  /*18c0*/  IMAD.MOV.U32 R10, RZ, RZ, R19 ;  /* 0x000000ffff0a7224 */ /* 0x000fd800078e0013 */
[----:B------:R-:W-:Y:S05]  /*18d0*/  @P0 BRA P1, `(.L_x_22) ;  /* 0xfffffffc00ac0947 */ /* 0x000fea000083ffff */
[----:B------:R-:W-:Y:S05]  /*18e0*/  BSYNC B0 ;  /* 0x0000000000007941 */ /* 0x000fea0003800000 */
.L_x_18:
[----:B------:R1:W2:Y:S02]  /*18f0*/  LDS.64 R4, [R13+0x6600] ;  /* 0x006600000d047984 */ /* 0x0002a40000000a00 */
.L_x_17:
[C---:B------:R-:W-:Y:S01]  /*1900*/  IMAD.IADD R19, R17.reuse, 0x1, -R0 ;  /* 0x0000000111137824 */ /* 0x040fe200078e0a00 */
[----:B------:R-:W-:-:S04]  /*1910*/  LOP3.LUT R11, R17, 0x80000000, RZ, 0xfc, !PT ;  /* 0x80000000110b7812 */ /* 0x000fc800078efcff */
[C---:B0-2---:R-:W-:Y:S01]  /*1920*/  IADD3 R4, P0, PT, R19.reuse, R4, RZ ;  /* 0x0000000413047210 */ /* 0x045fe20007f1e0ff */
[----:B------:R0:W-:Y:S03]  /*1930*/  STG.E.STRONG.SYS desc[UR6][R14.64], R11 ;  /* 0x0000000b0e007986 */ /* 0x0001e6000c115906 */
[----:B------:R-:W-:-:S05]  /*1940*/  LEA.HI.X.SX32 R5, R19, R5, 0x1, P0 ;  /* 0x0000000513057211 */ /* 0x000fca00000f0eff */
[----:B------:R0:W-:Y:S04]  /*1950*/  STS.64 [R13+0x6600], R4 ;  /* 0x006600040d007388 */ /* 0x0001e80000000a00 */
.L_x_16:
[----:B------:R-:W-:Y:S05]  /*1960*/  BSYNC B1 ;  /* 0x0000000000017941 */ /* 0x000fea0003800000 */
.L_x_15:
[----:B0-----:R-:W0:Y:S01]  /*1970*/  LDC R5, c[0x0][0x3c0] ;  /* 0x0000f000ff057b82 */ /* 0x001e220000000800 */
[----:B------:R-:W-:-:S07]  /*1980*/  IMAD R4, R49, 0x8, R7 ;  /* 0x0000000831047824 */ /* 0x000fce00078e0207 */
[----:B------:R-:W2:Y:S01]  /*1990*/  LDC.64 R16, c[0x0][0x390] ;  /* 0x0000e400ff107b82 */ /* 0x000ea20000000a00 */
[----:B0-----:R-:W-:Y:S02]  /*19a0*/  ISETP.GE.AND P0, PT, R47, R5, PT ;  /* 0x000000052f00720c */ /* 0x001fe40003f06270 */
[----:B--2---:R-:W-:-:S04]  /*19b0*/  ISETP.EQ.U32.AND P1, PT, R16, RZ, PT ;  /* 0x000000ff1000720c */ /* 0x004fc80003f22070 */
[----:B------:R-:W-:-:S04]  /*19c0*/  ISETP.EQ.OR.EX P0, PT, R17, RZ, !P0, P1 ;  /* 0x000000ff1100720c */ /* 0x000fc80004702710 */
[----:B------:R-:W-:-:S13]  /*19d0*/  ISETP.GT.U32.OR P0, PT, R3, 0xff, P0 ;  /* 0x000000ff0300780c */ /* 0x000fda0000704470 */
[----:B------:R-:W-:Y:S05]  /*19e0*/  @P0 BRA `(.L_x_23) ;  /* 0x0000000000240947 */ /* 0x000fea0003800000 */
[----:B------:R-:W0:Y:S01]  /*19f0*/  LDS.64 R10, [R13+0x6600] ;  /* 0x006600000d0a7984 */ /* 0x000e220000000a00 */
[C---:B------:R-:W-:Y:S02]  /*1a00*/  ISETP.GT.U32.AND P0, PT, R3.reuse, R49, PT ;  /* 0x000000310300720c */ /* 0x040fe40003f04070 */
[C---:B------:R-:W-:Y:S02]  /*1a10*/  LEA R6, P2, R3.reuse, R16, 0x3 ;  /* 0x0000001003067211 */ /* 0x040fe400078418ff */
[----:B------:R-:W-:Y:S02]  /*1a20*/  SEL R7, RZ, 0x1980, !P0 ;  /* 0x00001980ff077807 */ /* 0x000fe40004000000 */
[--C-:B------:R-:W-:Y:S02]  /*1a30*/  SHF.R.S32.HI R15, RZ, 0x1f, R0.reuse ;  /* 0x0000001fff0f7819 */ /* 0x100fe40000011400 */
[----:B0-----:R-:W-:Y:S02]  /*1a40*/  IADD3 R2, P0, P1, R10, R7, R0 ;  /* 0x000000070a027210 */ /* 0x001fe4000791e000 */
[----:B------:R-:W-:-:S02]  /*1a50*/  LEA.HI.X R7, R3, R17, RZ, 0x3, P2 ;  /* 0x0000001103077211 */ /* 0x000fc400010f1cff */
[----:B------:R-:W-:-:S05]  /*1a60*/  IADD3.X R3, PT, PT, R11, RZ, R15, P0, P1 ;  /* 0x000000ff0b037210 */ /* 0x000fca00007e240f */
[----:B------:R0:W-:Y:S04]  /*1a70*/  STG.E.64 desc[UR6][R6.64], R2 ;  /* 0x0000000206007986 */ /* 0x0001e8000c101b06 */
.L_x_23:
[----:B------:R-:W-:Y:S05]  /*1a80*/  WARPSYNC.ALL ;  /* 0x0000000000007948 */ /* 0x000fea0003800000 */
[----:B------:R-:W-:Y:S01]  /*1a90*/  BAR.SYNC.DEFER_BLOCKING 0x0 ;  /* 0x0000000000007b1d */ /* 0x000fe20000010000 */
[----:B------:R-:W-:-:S05]  /*1aa0*/  ISETP.GT.AND P0, PT, R47, R5, PT ;  /* 0x000000052f00720c */ /* 0x000fca0003f04270 */
[----:B0-----:R0:W2:Y:S08]  /*1ab0*/  LDS.64 R2, [R4+0x6600] ;  /* 0x0066000004027984 */ /* 0x0010b00000000a00 */
[----:B0-----:R-:W-:Y:S05]  /*1ac0*/  @P0 BRA `(.L_x_24) ;  /* 0x00000000005c0947 */ /* 0x001fea0003800000 */
[----:B------:R-:W0:Y:S01]  /*1ad0*/  LDCU.64 UR4, c[0x0][0x3a0] ;  /* 0x00007400ff0477ac */ /* 0x000e220008000a00 */
[----:B--2---:R-:W-:-:S05]  /*1ae0*/  IADD3 R0, P1, PT, R57, R2, RZ ;  /* 0x0000000239007210 */ /* 0x004fca0007f3e0ff */
[----:B------:R-:W-:Y:S01]  /*1af0*/  IMAD.X R7, RZ, RZ, R3, P1 ;  /* 0x000000ffff077224 */ /* 0x000fe200008e0603 */
[----:B0-----:R-:W-:-:S04]  /*1b00*/  LEA R2, P1, R0, UR4, 0x2 ;  /* 0x0000000400027c11 */ /* 0x001fc8000f8210ff */
[----:B------:R-:W-:-:S05]  /*1b10*/  LEA.HI.X R3, R0, UR5, R7, 0x2, P1 ;  /* 0x0000000500037c11 */ /* 0x000fca00088f1407 */
[----:B------:R2:W-:Y:S04]  /*1b20*/  STG.E desc[UR6][R2.64], R28 ;  /* 0x0000001c02007986 */ /* 0x0005e8000c101906 */
        /* <DEDUP_REMOVED lines=15> */
[----:B------:R2:W-:Y:S01]  /*1c20*/  STG.E desc[UR6][R2.64+0x800], R46 ;  /* 0x0008002e02007986 */ /* 0x0005e2000c101906 */
[----:B------:R-:W-:Y:S05]  /*1c30*/  BRA `(.L_x_25) ;  /* 0x0000000000e07947 */ /* 0x000fea0003800000 */
.L_x_24:
[----:B------:R-:W0:Y:S01]  /*1c40*/  LDCU.64 UR4, c[0x0][0x3a0] ;  /* 0x00007400ff0477ac */ /* 0x000e220008000a00 */
[----:B------:R-:W-:Y:S01]  /*1c50*/  IMAD R4, R42, -0x1980, R5 ;  /* 0xffffe6802a047824 */ /* 0x000fe200078e0205 */
[C---:B--2---:R-:W-:Y:S01]  /*1c60*/  IADD3 R0, P1, PT, R57.reuse, R2, RZ ;  /* 0x0000000239007210 */ /* 0x044fe20007f3e0ff */
[C---:B------:R-:W-:Y:S02]  /*1c70*/  VIADD R11, R57.reuse, 0x20 ;  /* 0x00000020390b7836 */ /* 0x040fe40000000000 */
[C---:B-1----:R-:W-:Y:S01]  /*1c80*/  VIADD R13, R57.reuse, 0x40 ;  /* 0x00000040390d7836 */ /* 0x042fe20000000000 */
[-C--:B------:R-:W-:Y:S01]  /*1c90*/  ISETP.GE.AND P5, PT, R57, R4.reuse, PT ;  /* 0x000000043900720c */ /* 0x080fe20003fa6270 */
[----:B------:R-:W-:Y:S01]  /*1ca0*/  IMAD.X R7, RZ, RZ, R3, P1 ;  /* 0x000000ffff077224 */ /* 0x000fe200008e0603 */
[-C--:B------:R-:W-:Y:S01]  /*1cb0*/  ISETP.GE.AND P4, PT, R11, R4.reuse, PT ;  /* 0x000000040b00720c */ /* 0x080fe20003f86270 */
[----:B------:R-:W-:Y:S01]  /*1cc0*/  VIADD R11, R57, 0x60 ;  /* 0x00000060390b7836 */ /* 0x000fe20000000000 */
[----:B------:R-:W-:Y:S01]  /*1cd0*/  ISETP.GE.AND P3, PT, R13, R4, PT ;  /* 0x000000040d00720c */ /* 0x000fe20003f66270 */
[----:B------:R-:W-:-:S02]  /*1ce0*/  VIADD R13, R57, 0x80 ;  /* 0x00000080390d7836 */ /* 0x000fc40000000000 */
[----:B------:R-:W-:Y:S01]  /*1cf0*/  VIADD R15, R57, 0xa0 ;  /* 0x000000a0390f7836 */ /* 0x000fe20000000000 */
[-C--:B------:R-:W-:Y:S01]  /*1d00*/  ISETP.GE.AND P2, PT, R11, R4.reuse, PT ;  /* 0x000000040b00720c */ /* 0x080fe20003f46270 */
[----:B------:R-:W-:Y:S01]  /*1d10*/  VIADD R11, R57, 0xc0 ;  /* 0x000000c0390b7836 */ /* 0x000fe20000000000 */
[C---:B0-----:R-:W-:Y:S02]  /*1d20*/  LEA R2, P1, R0.reuse, UR4, 0x2 ;  /* 0x0000000400027c11 */ /* 0x041fe4000f8210ff */
[-C--:B------:R-:W-:Y:S02]  /*1d30*/  ISETP.GE.AND P6, PT, R15, R4.reuse, PT ;  /* 0x000000040f00720c */ /* 0x080fe40003fc6270 */
[----:B------:R-:W-:Y:S02]  /*1d40*/  LEA.HI.X R3, R0, UR5, R7, 0x2, P1 ;  /* 0x0000000500037c11 */ /* 0x000fe400088f1407 */
[----:B------:R-:W-:Y:S01]  /*1d50*/  ISETP.GE.AND P1, PT, R13, R4, PT ;  /* 0x000000040d00720c */ /* 0x000fe20003f26270 */
[----:B------:R-:W-:-:S02]  /*1d60*/  VIADD R13, R57, 0xe0 ;  /* 0x000000e0390d7836 */ /* 0x000fc40000000000 */
[----:B------:R0:W-:Y:S01]  /*1d70*/  @!P5 STG.E desc[UR6][R2.64], R28 ;  /* 0x0000001c0200d986 */ /* 0x0001e2000c101906 */
[-C--:B------:R-:W-:Y:S01]  /*1d80*/  ISETP.GE.AND P5, PT, R11, R4.reuse, PT ;  /* 0x000000040b00720c */ /* 0x080fe20003fa6270 */
[----:B------:R-:W-:Y:S02]  /*1d90*/  VIADD R11, R57, 0x100 ;  /* 0x00000100390b7836 */ /* 0x000fe40000000000 */
[----:B------:R0:W-:Y:S01]  /*1da0*/  @!P4 STG.E desc[UR6][R2.64+0x80], R29 ;  /* 0x0000801d0200c986 */ /* 0x0001e2000c101906 */
[-C--:B------:R-:W-:Y:S01]  /*1db0*/  ISETP.GE.AND P4, PT, R13, R4.reuse, PT ;  /* 0x000000040d00720c */ /* 0x080fe20003f86270 */
[----:B------:R-:W-:Y:S02]  /*1dc0*/  VIADD R13, R57, 0x120 ;  /* 0x00000120390d7836 */ /* 0x000fe40000000000 */
[----:B------:R0:W-:Y:S01]  /*1dd0*/  @!P3 STG.E desc[UR6][R2.64+0x100], R30 ;  /* 0x0001001e0200b986 */ /* 0x0001e2000c101906 */
        /* <DEDUP_REMOVED lines=21> */
[----:B------:R-:W-:-:S03]  /*1f30*/  ISETP.GE.AND P2, PT, R13, R4, PT ;  /* 0x000000040d00720c */ /* 0x000fc60003f46270 */
[----:B------:R0:W-:Y:S01]  /*1f40*/  @!P1 STG.E desc[UR6][R2.64+0x500], R38 ;  /* 0x0005002602009986 */ /* 0x0001e2000c101906 */
[----:B------:R-:W-:-:S03]  /*1f50*/  ISETP.GE.AND P1, PT, R11, R4, PT ;  /* 0x000000040b00720c */ /* 0x000fc60003f26270 */
[----:B------:R0:W-:Y:S04]  /*1f60*/  @!P6 STG.E desc[UR6][R2.64+0x580], R39 ;  /* 0x000580270200e986 */ /* 0x0001e8000c101906 */
[----:B------:R0:W-:Y:S04]  /*1f70*/  @!P5 STG.E desc[UR6][R2.64+0x600], R40 ;  /* 0x000600280200d986 */ /* 0x0001e8000c101906 */
[----:B------:R0:W-:Y:S04]  /*1f80*/  @!P4 STG.E desc[UR6][R2.64+0x680], R43 ;  /* 0x0006802b0200c986 */ /* 0x0001e8000c101906 */
[----:B------:R0:W-:Y:S04]  /*1f90*/  @!P3 STG.E desc[UR6][R2.64+0x700], R44 ;  /* 0x0007002c0200b986 */ /* 0x0001e8000c101906 */
[----:B------:R0:W-:Y:S04]  /*1fa0*/  @!P2 STG.E desc[UR6][R2.64+0x780], R45 ;  /* 0x0007802d0200a986 */ /* 0x0001e8000c101906 */
[----:B------:R0:W-:Y:S02]  /*1fb0*/  @!P1 STG.E desc[UR6][R2.64+0x800], R46 ;  /* 0x0008002e02009986 */ /* 0x0001e4000c101906 */
.L_x_25:
[----:B------:R-:W-:Y:S05]  /*1fc0*/  @P0 BRA `(.L_x_26) ;  /* 0x0000000000480947 */ /* 0x000fea0003800000 */
[----:B------:R3:W5:Y:S04]  /*1fd0*/  LDG.E R11, desc[UR6][R8.64] ;  /* 0x00000006080b7981 */ /* 0x000768000c1e1900 */
[----:B-1----:R3:W5:Y:S04]  /*1fe0*/  LDG.E R13, desc[UR6][R8.64+0x80] ;  /* 0x00008006080d7981 */ /* 0x002768000c1e1900 */
[----:B------:R3:W5:Y:S04]  /*1ff0*/  LDG.E R15, desc[UR6][R8.64+0x100] ;  /* 0x00010006080f7981 */ /* 0x000768000c1e1900 */
[----:B------:R3:W5:Y:S04]  /*2000*/  LDG.E R17, desc[UR6][R8.64+0x180] ;  /* 0x0001800608117981 */ /* 0x000768000c1e1900 */
[----:B------:R3:W5:Y:S04]  /*2010*/  LDG.E R19, desc[UR6][R8.64+0x200] ;  /* 0x0002000608137981 */ /* 0x000768000c1e1900 */
[----:B------:R3:W5:Y:S04]  /*2020*/  LDG.E R21, desc[UR6][R8.64+0x280] ;  /* 0x0002800608157981 */ /* 0x000768000c1e1900 */
[----:B------:R3:W5:Y:S04]  /*2030*/  LDG.E R23, desc[UR6][R8.64+0x300] ;  /* 0x0003000608177981 */ /* 0x000768000c1e1900 */
[----:B------:R3:W5:Y:S04]  /*2040*/  LDG.E R25, desc[UR6][R8.64+0x380] ;  /* 0x0003800608197981 */ /* 0x000768000c1e1900 */
[----:B------:R3:W5:Y:S04]  /*2050*/  LDG.E R27, desc[UR6][R8.64+0x400] ;  /* 0x00040006081b7981 */ /* 0x000768000c1e1900 */
[----:B0-2---:R3:W5:Y:S04]  /*2060*/  LDG.E R29, desc[UR6][R8.64+0x480] ;  /* 0x00048006081d7981 */ /* 0x005768000c1e1900 */
        /* <DEDUP_REMOVED lines=8> */
.L_x_26:
[----:B------:R-:W-:Y:S02]  /*20f0*/  IMAD.IADD R54, R5, 0x1, -R54 ;  /* 0x0000000105367824 */ /* 0x000fe400078e0a36 */
[C---:B0-2---:R-:W-:Y:S02]  /*2100*/  VIADD R3, R57.reuse, 0x20 ;  /* 0x0000002039037836 */ /* 0x045fe40000000000 */
[C---:B------:R-:W-:Y:S01]  /*2110*/  VIADD R45, R57.reuse, 0x40 ;  /* 0x00000040392d7836 */ /* 0x040fe20000000000 */
[CC--:B------:R-:W-:Y:S01]  /*2120*/  ISETP.GE.AND P5, PT, R57.reuse, R54.reuse, PT ;  /* 0x000000363900720c */ /* 0x0c0fe20003fa6270 */
[----:B------:R-:W-:Y:S01]  /*2130*/  VIADD R47, R57, 0x80 ;  /* 0x00000080392f7836 */ /* 0x000fe20000000000 */
[-C--:B------:R-:W-:Y:S01]  /*2140*/  ISETP.GE.AND P4, PT, R3, R54.reuse, PT ;  /* 0x000000360300720c */ /* 0x080fe20003f86270 */
[----:B------:R-:W-:Y:S01]  /*2150*/  VIADD R3, R57, 0x60 ;  /* 0x0000006039037836 */ /* 0x000fe20000000000 */
[-C--:B------:R-:W-:Y:S01]  /*2160*/  ISETP.GE.AND P3, PT, R45, R54.reuse, PT ;  /* 0x000000362d00720c */ /* 0x080fe20003f66270 */
[----:B------:R-:W-:Y:S01]  /*2170*/  VIADD R45, R57, 0xa0 ;  /* 0x000000a0392d7836 */ /* 0x000fe20000000000 */
[----:B------:R-:W-:-:S02]  /*2180*/  ISETP.GE.AND P1, PT, R47, R54, PT ;  /* 0x000000362f00720c */ /* 0x000fc40003f26270 */
[-C--:B------:R-:W-:Y:S01]  /*2190*/  ISETP.GE.AND P2, PT, R3, R54.reuse, PT ;  /* 0x000000360300720c */ /* 0x080fe20003f46270 */
[----:B------:R-:W-:Y:S01]  /*21a0*/  VIADD R3, R57, 0xc0 ;  /* 0x000000c039037836 */ /* 0x000fe20000000000 */
[-C--:B------:R-:W-:Y:S01]  /*21b0*/  ISETP.GE.AND P6, PT, R45, R54.reuse, PT ;  /* 0x000000362d00720c */ /* 0x080fe20003fc6270 */
[----:B------:R-:W-:Y:S02]  /*21c0*/  VIADD R45, R57, 0xe0 ;  /* 0x000000e0392d7836 */ /* 0x000fe40000000000 */
[----:B------:R0:W5:Y:S01]  /*21d0*/  @!P5 LDG.E R11, desc[UR6][R8.64] ;  /* 0x00000006080bd981 */ /* 0x000162000c1e1900 */
[-C--:B------:R-:W-:Y:S01]  /*21e0*/  ISETP.GE.AND P5, PT, R3, R54.reuse, PT ;  /* 0x000000360300720c */ /* 0x080fe20003fa6270 */
[----:B------:R-:W-:Y:S02]  /*21f0*/  VIADD R3, R57, 0x100 ;  /* 0x0000010039037836 */ /* 0x000fe40000000000 */
[----:B-1----:R0:W5:Y:S01]  /*2200*/  @!P4 LDG.E R13, desc[UR6][R8.64+0x80] ;  /* 0x00008006080dc981 */ /* 0x002162000c1e1900 */
[----:B------:R-:W-:Y:S01]  /*2210*/  ISETP.GE.AND P4, PT, R45, R54, PT ;  /* 0x000000362d00720c */ /* 0x000fe20003f86270 */
[----:B------:R-:W-:-:S02]  /*2220*/  VIADD R45, R57, 0x120 ;  /* 0x00000120392d7836 */ /* 0x000fc40000000000 */
[----:B------:R0:W5:Y:S01]  /*2230*/  @!P3 LDG.E R15, desc[UR6][R8.64+0x100] ;  /* 0x00010006080fb981 */ /* 0x000162000c1e1900 */
[-C--:B------:R-:W-:Y:S01]  /*2240*/  ISETP.GE.AND P3, PT, R3, R54.reuse, PT ;  /* 0x000000360300720c */ /* 0x080fe20003f66270 */
[----:B------:R-:W-:Y:S02]  /*2250*/  VIADD R3, R57, 0x140 ;  /* 0x0000014039037836 */ /* 0x000fe40000000000 */
[----:B------:R0:W5:Y:S01]  /*2260*/  @!P2 LDG.E R17, desc[UR6][R8.64+0x180] ;  /* 0x000180060811a981 */ /* 0x000162000c1e1900 */
[-C--:B------:R-:W-:Y:S01]  /*2270*/  ISETP.GE.AND P2, PT, R45, R54.reuse, PT ;  /* 0x000000362d00720c */ /* 0x080fe20003f46270 */
[----:B------:R-:W-:Y:S02]  /*2280*/  VIADD R45, R57, 0x160 ;  /* 0x00000160392d7836 */ /* 0x000fe40000000000 */
[----:B------:R0:W5:Y:S01]  /*2290*/  @!P1 LDG.E R19, desc[UR6][R8.64+0x200] ;  /* 0x0002000608139981 */ /* 0x000162000c1e1900 */
        /* <DEDUP_REMOVED lines=15> */
[----:B------:R-:W-:-:S03]  /*2390*/  ISETP.GE.AND P2, PT, R45, R54, PT ;  /* 0x000000362d00720c */ /* 0x000fc60003f46270 */
[----:B------:R0:W5:Y:S01]  /*23a0*/  @!P1 LDG.E R31, desc[UR6][R8.64+0x500] ;  /* 0x00050006081f9981 */ /* 0x000162000c1e1900 */
[----:B------:R-:W-:-:S03]  /*23b0*/  ISETP.GE.AND P1, PT, R3, R54, PT ;  /* 0x000000360300720c */ /* 0x000fc60003f26270 */
[----:B------:R0:W5:Y:S04]  /*23c0*/  @!P6 LDG.E R33, desc[UR6][R8.64+0x580] ;  /* 0x000580060821e981 */ /* 0x000168000c1e1900 */
[----:B------:R0:W5:Y:S04]  /*23d0*/  @!P5 LDG.E R35, desc[UR6][R8.64+0x600] ;  /* 0x000600060823d981 */ /* 0x000168000c1e1900 */
[----:B------:R0:W5:Y:S04]  /*23e0*/  @!P4 LDG.E R37, desc[UR6][R8.64+0x680] ;  /* 0x000680060825c981 */ /* 0x000168000c1e1900 */
[----:B------:R0:W5:Y:S04]  /*23f0*/  @!P3 LDG.E R39, desc[UR6][R8.64+0x700] ;  /* 0x000700060827b981 */ /* 0x000168000c1e1900 */
[----:B------:R0:W5:Y:S04]  /*2400*/  @!P2 LDG.E R41, desc[UR6][R8.64+0x780] ;  /* 0x000780060829a981 */ /* 0x000168000c1e1900 */
[----:B------:R0:W5:Y:S02]  /*2410*/  @!P1 LDG.E R43, desc[UR6][R8.64+0x800] ;  /* 0x00080006082b9981 */ /* 0x000164000c1e1900 */
.L_x_27:
[----:B------:R-:W-:Y:S05]  /*2420*/  @P0 BRA `(.L_x_28) ;  /* 0x0000000000540947 */ /* 0x000fea0003800000 */
[----:B------:R-:W1:Y:S02]  /*2430*/  LDCU.64 UR4, c[0x0][0x3b0] ;  /* 0x00007600ff0477ac */ /* 0x000e640008000a00 */
[----:B-1----:R-:W-:-:S04]  /*2440*/  LEA R2, P0, R0, UR4, 0x2 ;  /* 0x0000000400027c11 */ /* 0x002fc8000f8010ff */
[----:B------:R-:W-:-:S05]  /*2450*/  LEA.HI.X R3, R0, UR5, R7, 0x2, P0 ;  /* 0x0000000500037c11 */ /* 0x000fca00080f1407 */
[----:B-----5:R-:W-:Y:S04]  /*2460*/  STG.E desc[UR6][R2.64], R11 ;  /* 0x0000000b02007986 */ /* 0x020fe8000c101906 */
[----:B------:R-:W-:Y:S04]  /*2470*/  STG.E desc[UR6][R2.64+0x80], R13 ;  /* 0x0000800d02007986 */ /* 0x000fe8000c101906 */
        /* <DEDUP_REMOVED lines=14> */
[----:B------:R-:W-:Y:S01]  /*2560*/  STG.E desc[UR6][R2.64+0x800], R43 ;  /* 0x0008002b02007986 */ /* 0x000fe2000c101906 */
[----:B------:R-:W-:Y:S05]  /*2570*/  EXIT ;  /* 0x000000000000794d */ /* 0x000fea0003800000 */
.L_x_28:
[----:B------:R-:W1:Y:S01]  /*2580*/  LDCU.64 UR4, c[0x0][0x3b0] ;  /* 0x00007600ff0477ac */ /* 0x000e620008000a00 */
[----:B------:R-:W-:Y:S02]  /*2590*/  IMAD R42, R42, -0x1980, R5 ;  /* 0xffffe6802a2a7824 */ /* 0x000fe400078e0205 */
[C---:B------:R-:W-:Y:S02]  /*25a0*/  VIADD R5, R57.reuse, 0x40 ;  /* 0x0000004039057836 */ /* 0x040fe40000000000 */
[C---:B------:R-:W-:Y:S01]  /*25b0*/  VIADD R3, R57.reuse, 0x20 ;  /* 0x0000002039037836 */ /* 0x040fe20000000000 */
[CC--:B------:R-:W-:Y:S01]  /*25c0*/  ISETP.GE.AND P3, PT, R57.reuse, R42.reuse, PT ;  /* 0x0000002a3900720c */ /* 0x0c0fe20003f66270 */
[----:B0--3--:R-:W-:Y:S01]  /*25d0*/  VIADD R9, R57, 0x60 ;  /* 0x0000006039097836 */ /* 0x009fe20000000000 */
[-C--:B------:R-:W-:Y:S01]  /*25e0*/  ISETP.GE.AND P1, PT, R5, R42.reuse, PT ;  /* 0x0000002a0500720c */ /* 0x080fe20003f26270 */
[----:B------:R-:W-:Y:S01]  /*25f0*/  VIADD R5, R57, 0x80 ;  /* 0x0000008039057836 */ /* 0x000fe20000000000 */
[-C--:B------:R-:W-:Y:S01]  /*2600*/  ISETP.GE.AND P2, PT, R3, R42.reuse, PT ;  /* 0x0000002a0300720c */ /* 0x080fe20003f46270 */
[----:B------:R-:W-:Y:S01]  /*2610*/  VIADD R45, R57, 0xc0 ;  /* 0x000000c0392d7836 */ /* 0x000fe20000000000 */
[-C--:B------:R-:W-:Y:S01]  /*2620*/  ISETP.GE.AND P0, PT, R9, R42.reuse, PT ;  /* 0x0000002a0900720c */ /* 0x080fe20003f06270 */
[----:B------:R-:W-:Y:S01]  /*2630*/  VIADD R9, R57, 0xa0 ;  /* 0x000000a039097836 */ /* 0x000fe20000000000 */
[----:B------:R-:W-:Y:S01]  /*2640*/  ISETP.GE.AND P6, PT, R5, R42, PT ;  /* 0x0000002a0500720c */ /* 0x000fe20003fc6270 */
[----:B------:R-:W-:Y:S01]  /*2650*/  VIADD R5, R57, 0xe0 ;  /* 0x000000e039057836 */ /* 0x000fe20000000000 */
[----:B-1----:R-:W-:-:S02]  /*2660*/  LEA R2, P4, R0, UR4, 0x2 ;  /* 0x0000000400027c11 */ /* 0x002fc4000f8810ff */
[-C--:B------:R-:W-:Y:S02]  /*2670*/  ISETP.GE.AND P5, PT, R9, R42.reuse, PT ;  /* 0x0000002a0900720c */ /* 0x080fe40003fa6270 */
[----:B------:R-:W-:Y:S01]  /*2680*/  LEA.HI.X R3, R0, UR5, R7, 0x2, P4 ;  /* 0x0000000500037c11 */ /* 0x000fe2000a0f1407 */
[----:B------:R-:W-:Y:S01]  /*2690*/  VIADD R7, R57, 0x100 ;  /* 0x0000010039077836 */ /* 0x000fe20000000000 */
[----:B------:R-:W-:-:S03]  /*26a0*/  ISETP.GE.AND P4, PT, R45, R42, PT ;  /* 0x0000002a2d00720c */ /* 0x000fc60003f86270 */
[----:B-----5:R0:W-:Y:S01]  /*26b0*/  @!P3 STG.E desc[UR6][R2.64], R11 ;  /* 0x0000000b0200b986 */ /* 0x0201e2000c101906 */
        /* <DEDUP_REMOVED lines=19> */
[C---:B------:R-:W-:Y:S02]  /*27f0*/  VIADD R5, R57.reuse, 0x1e0 ;  /* 0x000001e039057836 */ /* 0x040fe40000000000 */
[----:B------:R-:W-:Y:S01]  /*2800*/  VIADD R57, R57, 0x200 ;  /* 0x0000020039397836 */ /* 0x000fe20000000000 */
[----:B------:R0:W-:Y:S01]  /*2810*/  @!P3 STG.E desc[UR6][R2.64+0x380], R25 ;  /* 0x000380190200b986 */ /* 0x0001e2000c101906 */
[----:B------:R-:W-:-:S03]  /*2820*/  ISETP.GE.AND P3, PT, R7, R42, PT ;  /* 0x0000002a0700720c */ /* 0x000fc60003f66270 */
        /* <DEDUP_REMOVED lines=9> */
[----:B------:R0:W-:Y:S01]  /*28c0*/  @!P2 STG.E desc[UR6][R2.64+0x780], R41 ;  /* 0x000780290200a986 */ /* 0x0001e2000c101906 */
[----:B------:R-:W-:Y:S05]  /*28d0*/  @P1 EXIT ;  /* 0x000000000000194d */ /* 0x000fea0003800000 */
[----:B------:R-:W-:Y:S01]  /*28e0*/  STG.E desc[UR6][R2.64+0x800], R43 ;  /* 0x0008002b02007986 */ /* 0x000fe2000c101906 */
[----:B------:R-:W-:Y:S05]  /*28f0*/  EXIT ;  /* 0x000000000000794d */ /* 0x000fea0003800000 */
.L_x_14:
[----:B------:R-:W-:Y:S01]  /*2900*/  IMAD.MOV.U32 R2, RZ, RZ, RZ ;  /* 0x000000ffff027224 */ /* 0x000fe200078e00ff */
[C---:B------:R-:W-:Y:S01]  /*2910*/  ISETP.GT.U32.AND P0, PT, R3.reuse, 0x1f, PT ;  /* 0x0000001f0300780c */ /* 0x040fe20003f04070 */
[----:B------:R-:W-:Y:S05]  /*2920*/  WARPSYNC.ALL ;  /* 0x0000000000007948 */ /* 0x000fea0003800000 */
[----:B------:R-:W-:-:S04]  /*2930*/  IMAD.HI.U32 R14, R3, 0x15555556, R2 ;  /* 0x15555556030e7827 */ /* 0x000fc800078e0002 */
[----:B------:R-:W-:-:S05]  /*2940*/  IMAD R15, R14, 0x4, R7 ;  /* 0x000000040e0f7824 */ /* 0x000fca00078e0207 */
[----:B------:R0:W-:Y:S01]  /*2950*/  STS [R15+0x3410], R0 ;  /* 0x003410000f007388 */ /* 0x0001e20000000800 */
[----:B------:R-:W-:Y:S06]  /*2960*/  BAR.SYNC.DEFER_BLOCKING 0x0 ;  /* 0x0000000000007b1d */ /* 0x000fec0000010000 */
[----:B------:R-:W-:Y:S05]  /*2970*/  @P0 BRA `(.L_x_29) ;  /* 0x0000000000dc0947 */ /* 0x000fea0003800000 */
[----:B------:R-:W-:Y:S01]  /*2980*/  IMAD R14, R3, 0x34, R7 ;  /* 0x00000034030e7824 */ /* 0x000fe200078e0207 */
[----:B------:R-:W-:-:S04]  /*2990*/  UMOV UR8, 0xffffffff ;  /* 0xffffffff00087882 */ /* 0x000fc80000000000 */
[----:B------:R-:W-:Y:S04]  /*29a0*/  LDS R28, [R14+0x3410] ;  /* 0x003410000e1c7984 */ /* 0x000fe80000000800 */
[----:B------:R-:W-:Y:S04]  /*29b0*/  LDS R29, [R14+0x3414] ;  /* 0x003414000e1d7984 */ /* 0x000fe80000000800 */
[----:B------:R-:W1:Y:S04]  /*29c0*/  LDS R30, [R14+0x3418] ;  /* 0x003418000e1e7984 */ /* 0x000e680000000800 */
[----:B------:R-:W-:Y:S04]  /*29d0*/  LDS R31, [R14+0x341c] ;  /* 0x00341c000e1f7984 */ /* 0x000fe80000000800 */
[----:B------:R-:W2:Y:S04]  /*29e0*/  LDS R32, [R14+0x3420] ;  /* 0x003420000e207984 */ /* 0x000ea80000000800 */
[----:B------:R-:W-:Y:S04]  /*29f0*/  LDS R33, [R14+0x3424] ;  /* 0x003424000e217984 */ /* 0x000fe80000000800 */
[----:B------:R-:W3:Y:S04]  /*2a00*/  LDS R34, [R14+0x3428] ;  /* 0x003428000e227984 */ /* 0x000ee80000000800 */
[----:B------:R-:W-:Y:S04]  /*2a10*/  LDS R35, [R14+0x342c] ;  /* 0x00342c000e237984 */ /* 0x000fe80000000800 */
[----:B------:R-:W4:Y:S04]  /*2a20*/  LDS R36, [R14+0x3430] ;  /* 0x003430000e247984 */ /* 0x000f280000000800 */
[----:B------:R-:W-:Y:S04]  /*2a30*/  LDS R37, [R14+0x3434] ;  /* 0x003434000e257984 */ /* 0x000fe80000000800 */
[----:B------:R-:W5:Y:S04]  /*2a40*/  LDS R38, [R14+0x3438] ;  /* 0x003438000e267984 */ /* 0x000f680000000800 */
[----:B------:R-:W0:Y:S01]  /*2a50*/  LDS R39, [R14+0x343c] ;  /* 0x00343c000e277984 */ /* 0x000e220000000800 */
[----:B-1----:R-:W-:-:S04]  /*2a60*/  IADD3 R40, PT, PT, R30, R29, R28 ;  /* 0x0000001d1e287210 */ /* 0x002fc80007ffe01c */
[----:B--2---:R-:W-:-:S04]  /*2a70*/  IADD3 R40, PT, PT, R32, R40, R31 ;  /* 0x0000002820287210 */ /* 0x004fc80007ffe01f */
[----:B---3--:R-:W-:-:S04]  /*2a80*/  IADD3 R40, PT, PT, R34, R40, R33 ;  /* 0x0000002822287210 */ /* 0x008fc80007ffe021 */
[----:B----4-:R-:W-:-:S04]  /*2a90*/  IADD3 R40, PT, PT, R36, R40, R35 ;  /* 0x0000002824287210 */ /* 0x010fc80007ffe023 */
[----:B-----5:R-:W-:-:S05]  /*2aa0*/  IADD3 R40, PT, PT, R38, R40, R37 ;  /* 0x0000002826287210 */ /* 0x020fca0007ffe025 */
[----:B0-----:R-:W-:Y:S01]  /*2ab0*/  IMAD.IADD R39, R39, 0x1, R40 ;  /* 0x0000000127277824 */ /* 0x001fe200078e0228 */
[----:B------:R-:W-:Y:S06]  /*2ac0*/  BRA.DIV UR8, `(.L_x_30) ;  /* 0x0000007a08547947 */ /* 0x000fec000b800000 */
[----:B------:R-:W0:Y:S02]  /*2ad0*/  SHFL.UP P0, R40, R39, 0x1, RZ ;  /* 0x0420000027287989 */ /* 0x000e2400000000ff */
[----:B0-----:R-:W-:-:S05]  /*2ae0*/  @P0 IMAD.IADD R40, R39, 0x1, R40 ;  /* 0x0000000127280824 */ /* 0x001fca00078e0228 */
[----:B------:R-:W0:Y:S02]  /*2af0*/  SHFL.UP P0, R43, R40, 0x2, RZ ;  /* 0x04400000282b7989 */ /* 0x000e2400000000ff */
[----:B0-----:R-:W-:-:S05]  /*2b00*/  @P0 IMAD.IADD R43, R40, 0x1, R43 ;  /* 0x00000001282b0824 */ /* 0x001fca00078e022b */
[----:B------:R-:W0:Y:S02]  /*2b10*/  SHFL.UP P0, R44, R43, 0x4, RZ ;  /* 0x048000002b2c7989 */ /* 0x000e2400000000ff */
[----:B0-----:R-:W-:-:S05]  /*2b20*/  @P0 IMAD.IADD R44, R43, 0x1, R44 ;  /* 0x000000012b2c0824 */ /* 0x001fca00078e022c */
[----:B------:R-:W0:Y:S02]  /*2b30*/  SHFL.UP P0, R45, R44, 0x8, RZ ;  /* 0x050000002c2d7989 */ /* 0x000e2400000000ff */
[----:B0-----:R-:W-:-:S05]  /*2b40*/  @P0 IMAD.IADD R45, R44, 0x1, R45 ;  /* 0x000000012c2d0824 */ /* 0x001fca00078e022d */
[----:B------:R0:W1:Y:S02]  /*2b50*/  SHFL.UP P0, R46, R45, 0x10, RZ ;  /* 0x060000002d2e7989 */ /* 0x00006400000000ff */
.L_x_120:
[----:B-1----:R-:W-:-:S04]  /*2b60*/  @P0 IMAD.IADD R46, R45, 0x1, R46 ;  /* 0x000000012d2e0824 */ /* 0x002fc800078e022e */
[----:B------:R-:W-:-:S04]  /*2b70*/  IMAD.IADD R39, R46, 0x1, -R39 ;  /* 0x000000012e277824 */ /* 0x000fc800078e0a27 */
[----:B------:R-:W-:Y:S01]  /*2b80*/  IMAD.IADD R28, R28, 0x1, R39 ;  /* 0x000000011c1c7824 */ /* 0x000fe200078e0227 */
[----:B------:R1:W-:Y:S03]  /*2b90*/  STS [R14+0x3410], R39 ;  /* 0x003410270e007388 */ /* 0x0003e60000000800 */
        /* <DEDUP_REMOVED lines=19> */
[----:B------:R1:W-:Y:S04]  /*2cd0*/  STS [R14+0x3438], R37 ;  /* 0x003438250e007388 */ /* 0x0003e80000000800 */
[----:B------:R1:W-:Y:S02]  /*2ce0*/  STS [R14+0x343c], R43 ;  /* 0x00343c2b0e007388 */ /* 0x0003e40000000800 */
.L_x_29:
[----:B------:R-:W-:Y:S05]  /*2cf0*/  WARPSYNC.ALL ;  /* 0x0000000000007948 */ /* 0x000fea0003800000 */
[----:B------:R-:W-:Y:S01]  /*2d00*/  BAR.SYNC.DEFER_BLOCKING 0x0 ;  /* 0x0000000000007b1d */ /* 0x000fe20000010000 */
[----:B------:R-:W-:Y:S02]  /*2d10*/  ISETP.NE.AND P0, PT, R50, RZ, PT ;  /* 0x000000ff3200720c */ /* 0x000fe40003f05270 */
[----:B-1----:R-:W-:-:S03]  /*2d20*/  SHF.R.U32.HI R28, RZ, UR5, R27 ;  /* 0x00000005ff1c7c19 */ /* 0x002fc6000801161b */
[----:B------:R-:W-:Y:S01]  /*2d30*/  BSSY.RECONVERGENT B0, `(.L_x_31) ;  /* 0x0000028000007945 */ /* 0x000fe20003800200 */
[----:B------:R-:W-:Y:S01]  /*2d40*/  LOP3.LUT R28, R28, UR4, RZ, 0x30, !PT ;  /* 0x000000041c1c7c12 */ /* 0x000fe2000f8e30ff */
[----:B0-----:R-:W0:Y:S06]  /*2d50*/  LDS R15, [R15+0x3410] ;  /* 0x003410000f0f7984 */ /* 0x001e2c0000000800 */
[----:B------:R-:W-:Y:S05]  /*2d60*/  @P0 BRA `(.L_x_32) ;  /* 0x0000000000900947 */ /* 0x000fea0003800000 */
[----:B------:R-:W0:Y:S04]  /*2d70*/  LDS R14, [R51] ;  /* 0x00000000330e7984 */ /* 0x000e280000000800 */
[----:B------:R-:W1:Y:S04]  /*2d80*/  LDS R30, [R51+0x400] ;  /* 0x00040000331e7984 */ /* 0x000e680000000800 */
[----:B------:R-:W2:Y:S04]  /*2d90*/  LDS R32, [R51+0x800] ;  /* 0x0008000033207984 */ /* 0x000ea80000000800 */
[----:B------:R-:W3:Y:S04]  /*2da0*/  LDS R34, [R51+0xc00] ;  /* 0x000c000033227984 */ /* 0x000ee80000000800 */
[----:B------:R-:W4:Y:S04]  /*2db0*/  LDS R36, [R51+0x1000] ;  /* 0x0010000033247984 */ /* 0x000f280000000800 */
[----:B------:R-:W5:Y:S04]  /*2dc0*/  LDS R38, [R51+0x1400] ;  /* 0x0014000033267984 */ /* 0x000f680000000800 */
[----:B------:R-:W5:Y:S04]  /*2dd0*/  LDS R40, [R51+0x1800] ;  /* 0x0018000033287984 */ /* 0x000f680000000800 */
[----:B------:R-:W5:Y:S04]  /*2de0*/  LDS R44, [R51+0x1c00] ;  /* 0x001c0000332c7984 */ /* 0x000f680000000800 */
[----:B------:R-:W5:Y:S04]  /*2df0*/  LDS R46, [R51+0x2000] ;  /* 0x00200000332e7984 */ /* 0x000f680000000800 */
[----:B------:R-:W5:Y:S04]  /*2e00*/  LDS R58, [R51+0x2400] ;  /* 0x00240000333a7984 */ /* 0x000f680000000800 */
[----:B------:R-:W5:Y:S01]  /*2e10*/  LDS R60, [R51+0x2800] ;  /* 0x00280000333c7984 */ /* 0x000f620000000800 */
[----:B0-----:R-:W-:-:S03]  /*2e20*/  IMAD.IADD R14, R15, 0x1, R14 ;  /* 0x000000010f0e7824 */ /* 0x001fc600078e020e */
[----:B------:R-:W0:Y:S01]  /*2e30*/  LDS R62, [R51+0x2c00] ;  /* 0x002c0000333e7984 */ /* 0x000e220000000800 */
[C---:B-1----:R-:W-:Y:S02]  /*2e40*/  IMAD.IADD R30, R15.reuse, 0x1, R30 ;  /* 0x000000010f1e7824 */ /* 0x042fe400078e021e */
[C---:B--2---:R-:W-:Y:S01]  /*2e50*/  IMAD.IADD R32, R15.reuse, 0x1, R32 ;  /* 0x000000010f207824 */ /* 0x044fe200078e0220 */
[----:B------:R1:W-:Y:S01]  /*2e60*/  STS [R51], R14 ;  /* 0x0000000e33007388 */ /* 0x0003e20000000800 */
[----:B---3--:R-:W-:-:S03]  /*2e70*/  IMAD.IADD R34, R15, 0x1, R34 ;  /* 0x000000010f227824 */ /* 0x008fc600078e0222 */
[----:B------:R1:W-:Y:S01]  /*2e80*/  STS [R51+0x400], R30 ;  /* 0x0004001e33007388 */ /* 0x0003e20000000800 */
[----:B----4-:R-:W-:-:S03]  /*2e90*/  IMAD.IADD R36, R15, 0x1, R36 ;  /* 0x000000010f247824 */ /* 0x010fc600078e0224 */
[----:B------:R1:W-:Y:S01]  /*2ea0*/  STS [R51+0x800], R32 ;  /* 0x0008002033007388 */ /* 0x0003e20000000800 */
[----:B-----5:R-:W-:-:S03]  /*2eb0*/  IMAD.IADD R38, R15, 0x1, R38 ;  /* 0x000000010f267824 */ /* 0x020fc600078e0226 */
[----:B------:R1:W-:Y:S01]  /*2ec0*/  STS [R51+0xc00], R34 ;  /* 0x000c002233007388 */ /* 0x0003e20000000800 */
[----:B------:R-:W-:-:S03]  /*2ed0*/  IMAD.IADD R40, R15, 0x1, R40 ;  /* 0x000000010f287824 */ /* 0x000fc600078e0228 */
        /* <DEDUP_REMOVED lines=9> */
[----:B0-----:R-:W-:-:S03]  /*2f70*/  IMAD.IADD R62, R15, 0x1, R62 ;  /* 0x000000010f3e7824 */ /* 0x001fc600078e023e */
[----:B------:R1:W-:Y:S04]  /*2f80*/  STS [R51+0x2400], R58 ;  /* 0x0024003a33007388 */ /* 0x0003e80000000800 */
[----:B------:R1:W-:Y:S04]  /*2f90*/  STS [R51+0x2800], R60 ;  /* 0x0028003c33007388 */ /* 0x0003e80000000800 */
[----:B------:R1:W-:Y:S02]  /*2fa0*/  STS [R51+0x2c00], R62 ;  /* 0x002c003e33007388 */ /* 0x0003e40000000800 */
.L_x_32:
[----:B------:R-:W-:Y:S05]  /*2fb0*/  BSYNC.RECONVERGENT B0 ;  /* 0x0000000000007941 */ /* 0x000fea0003800200 */
.L_x_31:
[----:B------:R-:W-:Y:S01]  /*2fc0*/  BAR.SYNC.DEFER_BLOCKING 0x0 ;  /* 0x0000000000007b1d */ /* 0x000fe20000010000 */
[----:B------:R-:W-:Y:S01]  /*2fd0*/  R2P PR, R28, 0x7f ;  /* 0x0000007f1c007804 */ /* 0x000fe20000000000 */
[----:B------:R-:W-:-:S04]  /*2fe0*/  IMAD.MOV.U32 R47, RZ, RZ, RZ ;  /* 0x000000ffff2f7224 */ /* 0x000fc800078e00ff */
[----:B------:R-:W-:Y:S08]  /*2ff0*/  BSSY.RECONVERGENT B0, `(.L_x_33) ;  /* 0x0000024000007945 */ /* 0x000ff00003800200 */
[----:B-1----:R-:W-:Y:S02]  /*3000*/  VOTE.ANY R14, PT, P0 ;  /* 0x00000000000e7806 */ /* 0x002fe400000e0100 */
[----:B------:R-:W-:-:S02]  /*3010*/  VOTE.ANY R29, PT, P1 ;  /* 0x00000000001d7806 */ /* 0x000fc400008e0100 */
[----:B------:R-:W-:Y:S02]  /*3020*/  @!P0 LOP3.LUT R14, RZ, R14, RZ, 0x33, !PT ;  /* 0x0000000eff0e8212 */ /* 0x000fe400078e33ff */
[----:B------:R-:W-:Y:S02]  /*3030*/  VOTE.ANY R31, PT, P2 ;  /* 0x00000000001f7806 */ /* 0x000fe400010e0100 */
[----:B------:R-:W-:Y:S02]  /*3040*/  @!P1 LOP3.LUT R29, RZ, R29, RZ, 0x33, !PT ;  /* 0x0000001dff1d9212 */ /* 0x000fe400078e33ff */
[----:B------:R-:W-:Y:S02]  /*3050*/  VOTE.ANY R33, PT, P3 ;  /* 0x0000000000217806 */ /* 0x000fe400018e0100 */
[----:B------:R-:W-:Y:S02]  /*3060*/  @!P2 LOP3.LUT R31, RZ, R31, RZ, 0x33, !PT ;  /* 0x0000001fff1fa212 */ /* 0x000fe400078e33ff */
[----:B------:R-:W-:-:S02]  /*3070*/  LOP3.LUT R14, R29, R14, RZ, 0xc0, !PT ;  /* 0x0000000e1d0e7212 */ /* 0x000fc400078ec0ff */
[----:B------:R-:W-:Y:S02]  /*3080*/  @!P3 LOP3.LUT R33, RZ, R33, RZ, 0x33, !PT ;  /* 0x00000021ff21b212 */ /* 0x000fe400078e33ff */
[----:B------:R-:W-:Y:S02]  /*3090*/  LOP3.LUT R14, R31, R14, RZ, 0xc0, !PT ;  /* 0x0000000e1f0e7212 */ /* 0x000fe400078ec0ff */
[----:B------:R-:W-:Y:S02]  /*30a0*/  VOTE.ANY R29, PT, P4 ;  /* 0x00000000001d7806 */ /* 0x000fe400020e0100 */
[----:B------:R-:W-:Y:S02]  /*30b0*/  LOP3.LUT R14, R33, R14, RZ, 0xc0, !PT ;  /* 0x0000000e210e7212 */ /* 0x000fe400078ec0ff */
[----:B------:R-:W-:Y:S02]  /*30c0*/  @!P4 LOP3.LUT R29, RZ, R29, RZ, 0x33, !PT ;  /* 0x0000001dff1dc212 */ /* 0x000fe400078e33ff */
[----:B------:R-:W-:-:S02]  /*30d0*/  VOTE.ANY R31, PT, P5 ;  /* 0x00000000001f7806 */ /* 0x000fc400028e0100 */
[----:B------:R-:W-:Y:S01]  /*30e0*/  LOP3.LUT R14, R29, R14, RZ, 0xc0, !PT ;  /* 0x0000000e1d0e7212 */ /* 0x000fe200078ec0ff */
[----:B------:R-:W-:Y:S01]  /*30f0*/  IMAD.SHL.U32 R29, R3, 0x20, RZ ;  /* 0x00000020031d7824 */ /* 0x000fe200078e00ff */
[----:B------:R-:W-:Y:S02]  /*3100*/  LOP3.LUT P0, RZ, R28, 0x80, RZ, 0xc0, !PT ;  /* 0x000000801cff7812 */ /* 0x000fe4000780c0ff */
[----:B------:R-:W-:Y:S02]  /*3110*/  @!P5 LOP3.LUT R31, RZ, R31, RZ, 0x33, !PT ;  /* 0x0000001fff1fd212 */ /* 0x000fe400078e33ff */
[----:B------:R-:W-:Y:S02]  /*3120*/  VOTE.ANY R30, PT, P6 ;  /* 0x00000000001e7806 */ /* 0x000fe400030e0100 */
[----:B------:R-:W-:Y:S02]  /*3130*/  LOP3.LUT R31, R31, R14, RZ, 0xc0, !PT ;  /* 0x0000000e1f1f7212 */ /* 0x000fe400078ec0ff */
[----:B------:R-:W1:Y:S01]  /*3140*/  S2R R14, SR_LEMASK ;  /* 0x00000000000e7919 */ /* 0x000e620000003a00 */
[----:B------:R-:W-:-:S04]  /*3150*/  @!P6 LOP3.LUT R30, RZ, R30, RZ, 0x33, !PT ;  /* 0x0000001eff1ee212 */ /* 0x000fc800078e33ff */
[----:B------:R-:W-:Y:S02]  /*3160*/  VOTE.ANY R32, PT, P0 ;  /* 0x0000000000207806 */ /* 0x000fe400000e0100 */
[----:B------:R-:W-:Y:S02]  /*3170*/  LOP3.LUT R31, R30, R31, RZ, 0xc0, !PT ;  /* 0x0000001f1e1f7212 */ /* 0x000fe400078ec0ff */
[----:B------:R-:W-:Y:S02]  /*3180*/  @!P0 LOP3.LUT R32, RZ, R32, RZ, 0x33, !PT ;  /* 0x00000020ff208212 */ /* 0x000fe400078e33ff */
[----:B------:R-:W-:Y:S02]  /*3190*/  LOP3.LUT R30, R29, 0x7c00, RZ, 0xc0, !PT ;  /* 0x00007c001d1e7812 */ /* 0x000fe400078ec0ff */
[----:B------:R-:W-:-:S03]  /*31a0*/  LOP3.LUT R31, R32, R31, RZ, 0xc0, !PT ;  /* 0x0000001f201f7212 */ /* 0x000fc600078ec0ff */
[----:B------:R-:W-:Y:S01]  /*31b0*/  IMAD.IADD R29, R7, 0x1, R30 ;  /* 0x00000001071d7824 */ /* 0x000fe200078e021e */
[----:B------:R-:W2:Y:S01]  /*31c0*/  FLO.U32 R32, R31 ;  /* 0x0000001f00207300 */ /* 0x000ea200000e0000 */
[----:B-1----:R-:W-:Y:S02]  /*31d0*/  LOP3.LUT R44, R14, R31, RZ, 0xc0, !PT ;  /* 0x0000001f0e2c7212 */ /* 0x002fe400078ec0ff */
[----:B--2---:R-:W-:-:S05]  /*31e0*/  ISETP.NE.AND P0, PT, R24, R32, PT ;  /* 0x000000201800720c */ /* 0x004fca0003f05270 */
[----:B------:R-:W1:Y:S08]  /*31f0*/  POPC R44, R44 ;  /* 0x0000002c002c7309 */ /* 0x000e700000000000 */
[----:B------:R-:W-:Y:S05]  /*3200*/  @P0 BRA `(.L_x_34) ;  /* 0x0000000000080947 */ /* 0x000fea0003800000 */
[----:B------:R-:W-:-:S06]  /*3210*/  IMAD R47, R28, 0x4, R29 ;  /* 0x000000041c2f7824 */ /* 0x000fcc00078e021d */
[----:B-1----:R2:W3:Y:S02]  /*3220*/  ATOMS.ADD R47, [R47], R44 ;  /* 0x0000002c2f2f738c */ /* 0x0024e40000000000 */
.L_x_34:
[----:B------:R-:W-:Y:S05]  /*3230*/  BSYNC.RECONVERGENT B0 ;  /* 0x0000000000007941 */ /* 0x000fea0003800200 */
.L_x_33:
[----:B------:R-:W-:Y:S01]  /*3240*/  R2P PR, R52, 0x7f ;  /* 0x0000007f34007804 */ /* 0x000fe20000000000 */
[----:B---3--:R3:W4:Y:S01]  /*3250*/  SHFL.IDX PT, R47, R47, R32, 0x1f ;  /* 0x00001f202f2f7589 */ /* 0x00872200000e0000 */
[----:B------:R-:W-:Y:S01]  /*3260*/  BSSY.RECONVERGENT B0, `(.L_x_35) ;  /* 0x0000021000007945 */ /* 0x000fe20003800200 */
[----:B------:R-:W-:-:S10]  /*3270*/  IMAD.MOV.U32 R49, RZ, RZ, RZ ;  /* 0x000000ffff317224 */ /* 0x000fd400078e00ff */
[----:B------:R-:W-:Y:S02]  /*3280*/  VOTE.ANY R28, PT, P0 ;  /* 0x00000000001c7806 */ /* 0x000fe400000e0100 */
[----:B------:R-:W-:Y:S02]  /*3290*/  VOTE.ANY R31, PT, P1 ;  /* 0x00000000001f7806 */ /* 0x000fe400008e0100 */
[----:B------:R-:W-:Y:S02]  /*32a0*/  @!P0 LOP3.LUT R28, RZ, R28, RZ, 0x33, !PT ;  /* 0x0000001cff1c8212 */ /* 0x000fe400078e33ff */
[----:B------:R-:W-:Y:S02]  /*32b0*/  VOTE.ANY R33, PT, P2 ;  /* 0x0000000000217806 */ /* 0x000fe400010e0100 */
[----:B------:R-:W-:Y:S02]  /*32c0*/  @!P1 LOP3.LUT R31, RZ, R31, RZ, 0x33, !PT ;  /* 0x0000001fff1f9212 */ /* 0x000fe400078e33ff */
[----:B------:R-:W-:-:S02]  /*32d0*/  @!P2 LOP3.LUT R33, RZ, R33, RZ, 0x33, !PT ;  /* 0x00000021ff21a212 */ /* 0x000fc400078e33ff */
[----:B------:R-:W-:Y:S02]  /*32e0*/  LOP3.LUT R28, R31, R28, RZ, 0xc0, !PT ;  /* 0x0000001c1f1c7212 */ /* 0x000fe400078ec0ff */
[----:B------:R-:W-:Y:S02]  /*32f0*/  VOTE.ANY R31, PT, P3 ;  /* 0x00000000001f7806 */ /* 0x000fe400018e0100 */
[----:B------:R-:W-:Y:S02]  /*3300*/  LOP3.LUT R28, R33, R28, RZ, 0xc0, !PT ;  /* 0x0000001c211c7212 */ /* 0x000fe400078ec0ff */
[----:B------:R-:W-:Y:S02]  /*3310*/  LOP3.LUT P0, RZ, R52, 0x80, RZ, 0xc0, !PT ;  /* 0x0000008034ff7812 */ /* 0x000fe4000780c0ff */
[----:B------:R-:W-:Y:S02]  /*3320*/  VOTE.ANY R33, PT, P4 ;  /* 0x0000000000217806 */ /* 0x000fe400020e0100 */
[----:B------:R-:W-:-:S02]  /*3330*/  @!P3 LOP3.LUT R31, RZ, R31, RZ, 0x33, !PT ;  /* 0x0000001fff1fb212 */ /* 0x000fc400078e33ff */
[----:B------:R-:W-:Y:S02]  /*3340*/  @!P4 LOP3.LUT R33, RZ, R33, RZ, 0x33, !PT ;  /* 0x00000021ff21c212 */ /* 0x000fe400078e33ff */
[----:B------:R-:W-:Y:S02]  /*3350*/  LOP3.LUT R28, R31, R28, RZ, 0xc0, !PT ;  /* 0x0000001c1f1c7212 */ /* 0x000fe400078ec0ff */
[----:B------:R-:W-:Y:S02]  /*3360*/  VOTE.ANY R31, PT, P5 ;  /* 0x00000000001f7806 */ /* 0x000fe400028e0100 */
[----:B------:R-:W-:Y:S02]  /*3370*/  LOP3.LUT R28, R33, R28, RZ, 0xc0, !PT ;  /* 0x0000001c211c7212 */ /* 0x000fe400078ec0ff */
[----:B------:R-:W-:Y:S02]  /*3380*/  VOTE.ANY R33, PT, P6 ;  /* 0x0000000000217806 */ /* 0x000fe400030e0100 */
[----:B------:R-:W-:-:S02]  /*3390*/  @!P5 LOP3.LUT R31, RZ, R31, RZ, 0x33, !PT ;  /* 0x0000001fff1fd212 */ /* 0x000fc400078e33ff */
[----:B------:R-:W-:Y:S02]  /*33a0*/  VOTE.ANY R35, PT, P0 ;  /* 0x0000000000237806 */ /* 0x000fe400000e0100 */
[----:B------:R-:W-:Y:S02]  /*33b0*/  @!P6 LOP3.LUT R33, RZ, R33, RZ, 0x33, !PT ;  /* 0x00000021ff21e212 */ /* 0x000fe400078e33ff */
[----:B------:R-:W-:Y:S02]  /*33c0*/  LOP3.LUT R28, R31, R28, RZ, 0xc0, !PT ;  /* 0x0000001c1f1c7212 */ /* 0x000fe400078ec0ff */
[----:B------:R-:W-:Y:S02]  /*33d0*/  @!P0 LOP3.LUT R35, RZ, R35, RZ, 0x33, !PT ;  /* 0x00000023ff238212 */ /* 0x000fe400078e33ff */
[----:B------:R-:W-:-:S04]  /*33e0*/  LOP3.LUT R28, R33, R28, RZ, 0xc0, !PT ;  /* 0x0000001c211c7212 */ /* 0x000fc800078ec0ff */
[----:B------:R-:W-:-:S04]  /*33f0*/  LOP3.LUT R35, R35, R28, RZ, 0xc0, !PT ;  /* 0x0000001c23237212 */ /* 0x000fc800078ec0ff */
[----:B------:R-:W5:Y:S01]  /*3400*/  FLO.U32 R30, R35 ;  /* 0x00000023001e7300 */ /* 0x000f6200000e0000 */
[----:B------:R-:W-:-:S07]  /*3410*/  LOP3.LUT R46, R14, R35, RZ, 0xc0, !PT ;  /* 0x000000230e2e7212 */ /* 0x000fce00078ec0ff */
[----:B------:R-:W0:Y:S01]  /*3420*/  POPC R46, R46 ;  /* 0x0000002e002e7309 */ /* 0x000e220000000000 */
[----:B-----5:R-:W-:-:S13]  /*3430*/  ISETP.NE.AND P0, PT, R24, R30, PT ;  /* 0x0000001e1800720c */ /* 0x020fda0003f05270 */
[----:B0--34-:R-:W-:Y:S05]  /*3440*/  @P0 BRA `(.L_x_36) ;  /* 0x0000000000080947 */ /* 0x019fea0003800000 */
[----:B------:R-:W-:-:S06]  /*3450*/  IMAD R49, R52, 0x4, R29 ;  /* 0x0000000434317824 */ /* 0x000fcc00078e021d */
[----:B------:R0:W3:Y:S02]  /*3460*/  ATOMS.ADD R49, [R49], R46 ;  /* 0x0000002e3131738c */ /* 0x0000e40000000000 */
.L_x_36:
[----:B------:R-:W-:Y:S05]  /*3470*/  BSYNC.RECONVERGENT B0 ;  /* 0x0000000000007941 */ /* 0x000fea0003800200 */
.L_x_35:
        /* <DEDUP_REMOVED lines=35> */
.L_x_38:
[----:B------:R-:W-:Y:S05]  /*36b0*/  BSYNC.RECONVERGENT B0 ;  /* 0x0000000000007941 */ /* 0x000fea0003800200 */
.L_x_37:
        /* <DEDUP_REMOVED lines=27> */
[----:B------:R-:W-:Y:S02]  /*3870*/  LOP3.LUT R35, R35, R28, RZ, 0xc0, !PT ;  /* 0x0000001c23237212 */ /* 0x000fe400078ec0ff */
[----:B------:R-:W-:Y:S02]  /*3880*/  SHF.R.U32.HI R28, RZ, UR5, R23 ;  /* 0x00000005ff1c7c19 */ /* 0x000fe40008011617 */
[----:B------:R-:W5:Y:S01]  /*3890*/  FLO.U32 R39, R35 ;  /* 0x0000002300277300 */ /* 0x000f6200000e0000 */
[----:B------:R-:W-:Y:S02]  /*38a0*/  LOP3.LUT R53, R14, R35, RZ, 0xc0, !PT ;  /* 0x000000230e357212 */ /* 0x000fe400078ec0ff */
[----:B------:R-:W-:-:S05]  /*38b0*/  LOP3.LUT R30, R28, UR4, RZ, 0x30, !PT ;  /* 0x000000041c1e7c12 */ /* 0x000fca000f8e30ff */
[----:B------:R-:W0:Y:S01]  /*38c0*/  POPC R53, R53 ;  /* 0x0000003500357309 */ /* 0x000e220000000000 */
[----:B-----5:R-:W-:-:S13]  /*38d0*/  ISETP.NE.AND P0, PT, R24, R39, PT ;  /* 0x000000271800720c */ /* 0x020fda0003f05270 */
[----:B0--34-:R-:W-:Y:S05]  /*38e0*/  @P0 BRA `(.L_x_40) ;  /* 0x0000000000080947 */ /* 0x019fea0003800000 */
[----:B------:R-:W-:-:S05]  /*38f0*/  IMAD R48, R48, 0x4, R29 ;  /* 0x0000000430307824 */ /* 0x000fca00078e021d */
[----:B------:R0:W3:Y:S02]  /*3900*/  ATOMS.ADD R56, [R48], R53 ;  /* 0x000000353038738c */ /* 0x0000e40000000000 */
.L_x_40:
[----:B------:R-:W-:Y:S05]  /*3910*/  BSYNC.RECONVERGENT B0 ;  /* 0x0000000000007941 */ /* 0x000fea0003800200 */
.L_x_39:
        /* <DEDUP_REMOVED lines=30> */
[----:B0-----:R-:W-:Y:S02]  /*3b00*/  LOP3.LUT R48, R14, R35, RZ, 0xc0, !PT ;  /* 0x000000230e307212 */ /* 0x001fe400078ec0ff */
[----:B------:R-:W-:-:S05]  /*3b10*/  LOP3.LUT R34, R28, UR4, RZ, 0x30, !PT ;  /* 0x000000041c227c12 */ /* 0x000fca000f8e30ff */
[----:B------:R-:W0:Y:S01]  /*3b20*/  POPC R48, R48 ;  /* 0x0000003000307309 */ /* 0x000e220000000000 */
[----:B-----5:R-:W-:-:S13]  /*3b30*/  ISETP.NE.AND P0, PT, R24, R32, PT ;  /* 0x000000201800720c */ /* 0x020fda0003f05270 */
[----:B0--34-:R-:W-:Y:S05]  /*3b40*/  @P0 BRA `(.L_x_42) ;  /* 0x0000000000080947 */ /* 0x019fea0003800000 */
[----:B------:R-:W-:-:S06]  /*3b50*/  IMAD R45, R30, 0x4, R29 ;  /* 0x000000041e2d7824 */ /* 0x000fcc00078e021d */
[----:B------:R0:W3:Y:S02]  /*3b60*/  ATOMS.ADD R45, [R45], R48 ;  /* 0x000000302d2d738c */ /* 0x0000e40000000000 */
.L_x_42:
[----:B------:R-:W-:Y:S05]  /*3b70*/  BSYNC.RECONVERGENT B0 ;  /* 0x0000000000007941 */ /* 0x000fea0003800200 */
.L_x_41:
        /* <DEDUP_REMOVED lines=35> */
[----:B------:R-:W-:-:S06]  /*3db0*/  IMAD R36, R34, 0x4, R29 ;  /* 0x0000000422247824 */ /* 0x000fcc00078e021d */
[----:B------:R0:W3:Y:S02]  /*3dc0*/  ATOMS.ADD R36, [R36], R37 ;  /* 0x000000252424738c */ /* 0x0000e40000000000 */
.L_x_44:
[----:B------:R-:W-:Y:S05]  /*3dd0*/  BSYNC.RECONVERGENT B0 ;  /* 0x0000000000007941 */ /* 0x000fea0003800200 */
.L_x_43:
        /* <DEDUP_REMOVED lines=37> */
.L_x_46:
[----:B------:R-:W-:Y:S05]  /*4030*/  BSYNC.RECONVERGENT B0 ;  /* 0x0000000000007941 */ /* 0x000fea0003800200 */
.L_x_45:
        /* <DEDUP_REMOVED lines=37> */
.L_x_48:
[----:B------:R-:W-:Y:S05]  /*4290*/  BSYNC.RECONVERGENT B0 ;  /* 0x0000000000007941 */ /* 0x000fea0003800200 */
.L_x_47:
[----:B------:R-:W-:Y:S01]  /*42a0*/  R2P PR, R40, 0x7f ;  /* 0x0000007f28007804 */ /* 0x000fe20000000000 */
[----:B---3--:R3:W4:Y:S01]  /*42b0*/  SHFL.IDX PT, R32, R32, R55, 0x1f ;  /* 0x00001f3720207589 */ /* 0x00872200000e0000 */
[----:B------:R-:W-:Y:S01]  /*42c0*/  SHF.R.U32.HI R38, RZ, UR5, R12 ;  /* 0x00000005ff267c19 */ /* 0x000fe2000801160c */
[----:B------:R-:W-:Y:S01]  /*42d0*/  BSSY.RECONVERGENT B0, `(.L_x_49) ;  /* 0x0000022000007945 */ /* 0x000fe20003800200 */
[----:B------:R-:W-:Y:S02]  /*42e0*/  IMAD.MOV.U32 R30, RZ, RZ, RZ ;  /* 0x000000ffff1e7224 */ /* 0x000fe400078e00ff */
[----:B------:R-:W-:-:S07]  /*42f0*/  LOP3.LUT R38, R38, UR4, RZ, 0x30, !PT ;  /* 0x0000000426267c12 */ /* 0x000fce000f8e30ff */
        /* <DEDUP_REMOVED lines=31> */
.L_x_50:
[----:B------:R-:W-:Y:S05]  /*44f0*/  BSYNC.RECONVERGENT B0 ;  /* 0x0000000000007941 */ /* 0x000fea0003800200 */
.L_x_49:
        /* <DEDUP_REMOVED lines=9> */
[----:B------:R-:W-:Y:S02]  /*4590*/  @!P1 LOP3.LUT R39, RZ, R39, RZ, 0x33, !PT ;  /* 0x00000027ff279212 */ /* 0x000fe400078e33ff */
[----:B------:R-:W-:Y:S02]  /*45a0*/  VOTE.ANY R55, PT, P2 ;  /* 0x0000000000377806 */ /* 0x000fe400010e0100 */
[----:B------:R-:W-:-:S02]  /*45b0*/  LOP3.LUT R28, R39, R28, RZ, 0xc0, !PT ;  /* 0x0000001c271c7212 */ /* 0x000fc400078ec0ff */
[----:B------:R-:W-:Y:S02]  /*45c0*/  VOTE.ANY R39, PT, P3 ;  /* 0x0000000000277806 */ /* 0x000fe400018e0100 */
[----:B------:R-:W-:Y:S02]  /*45d0*/  @!P2 LOP3.LUT R55, RZ, R55, RZ, 0x33, !PT ;  /* 0x00000037ff37a212 */ /* 0x000fe400078e33ff */
[----:B------:R-:W-:Y:S02]  /*45e0*/  @!P3 LOP3.LUT R39, RZ, R39, RZ, 0x33, !PT ;  /* 0x00000027ff27b212 */ /* 0x000fe400078e33ff */
[----:B------:R-:W-:Y:S02]  /*45f0*/  LOP3.LUT R28, R55, R28, RZ, 0xc0, !PT ;  /* 0x0000001c371c7212 */ /* 0x000fe400078ec0ff */
[----:B------:R-:W-:Y:S02]  /*4600*/  LOP3.LUT P0, RZ, R38, 0x80, RZ, 0xc0, !PT ;  /* 0x0000008026ff7812 */ /* 0x000fe4000780c0ff */
[----:B------:R-:W-:-:S02]  /*4610*/  VOTE.ANY R55, PT, P4 ;  /* 0x0000000000377806 */ /* 0x000fc400020e0100 */
[----:B------:R-:W-:Y:S02]  /*4620*/  LOP3.LUT R28, R39, R28, RZ, 0xc0, !PT ;  /* 0x0000001c271c7212 */ /* 0x000fe400078ec0ff */
[----:B------:R-:W-:Y:S02]  /*4630*/  VOTE.ANY R39, PT, P5 ;  /* 0x0000000000277806 */ /* 0x000fe400028e0100 */
[----:B------:R-:W-:Y:S02]  /*4640*/  @!P4 LOP3.LUT R55, RZ, R55, RZ, 0x33, !PT ;  /* 0x00000037ff37c212 */ /* 0x000fe400078e33ff */
[----:B------:R-:W-:Y:S02]  /*4650*/  @!P5 LOP3.LUT R39, RZ, R39, RZ, 0x33, !PT ;  /* 0x00000027ff27d212 */ /* 0x000fe400078e33ff */
[----:B------:R-:W-:Y:S02]  /*4660*/  LOP3.LUT R28, R55, R28, RZ, 0xc0, !PT ;  /* 0x0000001c371c7212 */ /* 0x000fe400078ec0ff */
[----:B------:R-:W-:-:S02]  /*4670*/  VOTE.ANY R55, PT, P6 ;  /* 0x0000000000377806 */ /* 0x000fc400030e0100 */
[----:B------:R-:W-:Y:S02]  /*4680*/  LOP3.LUT R28, R39, R28, RZ, 0xc0, !PT ;  /* 0x0000001c271c7212 */ /* 0x000fe400078ec0ff */
[----:B------:R-:W-:Y:S02]  /*4690*/  VOTE.ANY R39, PT, P0 ;  /* 0x0000000000277806 */ /* 0x000fe400000e0100 */
[----:B------:R-:W-:Y:S02]  /*46a0*/  @!P6 LOP3.LUT R55, RZ, R55, RZ, 0x33, !PT ;  /* 0x00000037ff37e212 */ /* 0x000fe400078e33ff */
        /* <DEDUP_REMOVED lines=8> */
[----:B------:R-:W-:-:S05]  /*4730*/  IMAD R43, R38, 0x4, R29 ;  /* 0x00000004262b7824 */ /* 0x000fca00078e021d */
[----:B------:R0:W3:Y:S02]  /*4740*/  ATOMS.ADD R60, [R43], R28 ;  /* 0x0000001c2b3c738c */ /* 0x0000e40000000000 */
.L_x_52:
[----:B------:R-:W-:Y:S05]  /*4750*/  BSYNC.RECONVERGENT B0 ;  /* 0x0000000000007941 */ /* 0x000fea0003800200 */
.L_x_51:
[----:B------:R-:W-:Y:S01]  /*4760*/  R2P PR, R40, 0x7f ;  /* 0x0000007f28007804 */ /* 0x000fe20000000000 */
[----:B---3--:R3:W4:Y:S01]  /*4770*/  SHFL.IDX PT, R39, R60, R39, 0x1f ;  /* 0x00001f273c277589 */ /* 0x00872200000e0000 */
[----:B------:R-:W-:Y:S01]  /*4780*/  SHF.R.U32.HI R58, RZ, UR5, R16 ;  /* 0x00000005ff3a7c19 */ /* 0x000fe20008011610 */
[----:B------:R-:W-:Y:S01]  /*4790*/  BSSY.RECONVERGENT B0, `(.L_x_53) ;  /* 0x0000022000007945 */ /* 0x000fe20003800200 */
[----:B------:R-:W-:Y:S02]  /*47a0*/  IMAD.MOV.U32 R64, RZ, RZ, RZ ;  /* 0x000000ffff407224 */ /* 0x000fe400078e00ff */
[----:B------:R-:W-:-:S07]  /*47b0*/  LOP3.LUT R58, R58, UR4, RZ, 0x30, !PT ;  /* 0x000000043a3a7c12 */ /* 0x000fce000f8e30ff */
[----:B------:R-:W-:Y:S02]  /*47c0*/  VOTE.ANY R38, PT, P0 ;  /* 0x0000000000267806 */ /* 0x000fe400000e0100 */
[----:B0-----:R-:W-:Y:S02]  /*47d0*/  VOTE.ANY R43, PT, P1 ;  /* 0x00000000002b7806 */ /* 0x001fe400008e0100 */
[----:B------:R-:W-:Y:S02]  /*47e0*/  @!P0 LOP3.LUT R38, RZ, R38, RZ, 0x33, !PT ;  /* 0x00000026ff268212 */ /* 0x000fe400078e33ff */
[----:B------:R-:W-:Y:S02]  /*47f0*/  @!P1 LOP3.LUT R43, RZ, R43, RZ, 0x33, !PT ;  /* 0x0000002bff2b9212 */ /* 0x000fe400078e33ff */
[----:B------:R-:W-:Y:S02]  /*4800*/  LOP3.LUT P0, RZ, R40, 0x80, RZ, 0xc0, !PT ;  /* 0x0000008028ff7812 */ /* 0x000fe4000780c0ff */
[----:B------:R-:W-:-:S02]  /*4810*/  LOP3.LUT R38, R43, R38, RZ, 0xc0, !PT ;  /* 0x000000262b267212 */ /* 0x000fc400078ec0ff */
[----:B------:R-:W-:-:S04]  /*4820*/  VOTE.ANY R43, PT, P2 ;  /* 0x00000000002b7806 */ /* 0x000fc800010e0100 */
[----:B------:R-:W-:-:S04]  /*4830*/  @!P2 LOP3.LUT R43, RZ, R43, RZ, 0x33, !PT ;  /* 0x0000002bff2ba212 */ /* 0x000fc800078e33ff */
[----:B------:R-:W-:Y:S02]  /*4840*/  LOP3.LUT R38, R43, R38, RZ, 0xc0, !PT ;  /* 0x000000262b267212 */ /* 0x000fe400078ec0ff */
        /* <DEDUP_REMOVED lines=14> */
[----:B------:R-:W-:-:S04]  /*4930*/  LOP3.LUT R55, R43, R38, RZ, 0xc0, !PT ;  /* 0x000000262b377212 */ /* 0x000fc800078ec0ff */
[----:B------:R-:W0:Y:S01]  /*4940*/  FLO.U32 R43, R55 ;  /* 0x00000037002b7300 */ /* 0x000e2200000e0000 */
[----:B------:R-:W-:-:S07]  /*4950*/  LOP3.LUT R38, R14, R55, RZ, 0xc0, !PT ;  /* 0x000000370e267212 */ /* 0x000fce00078ec0ff */
[----:B------:R-:W1:Y:S01]  /*4960*/  POPC R38, R38 ;  /* 0x0000002600267309 */ /* 0x000e620000000000 */
[----:B0-----:R-:W-:-:S13]  /*4970*/  ISETP.NE.AND P0, PT, R24, R43, PT ;  /* 0x0000002b1800720c */ /* 0x001fda0003f05270 */
[----:B-1-34-:R-:W-:Y:S05]  /*4980*/  @P0 BRA `(.L_x_54) ;  /* 0x0000000000080947 */ /* 0x01afea0003800000 */
[----:B------:R-:W-:-:S05]  /*4990*/  IMAD R55, R40, 0x4, R29 ;  /* 0x0000000428377824 */ /* 0x000fca00078e021d */
[----:B------:R0:W1:Y:S02]  /*49a0*/  ATOMS.ADD R64, [R55], R38 ;  /* 0x000000263740738c */ /* 0x0000640000000000 */
.L_x_54:
[----:B------:R-:W-:Y:S05]  /*49b0*/  BSYNC.RECONVERGENT B0 ;  /* 0x0000000000007941 */ /* 0x000fea0003800200 */
.L_x_53:
[----:B------:R-:W-:Y:S01]  /*49c0*/  R2P PR, R58, 0x7f ;  /* 0x0000007f3a007804 */ /* 0x000fe20000000000 */
[----:B-1----:R1:W3:Y:S01]  /*49d0*/  SHFL.IDX PT, R43, R64, R43, 0x1f ;  /* 0x00001f2b402b7589 */ /* 0x0022e200000e0000 */
        /* <DEDUP_REMOVED lines=30> */
[----:B------:R-:W4:Y:S01]  /*4bc0*/  POPC R40, R40 ;  /* 0x0000002800287309 */ /* 0x000f220000000000 */
[----:B0-----:R-:W-:-:S13]  /*4bd0*/  ISETP.NE.AND P0, PT, R24, R55, PT ;  /* 0x000000371800720c */ /* 0x001fda0003f05270 */
[----:B-1-34-:R-:W-:Y:S05]  /*4be0*/  @P0 BRA `(.L_x_56) ;  /* 0x0000000000080947 */ /* 0x01afea0003800000 */
[----:B------:R-:W-:-:S05]  /*4bf0*/  IMAD R59, R58, 0x4, R29 ;  /* 0x000000043a3b7824 */ /* 0x000fca00078e021d */
[----:B------:R0:W1:Y:S02]  /*4c00*/  ATOMS.ADD R62, [R59], R40 ;  /* 0x000000283b3e738c */ /* 0x0000640000000000 */
.L_x_56:
[----:B------:R-:W-:Y:S05]  /*4c10*/  BSYNC.RECONVERGENT B0 ;  /* 0x0000000000007941 */ /* 0x000fea0003800200 */
.L_x_55:
[----:B------:R-:W-:Y:S01]  /*4c20*/  R2P PR, R60, 0x7f ;  /* 0x0000007f3c007804 */ /* 0x000fe20000000000 */
[----:B--2---:R-:W-:Y:S01]  /*4c30*/  IMAD.IADD R44, R44, 0x1, R47 ;  /* 0x000000012c2c7824 */ /* 0x004fe200078e022f */
[----:B------:R-:W-:Y:S01]  /*4c40*/  BSSY.RECONVERGENT B0, `(.L_x_57) ;  /* 0x0000025000007945 */ /* 0x000fe20003800200 */
[----:B------:R-:W-:Y:S02]  /*4c50*/  IMAD.IADD R46, R46, 0x1, R49 ;  /* 0x000000012e2e7824 */ /* 0x000fe400078e0231 */
[----:B-1----:R1:W2:Y:S01]  /*4c60*/  SHFL.IDX PT, R49, R62, R55, 0x1f ;  /* 0x00001f373e317589 */ /* 0x0022a200000e0000 */
[----:B------:R-:W-:-:S07]  /*4c70*/  IMAD.MOV.U32 R64, RZ, RZ, RZ ;  /* 0x000000ffff407224 */ /* 0x000fce00078e00ff */
[----:B------:R-:W-:Y:S02]  /*4c80*/  VOTE.ANY R58, PT, P0 ;  /* 0x00000000003a7806 */ /* 0x000fe400000e0100 */
[----:B------:R-:W-:Y:S02]  /*4c90*/  VOTE.ANY R47, PT, P1 ;  /* 0x00000000002f7806 */ /* 0x000fe400008e0100 */
        /* <DEDUP_REMOVED lines=22> */
[----:B------:R-:W-:Y:S02]  /*4e00*/  SHF.R.U32.HI R58, RZ, UR5, R6 ;  /* 0x00000005ff3a7c19 */ /* 0x000fe40008011606 */
[----:B0-----:R-:W0:Y:S01]  /*4e10*/  FLO.U32 R59, R61 ;  /* 0x0000003d003b7300 */ /* 0x001e2200000e0000 */
[----:B------:R-:W-:Y:S02]  /*4e20*/  LOP3.LUT R47, R14, R61, RZ, 0xc0, !PT ;  /* 0x0000003d0e2f7212 */ /* 0x000fe400078ec0ff */
[----:B------:R-:W-:-:S05]  /*4e30*/  LOP3.LUT R58, R58, UR4, RZ, 0x30, !PT ;  /* 0x000000043a3a7c12 */ /* 0x000fca000f8e30ff */
[----:B------:R-:W3:Y:S01]  /*4e40*/  POPC R47, R47 ;  /* 0x0000002f002f7309 */ /* 0x000ee20000000000 */
[----:B0-----:R-:W-:-:S13]  /*4e50*/  ISETP.NE.AND P0, PT, R24, R59, PT ;  /* 0x0000003b1800720c */ /* 0x001fda0003f05270 */
[----:B-123--:R-:W-:Y:S05]  /*4e60*/  @P0 BRA `(.L_x_58) ;  /* 0x0000000000080947 */ /* 0x00efea0003800000 */
[----:B------:R-:W-:-:S05]  /*4e70*/  IMAD R60, R60, 0x4, R29 ;  /* 0x000000043c3c7824 */ /* 0x000fca00078e021d */
[----:B------:R0:W1:Y:S02]  /*4e80*/  ATOMS.ADD R64, [R60], R47 ;  /* 0x0000002f3c40738c */ /* 0x0000640000000000 */
.L_x_58:
[----:B------:R-:W-:Y:S05]  /*4e90*/  BSYNC.RECONVERGENT B0 ;  /* 0x0000000000007941 */ /* 0x000fea0003800200 */
.L_x_57:
[----:B------:R-:W-:Y:S01]  /*4ea0*/  R2P PR, R58, 0x7f ;  /* 0x0000007f3a007804 */ /* 0x000fe20000000000 */
[----:B------:R-:W-:Y:S01]  /*4eb0*/  IMAD.IADD R52, R51, 0x1, R52 ;  /* 0x0000000133347824 */ /* 0x000fe200078e0234 */
[----:B-1----:R1:W2:Y:S01]  /*4ec0*/  SHFL.IDX PT, R64, R64, R59, 0x1f ;  /* 0x00001f3b40407589 */ /* 0x0022a200000e0000 */
[----:B------:R-:W-:Y:S01]  /*4ed0*/  BSSY.RECONVERGENT B0, `(.L_x_59) ;  /* 0x0000024000007945 */ /* 0x000fe20003800200 */
[----:B------:R-:W-:Y:S02]  /*4ee0*/  IMAD.IADD R56, R53, 0x1, R56 ;  /* 0x0000000135387824 */ /* 0x000fe400078e0238 */
[----:B------:R-:W-:-:S07]  /*4ef0*/  IMAD.MOV.U32 R62, RZ, RZ, RZ ;  /* 0x000000ffff3e7224 */ /* 0x000fce00078e00ff */
        /* <DEDUP_REMOVED lines=25> */
[----:B------:R-:W0:Y:S01]  /*5090*/  FLO.U32 R55, R61 ;  /* 0x0000003d00377300 */ /* 0x000e2200000e0000 */
[----:B------:R-:W-:Y:S02]  /*50a0*/  LOP3.LUT R51, R14, R61, RZ, 0xc0, !PT ;  /* 0x0000003d0e337212 */ /* 0x000fe400078ec0ff */
[----:B------:R-:W-:-:S05]  /*50b0*/  LOP3.LUT R60, R60, UR4, RZ, 0x30, !PT ;  /* 0x000000043c3c7c12 */ /* 0x000fca000f8e30ff */
[----:B------:R-:W3:Y:S01]  /*50c0*/  POPC R51, R51 ;  /* 0x0000003300337309 */ /* 0x000ee20000000000 */
[----:B0-----:R-:W-:-:S13]  /*50d0*/  ISETP.NE.AND P0, PT, R24, R55, PT ;  /* 0x000000371800720c */ /* 0x001fda0003f05270 */
[----:B-123--:R-:W-:Y:S05]  /*50e0*/  @P0 BRA `(.L_x_60) ;  /* 0x0000000000080947 */ /* 0x00efea0003800000 */
[----:B------:R-:W-:-:S05]  /*50f0*/  IMAD R58, R58, 0x4, R29 ;  /* 0x000000043a3a7824 */ /* 0x000fca00078e021d */
[----:B------:R0:W1:Y:S02]  /*5100*/  ATOMS.ADD R62, [R58], R51 ;  /* 0x000000333a3e738c */ /* 0x0000640000000000 */
.L_x_60:
[----:B------:R-:W-:Y:S05]  /*5110*/  BSYNC.RECONVERGENT B0 ;  /* 0x0000000000007941 */ /* 0x000fea0003800200 */
.L_x_59:
[----:B------:R-:W-:Y:S01]  /*5120*/  R2P PR, R60, 0x7f ;  /* 0x0000007f3c007804 */ /* 0x000fe20000000000 */
[----:B------:R-:W-:Y:S01]  /*5130*/  IMAD.IADD R48, R48, 0x1, R45 ;  /* 0x0000000130307824 */ /* 0x000fe200078e022d */
[----:B-1----:R1:W2:Y:S01]  /*5140*/  SHFL.IDX PT, R62, R62, R55, 0x1f ;  /* 0x00001f373e3e7589 */ /* 0x0022a200000e0000 */
[----:B------:R-:W-:Y:S01]  /*5150*/  BSSY.RECONVERGENT B0, `(.L_x_61) ;  /* 0x0000024000007945 */ /* 0x000fe20003800200 */
[----:B------:R-:W-:-:S09]  /*5160*/  IMAD.MOV.U32 R66, RZ, RZ, RZ ;  /* 0x000000ffff427224 */ /* 0x000fd200078e00ff */
        /* <DEDUP_REMOVED lines=23> */
[----:B------:R-:W-:Y:S01]  /*52e0*/  LOP3.LUT R53, R58, R53, RZ, 0xc0, !PT ;  /* 0x000000353a357212 */ /* 0x000fe200078ec0ff */
[----:B------:R-:W-:Y:S01]  /*52f0*/  IMAD.IADD R58, R37, 0x1, R36 ;  /* 0x00000001253a7824 */ /* 0x000fe200078e0224 */
        /* <DEDUP_REMOVED lines=9> */
.L_x_62:
[----:B------:R-:W-:Y:S05]  /*5390*/  BSYNC.RECONVERGENT B0 ;  /* 0x0000000000007941 */ /* 0x000fea0003800200 */
.L_x_61:
[----:B------:R-:W-:Y:S01]  /*53a0*/  R2P PR, R36, 0x7f ;  /* 0x0000007f24007804 */ /* 0x000fe20000000000 */
[----:B------:R-:W-:Y:S01]  /*53b0*/  IMAD.IADD R34, R35, 0x1, R34 ;  /* 0x0000000123227824 */ /* 0x000fe200078e0222 */
[----:B------:R-:W-:Y:S01]  /*53c0*/  BSSY.RECONVERGENT B0, `(.L_x_63) ;  /* 0x0000022000007945 */ /* 0x000fe20003800200 */
[----:B------:R-:W-:-:S10]  /*53d0*/  IMAD.MOV.U32 R55, RZ, RZ, RZ ;  /* 0x000000ffff377224 */ /* 0x000fd400078e00ff */
        /* <DEDUP_REMOVED lines=24> */
[----:B-1----:R0:W1:Y:S02]  /*5560*/  SHFL.IDX PT, R60, R66, R45, 0x1f ;  /* 0x00001f2d423c7589 */ /* 0x00206400000e0000 */
[----:B------:R-:W2:Y:S01]  /*5570*/  FLO.U32 R59, R53 ;  /* 0x00000035003b7300 */ /* 0x000ea200000e0000 */
[----:B------:R-:W-:-:S07]  /*5580*/  LOP3.LUT R35, R14, R53, RZ, 0xc0, !PT ;  /* 0x000000350e237212 */ /* 0x000fce00078ec0ff */
[----:B------:R-:W3:Y:S01]  /*5590*/  POPC R35, R35 ;  /* 0x0000002300237309 */ /* 0x000ee20000000000 */
[----:B--2---:R-:W-:-:S13]  /*55a0*/  ISETP.NE.AND P0, PT, R24, R59, PT ;  /* 0x0000003b1800720c */ /* 0x004fda0003f05270 */
[----:B01-3--:R-:W-:Y:S05]  /*55b0*/  @P0 BRA `(.L_x_64) ;  /* 0x0000000000080947 */ /* 0x00bfea0003800000 */
[----:B------:R-:W-:-:S05]  /*55c0*/  IMAD R36, R36, 0x4, R29 ;  /* 0x0000000424247824 */ /* 0x000fca00078e021d */
[----:B------:R0:W1:Y:S02]  /*55d0*/  ATOMS.ADD R55, [R36], R35 ;  /* 0x000000232437738c */ /* 0x0000640000000000 */
.L_x_64:
[----:B------:R-:W-:Y:S05]  /*55e0*/  BSYNC.RECONVERGENT B0 ;  /* 0x0000000000007941 */ /* 0x000fea0003800200 */
.L_x_63:
[----:B------:R-:W-:Y:S01]  /*55f0*/  R2P PR, R26, 0x7f ;  /* 0x0000007f1a007804 */ /* 0x000fe20000000000 */
[----:B01----:R0:W1:Y:S01]  /*5600*/  SHFL.IDX PT, R36, R55, R59, 0x1f ;  /* 0x00001f3b37247589 */ /* 0x00306200000e0000 */
[----:B------:R-:W-:Y:S11]  /*5610*/  BSSY.RECONVERGENT B0, `(.L_x_65) ;  /* 0x0000021000007945 */ /* 0x000ff60003800200 */
[----:B------:R-:W-:-:S02]  /*5620*/  VOTE.ANY R45, PT, P0 ;  /* 0x00000000002d7806 */ /* 0x000fc400000e0100 */
[----:B------:R-:W-:Y:S02]  /*5630*/  VOTE.ANY R66, PT, P1 ;  /* 0x0000000000427806 */ /* 0x000fe400008e0100 */
[----:B------:R-:W-:Y:S02]  /*5640*/  @!P0 LOP3.LUT R45, RZ, R45, RZ, 0x33, !PT ;  /* 0x0000002dff2d8212 */ /* 0x000fe400078e33ff */
[----:B------:R-:W-:Y:S02]  /*5650*/  @!P1 LOP3.LUT R66, RZ, R66, RZ, 0x33, !PT ;  /* 0x00000042ff429212 */ /* 0x000fe400078e33ff */
[----:B------:R-:W-:Y:S02]  /*5660*/  LOP3.LUT P0, RZ, R26, 0x80, RZ, 0xc0, !PT ;  /* 0x000000801aff7812 */ /* 0x000fe4000780c0ff */
        /* <DEDUP_REMOVED lines=19> */
[----:B------:R-:W2:Y:S01]  /*57a0*/  FLO.U32 R53, R45 ;  /* 0x0000002d00357300 */ /* 0x000ea200000e0000 */
[----:B------:R-:W-:-:S07]  /*57b0*/  LOP3.LUT R14, R14, R45, RZ, 0xc0, !PT ;  /* 0x0000002d0e0e7212 */ /* 0x000fce00078ec0ff */
[----:B0-----:R0:W3:Y:S01]  /*57c0*/  POPC R55, R14 ;  /* 0x0000000e00377309 */ /* 0x0010e20000000000 */
[----:B--2---:R-:W-:Y:S01]  /*57d0*/  ISETP.NE.AND P0, PT, R24, R53, PT ;  /* 0x000000351800720c */ /* 0x004fe20003f05270 */
[----:B------:R-:W-:-:S12]  /*57e0*/  IMAD.MOV.U32 R24, RZ, RZ, RZ ;  /* 0x000000ffff187224 */ /* 0x000fd800078e00ff */
[----:B01-3--:R-:W-:Y:S05]  /*57f0*/  @P0 BRA `(.L_x_66) ;  /* 0x0000000000080947 */ /* 0x00bfea0003800000 */
[----:B------:R-:W-:-:S06]  /*5800*/  IMAD R24, R26, 0x4, R29 ;  /* 0x000000041a187824 */ /* 0x000fcc00078e021d */
[----:B------:R0:W1:Y:S02]  /*5810*/  ATOMS.ADD R24, [R24], R55 ;  /* 0x000000371818738c */ /* 0x0000640000000000 */
.L_x_66:
[----:B------:R-:W-:Y:S05]  /*5820*/  BSYNC.RECONVERGENT B0 ;  /* 0x0000000000007941 */ /* 0x000fea0003800200 */
.L_x_65:
[----:B------:R-:W-:Y:S01]  /*5830*/  BAR.SYNC.DEFER_BLOCKING 0x0 ;  /* 0x0000000000007b1d */ /* 0x000fe20000010000 */
[----:B------:R-:W-:Y:S01]  /*5840*/  IMAD.IADD R26, R40, 0x1, R49 ;  /* 0x00000001281a7824 */ /* 0x000fe200078e0231 */
[----:B------:R-:W-:Y:S01]  /*5850*/  ISETP.NE.AND P0, PT, R50, RZ, PT ;  /* 0x000000ff3200720c */ /* 0x000fe20003f05270 */
[----:B------:R-:W-:Y:S02]  /*5860*/  IMAD.IADD R28, R28, 0x1, R39 ;  /* 0x000000011c1c7824 */ /* 0x000fe400078e0227 */
[----:B------:R-:W-:Y:S01]  /*5870*/  IMAD R40, R44, 0x4, R7 ;  /* 0x000000042c287824 */ /* 0x000fe200078e0207 */
[----:B------:R-:W-:Y:S01]  /*5880*/  BSSY B1, `(.L_x_67) ;  /* 0x000005c000017945 */ /* 0x000fe20003800000 */
[----:B------:R-:W-:Y:S01]  /*5890*/  IMAD.IADD R14, R38, 0x1, R43 ;  /* 0x00000001260e7824 */ /* 0x000fe200078e022b */
[----:B-1----:R-:W1:Y:S01]  /*58a0*/  SHFL.IDX PT, R24, R24, R53, 0x1f ;  /* 0x00001f3518187589 */ /* 0x002e6200000e0000 */
[----:B------:R-:W-:Y:S02]  /*58b0*/  IMAD R39, R46, 0x4, R7 ;  /* 0x000000042e277824 */ /* 0x000fe400078e0207 */
[----:B------:R-:W-:-:S02]  /*58c0*/  IMAD.IADD R60, R37, 0x1, R60 ;  /* 0x00000001253c7824 */ /* 0x000fc400078e023c */
[--C-:B------:R-:W-:Y:S02]  /*58d0*/  IMAD R38, R52, 0x4, R7.reuse ;  /* 0x0000000434267824 */ /* 0x100fe400078e0207 */
[----:B------:R-:W-:Y:S02]  /*58e0*/  IMAD.IADD R32, R33, 0x1, R32 ;  /* 0x0000000121207824 */ /* 0x000fe400078e0220 */
[----:B------:R-:W-:Y:S02]  /*58f0*/  IMAD.IADD R44, R35, 0x1, R36 ;  /* 0x00000001232c7824 */ /* 0x000fe400078e0224 */
[--C-:B------:R-:W-:Y:S02]  /*5900*/  IMAD R37, R56, 0x4, R7.reuse ;  /* 0x0000000438257824 */ /* 0x100fe400078e0207 */
[----:B------:R-:W-:Y:S02]  /*5910*/  IMAD.IADD R30, R31, 0x1, R30 ;  /* 0x000000011f1e7824 */ /* 0x000fe400078e021e */
[--C-:B------:R-:W-:Y:S01]  /*5920*/  IMAD R36, R48, 0x4, R7.reuse ;  /* 0x0000000430247824 */ /* 0x100fe200078e0207 */
[----:B------:R2:W-:Y:S01]  /*5930*/  STS [R40+-0x4], R27 ;  /* 0xfffffc1b28007388 */ /* 0x0005e20000000800 */
[----:B------:R-:W-:-:S02]  /*5940*/  IMAD R35, R58, 0x4, R7 ;  /* 0x000000043a237824 */ /* 0x000fc400078e0207 */
[--C-:B------:R-:W-:Y:S01]  /*5950*/  IMAD R34, R34, 0x4, R7.reuse ;  /* 0x0000000422227824 */ /* 0x100fe200078e0207 */
[----:B------:R-:W-:Y:S01]  /*5960*/  STS [R39+-0x4], R22 ;  /* 0xfffffc1627007388 */ /* 0x000fe20000000800 */
[--C-:B------:R-:W-:Y:S02]  /*5970*/  IMAD R33, R32, 0x4, R7.reuse ;  /* 0x0000000420217824 */ /* 0x100fe400078e0207 */
[----:B------:R-:W-:Y:S01]  /*5980*/  IMAD.IADD R64, R47, 0x1, R64 ;  /* 0x000000012f407824 */ /* 0x000fe200078e0240 */
[----:B------:R-:W-:Y:S01]  /*5990*/  STS [R38+-0x4], R21 ;  /* 0xfffffc1526007388 */ /* 0x000fe20000000800 */
[--C-:B------:R-:W-:Y:S02]  /*59a0*/  IMAD R32, R30, 0x4, R7.reuse ;  /* 0x000000041e207824 */ /* 0x100fe400078e0207 */
[----:B------:R-:W-:Y:S01]  /*59b0*/  IMAD.IADD R62, R51, 0x1, R62 ;  /* 0x00000001333e7824 */ /* 0x000fe200078e023e */
[----:B------:R-:W-:Y:S01]  /*59c0*/  STS [R37+-0x4], R18 ;  /* 0xfffffc1225007388 */ /* 0x000fe20000000800 */
[----:B------:R-:W-:-:S02]  /*59d0*/  IMAD R31, R28, 0x4, R7 ;  /* 0x000000041c1f7824 */ /* 0x000fc400078e0207 */
[--C-:B------:R-:W-:Y:S01]  /*59e0*/  IMAD R30, R14, 0x4, R7.reuse ;  /* 0x000000040e1e7824 */ /* 0x100fe200078e0207 */
[----:B------:R-:W-:Y:S01]  /*59f0*/  STS [R36+-0x4], R23 ;  /* 0xfffffc1724007388 */ /* 0x000fe20000000800 */
[--C-:B------:R-:W-:Y:S02]  /*5a00*/  IMAD R29, R26, 0x4, R7.reuse ;  /* 0x000000041a1d7824 */ /* 0x100fe400078e0207 */
[----:B-1----:R-:W-:Y:S01]  /*5a10*/  IMAD.IADD R24, R55, 0x1, R24 ;  /* 0x0000000137187824 */ /* 0x002fe200078e0218 */
[----:B------:R-:W-:Y:S01]  /*5a20*/  STS [R35+-0x4], R20 ;  /* 0xfffffc1423007388 */ /* 0x000fe20000000800 */
[--C-:B------:R-:W-:Y:S02]  /*5a30*/  IMAD R28, R64, 0x4, R7.reuse ;  /* 0x00000004401c7824 */ /* 0x100fe400078e0207 */
[--C-:B--2---:R-:W-:Y:S01]  /*5a40*/  IMAD R27, R62, 0x4, R7.reuse ;  /* 0x000000043e1b7824 */ /* 0x104fe200078e0207 */
[----:B------:R1:W-:Y:S01]  /*5a50*/  STS [R34+-0x4], R25 ;  /* 0xfffffc1922007388 */ /* 0x0003e20000000800 */
[----:B------:R-:W-:-:S02]  /*5a60*/  IMAD R26, R60, 0x4, R7 ;  /* 0x000000043c1a7824 */ /* 0x000fc400078e0207 */
[--C-:B------:R-:W-:Y:S01]  /*5a70*/  IMAD R24, R24, 0x4, R7.reuse ;  /* 0x0000000418187824 */ /* 0x100fe200078e0207 */
[----:B------:R-:W-:Y:S04]  /*5a80*/  STS [R33+-0x4], R10 ;  /* 0xfffffc0a21007388 */ /* 0x000fe80000000800 */
[----:B------:R-:W-:Y:S01]  /*5a90*/  STS [R32+-0x4], R17 ;  /* 0xfffffc1120007388 */ /* 0x000fe20000000800 */
[----:B-1----:R-:W-:-:S03]  /*5aa0*/  IMAD R25, R44, 0x4, R7 ;  /* 0x000000042c197824 */ /* 0x002fc600078e0207 */
[----:B------:R-:W-:Y:S04]  /*5ab0*/  STS [R31+-0x4], R12 ;  /* 0xfffffc0c1f007388 */ /* 0x000fe80000000800 */
[----:B------:R1:W-:Y:S04]  /*5ac0*/  STS [R30+-0x4], R19 ;  /* 0xfffffc131e007388 */ /* 0x0003e80000000800 */
[----:B------:R2:W-:Y:S04]  /*5ad0*/  STS [R29+-0x4], R16 ;  /* 0xfffffc101d007388 */ /* 0x0005e80000000800 */
[----:B------:R2:W-:Y:S01]  /*5ae0*/  STS [R28+-0x4], R9 ;  /* 0xfffffc091c007388 */ /* 0x0005e20000000800 */
[----:B-1----:R-:W-:-:S03]  /*5af0*/  IMAD R19, R3, 0x8, R7 ;  /* 0x0000000803137824 */ /* 0x002fc600078e0207 */
[----:B------:R2:W-:Y:S04]  /*5b00*/  STS [R27+-0x4], R6 ;  /* 0xfffffc061b007388 */ /* 0x0005e80000000800 */
[----:B------:R2:W-:Y:S04]  /*5b10*/  STS [R26+-0x4], R11 ;  /* 0xfffffc0b1a007388 */ /* 0x0005e80000000800 */
[----:B------:R2:W-:Y:S04]  /*5b20*/  STS [R25+-0x4], R8 ;  /* 0xfffffc0819007388 */ /* 0x0005e80000000800 */
[----:B------:R2:W-:Y:S01]  /*5b30*/  STS [R24+-0x4], R13 ;  /* 0xfffffc0d18007388 */ /* 0x0005e20000000800 */
[----:B------:R-:W-:Y:S05]  /*5b40*/  @P0 BRA `(.L_x_68) ;  /* 0x0000000000bc0947 */ /* 0x000fea0003800000 */
[----:B------:R-:W1:Y:S02]  /*5b50*/  LDCU.64 UR8, c[0x0][0x398] ;  /* 0x00007300ff0877ac */ /* 0x000e640008000a00 */
[----:B-1----:R-:W-:-:S04]  /*5b60*/  LEA R10, P0, R3, UR8, 0x3 ;  /* 0x00000008030a7c11 */ /* 0x002fc8000f8018ff */
[----:B--2---:R-:W-:-:S05]  /*5b70*/  LEA.HI.X R11, R3, UR9, RZ, 0x3, P0 ;  /* 0x00000009030b7c11 */ /* 0x004fca00080f1cff */
[----:B------:R-:W2:Y:S01]  /*5b80*/  LDG.E.64 R8, desc[UR6][R10.64] ;  /* 0x000000060a087981 */ /* 0x000ea2000c1e1b00 */
[----:B------:R-:W-:Y:S02]  /*5b90*/  SHF.R.S32.HI R13, RZ, 0x1f, R15 ;  /* 0x0000001fff0d7819 */ /* 0x000fe4000001140f */
[----:B--2---:R-:W-:-:S05]  /*5ba0*/  IADD3 R8, P0, PT, -R15, R8, RZ ;  /* 0x000000080f087210 */ /* 0x004fca0007f1e1ff */
[----:B------:R-:W-:Y:S01]  /*5bb0*/  IMAD.X R9, R9, 0x1, ~R13, P0 ;  /* 0x0000000109097824 */ /* 0x000fe200000e0e0d */
[----:B------:R-:W-:Y:S01]  /*5bc0*/  ISETP.GE.AND P0, PT, R42, 0x1, PT ;  /* 0x000000012a00780c */ /* 0x000fe20003f06270 */
[----:B------:R-:W-:-:S03]  /*5bd0*/  IMAD.MOV.U32 R13, RZ, RZ, R0 ;  /* 0x000000ffff0d7224 */ /* 0x000fc600078e0000 */
[----:B------:R1:W-:Y:S09]  /*5be0*/  STS.64 [R19+0x6600], R8 ;  /* 0x0066000813007388 */ /* 0x0003f20000000a00 */
[----:B------:R-:W-:Y:S05]  /*5bf0*/  @!P0 BRA `(.L_x_69) ;  /* 0x00000000006c8947 */ /* 0x000fea0003800000 */
[----:B------:R-:W-:Y:S01]  /*5c00*/  BSSY B0, `(.L_x_70) ;  /* 0x0000019000007945 */ /* 0x000fe20003800000 */
[----:B------:R-:W-:Y:S02]  /*5c10*/  IMAD.MOV.U32 R6, RZ, RZ, -0x1 ;  /* 0xffffffffff067424 */ /* 0x000fe400078e00ff */
[----:B------:R-:W-:Y:S02]  /*5c20*/  IMAD.MOV.U32 R10, RZ, RZ, R42 ;  /* 0x000000ffff0a7224 */ /* 0x000fe400078e002a */
[----:B------:R-:W-:-:S07]  /*5c30*/  IMAD.MOV.U32 R13, RZ, RZ, R0 ;  /* 0x000000ffff0d7224 */ /* 0x000fce00078e0000 */
.L_x_74:
[----:B-1----:R-:W1:Y:S01]  /*5c40*/  LDC.64 R8, c[0x0][0x380] ;  /* 0x0000e000ff087b82 */ /* 0x002e620000000a00 */
[----:B------:R-:W-:Y:S01]  /*5c50*/  VIADD R17, R10, 0xffffffff ;  /* 0xffffffff0a117836 */ /* 0x000fe20000000000 */
[----:B------:R-:W-:Y:S03]  /*5c60*/  BSSY B2, `(.L_x_71) ;  /* 0x0000008000027945 */ /* 0x000fe60003800000 */
[----:B------:R-:W-:-:S04]  /*5c70*/  IMAD R11, R17, 0x100, R3 ;  /* 0x00000100110b7824 */ /* 0x000fc800078e0203 */
[----:B-1----:R-:W-:-:S07]  /*5c80*/  IMAD.WIDE R8, R11, 0x4, R8 ;  /* 0x000000040b087825 */ /* 0x002fce00078e0208 */
.L_x_72:
[----:B------:R-:W-:Y:S05]  /*5c90*/  YIELD ;  /* 0x0000000000007946 */ /* 0x000fea0003800000 */
[----:B------:R1:W-:Y:S06]  /*5ca0*/  MEMBAR.SC.CTA ;  /* 0x0000000000007992 */ /* 0x0003ec0000000000 */
[----:B-1----:R-:W2:Y:S02]  /*5cb0*/  LDG.E.STRONG.SYS R11, desc[UR6][R8.64] ;  /* 0x00000006080b7981 */ /* 0x002ea4000c1f5900 */
[----:B--2---:R-:W-:-:S13]  /*5cc0*/  ISETP.NE.AND P0, PT, R11, RZ, PT ;  /* 0x000000ff0b00720c */ /* 0x004fda0003f05270 */
[----:B------:R-:W-:Y:S05]  /*5cd0*/  @!P0 BRA `(.L_x_72) ;  /* 0xfffffffc00ec8947 */ /* 0x000fea000383ffff */
[----:B------:R-:W-:Y:S05]  /*5ce0*/  BSYNC B2 ;  /* 0x0000000000027941 */ /* 0x000fea0003800000 */
.L_x_71:
[----:B------:R-:W-:Y:S01]  /*5cf0*/  BSSY.RECONVERGENT B2, `(.L_x_73) ;  /* 0x0000006000027945 */ /* 0x000fe20003800200 */
[C---:B------:R-:W-:Y:S02]  /*5d00*/  ISETP.GT.AND P0, PT, R11.reuse, -0x1, PT ;  /* 0xffffffff0b00780c */ /* 0x040fe40003f04270 */
[----:B------:R-:W-:Y:S01]  /*5d10*/  LOP3.LUT R8, R11, 0x3fffffff, RZ, 0xc0, !PT ;  /* 0x3fffffff0b087812 */ /* 0x000fe200078ec0ff */
[----:B------:R-:W-:Y:S05]  /*5d20*/  WARPSYNC.EXCLUSIVE R6 ;  /* 0x0000000006007348 */ /* 0x000fea0003a00000 */
[----:B------:R-:W-:-:S05]  /*5d30*/  IMAD.IADD R13, R8, 0x1, R13 ;  /* 0x00000001080d7824 */ /* 0x000fca00078e020d */
[----:B------:R-:W-:-:S07]  /*5d40*/  VOTE.ANY R6, PT, P0 ;  /* 0x0000000000067806 */ /* 0x000fce00000e0100 */
[----:B------:R-:W-:Y:S05]  /*5d50*/  BSYNC.RECONVERGENT B2 ;  /* 0x0000000000027941 */ /* 0x000fea0003800200 */
.L_x_73:
[----:B------:R-:W-:Y:S01]  /*5d60*/  ISETP.GT.U32.AND P1, PT, R10, 0x1, PT ;  /* 0x000000010a00780c */ /* 0x000fe20003f24070 */
[----:B------:R-:W-:-:S12]  /*5d70*/  IMAD.MOV.U32 R10, RZ, RZ, R17 ;  /* 0x000000ffff0a7224 */ /* 0x000fd800078e0011 */
[----:B------:R-:W-:Y:S05]  /*5d80*/  @P0 BRA P1, `(.L_x_74) ;  /* 0xfffffffc00ac0947 */ /* 0x000fea000083ffff */
[----:B------:R-:W-:Y:S05]  /*5d90*/  BSYNC B0 ;  /* 0x0000000000007941 */ /* 0x000fea0003800000 */
.L_x_70:
[----:B------:R2:W3:Y:S02]  /*5da0*/  LDS.64 R8, [R19+0x6600] ;  /* 0x0066000013087984 */ /* 0x0004e40000000a00 */
.L_x_69:
[----:B------:R-:W4:Y:S01]  /*5db0*/  LDC.64 R10, c[0x0][0x380] ;  /* 0x0000e000ff0a7b82 */ /* 0x000f220000000a00 */
[C---:B------:R-:W-:Y:S01]  /*5dc0*/  IMAD.IADD R17, R13.reuse, 0x1, -R0 ;  /* 0x000000010d117824 */ /* 0x040fe200078e0a00 */
[----:B------:R-:W-:Y:S01]  /*5dd0*/  LOP3.LUT R13, R13, 0x80000000, RZ, 0xfc, !PT ;  /* 0x800000000d0d7812 */ /* 0x000fe200078efcff */
[----:B------:R-:W-:-:S03]  /*5de0*/  IMAD R21, R42, 0x100, R3 ;  /* 0x000001002a157824 */ /* 0x000fc600078e0203 */
[----:B-1-3--:R-:W-:-:S04]  /*5df0*/  IADD3 R8, P0, PT, R17, R8, RZ ;  /* 0x0000000811087210 */ /* 0x00afc80007f1e0ff */
[----:B------:R-:W-:-:S05]  /*5e00*/  LEA.HI.X.SX32 R9, R17, R9, 0x1, P0 ;  /* 0x0000000911097211 */ /* 0x000fca00000f0eff */
[----:B------:R1:W-:Y:S01]  /*5e10*/  STS.64 [R19+0x6600], R8 ;  /* 0x0066000813007388 */ /* 0x0003e20000000a00 */
[----:B----4-:R-:W-:-:S05]  /*5e20*/  IMAD.WIDE R10, R21, 0x4, R10 ;  /* 0x00000004150a7825 */ /* 0x010fca00078e020a */
[----:B------:R1:W-:Y:S02]  /*5e30*/  STG.E.STRONG.SYS desc[UR6][R10.64], R13 ;  /* 0x0000000d0a007986 */ /* 0x0003e4000c115906 */
.L_x_68:
[----:B------:R-:W-:Y:S05]  /*5e40*/  BSYNC B1 ;  /* 0x0000000000017941 */ /* 0x000fea0003800000 */
.L_x_67:
[----:B------:R-:W3:Y:S01]  /*5e50*/  LDC R23, c[0x0][0x3c0] ;  /* 0x0000f000ff177b82 */ /* 0x000ee20000000800 */
[----:B--2---:R-:W-:-:S07]  /*5e60*/  VIADD R6, R54, 0x1980 ;  /* 0x0000198036067836 */ /* 0x004fce0000000000 */
[----:B-1----:R-:W1:Y:S01]  /*5e70*/  LDC.64 R10, c[0x0][0x390] ;  /* 0x0000e400ff0a7b82 */ /* 0x002e620000000a00 */
[----:B---3--:R-:W-:Y:S02]  /*5e80*/  ISETP.GE.AND P0, PT, R6, R23, PT ;  /* 0x000000170600720c */ /* 0x008fe40003f06270 */
[----:B-1----:R-:W-:-:S04]  /*5e90*/  ISETP.EQ.U32.AND P1, PT, R10, RZ, PT ;  /* 0x000000ff0a00720c */ /* 0x002fc80003f22070 */
[----:B------:R-:W-:-:S04]  /*5ea0*/  ISETP.EQ.OR.EX P0, PT, R11, RZ, !P0, P1 ;  /* 0x000000ff0b00720c */ /* 0x000fc80004702710 */
[----:B------:R-:W-:-:S13]  /*5eb0*/  ISETP.GT.U32.OR P0, PT, R3, 0xff, P0 ;  /* 0x000000ff0300780c */ /* 0x000fda0000704470 */
[----:B------:R-:W-:Y:S05]  /*5ec0*/  @P0 BRA `(.L_x_75) ;  /* 0x0000000000200947 */ /* 0x000fea0003800000 */
[----:B------:R-:W1:Y:S01]  /*5ed0*/  LDS.64 R8, [R19+0x6600] ;  /* 0x0066000013087984 */ /* 0x000e620000000a00 */
[C---:B------:R-:W-:Y:S02]  /*5ee0*/  LEA R10, P2, R3.reuse, R10, 0x3 ;  /* 0x0000000a030a7211 */ /* 0x040fe400078418ff */
[--C-:B------:R-:W-:Y:S02]  /*5ef0*/  SHF.R.S32.HI R13, RZ, 0x1f, R0.reuse ;  /* 0x0000001fff0d7819 */ /* 0x100fe40000011400 */
[----:B------:R-:W-:Y:S02]  /*5f00*/  LEA.HI.X R11, R3, R11, RZ, 0x3, P2 ;  /* 0x0000000b030b7211 */ /* 0x000fe400010f1cff */
[----:B-1----:R-:W-:Y:S02]  /*5f10*/  IADD3 R8, P0, P1, R8, R15, R0 ;  /* 0x0000000f08087210 */ /* 0x002fe4000791e000 */
[----:B------:R-:W-:-:S04]  /*5f20*/  SHF.R.S32.HI R15, RZ, 0x1f, R15 ;  /* 0x0000001fff0f7819 */ /* 0x000fc8000001140f */
[----:B------:R-:W-:-:S05]  /*5f30*/  IADD3.X R9, PT, PT, R9, R15, R13, P0, P1 ;  /* 0x0000000f09097210 */ /* 0x000fca00007e240d */
[----:B------:R1:W-:Y:S02]  /*5f40*/  STG.E.64 desc[UR6][R10.64], R8 ;  /* 0x000000080a007986 */ /* 0x0003e4000c101b06 */
.L_x_75:
[----:B------:R-:W-:Y:S01]  /*5f50*/  ISETP.GT.AND P0, PT, R6, R23, PT ;  /* 0x000000170600720c */ /* 0x000fe20003f04270 */
[----:B------:R-:W-:Y:S05]  /*5f60*/  WARPSYNC.ALL ;  /* 0x0000000000007948 */ /* 0x000fea0003800000 */
[----:B------:R-:W-:Y:S01]  /*5f70*/  BAR.SYNC.DEFER_BLOCKING 0x0 ;  /* 0x0000000000007b1d */ /* 0x000fe20000010000 */
[----:B------:R-:W-:-:S06]  /*5f80*/  IMAD R22, R3, 0x4, R7 ;  /* 0x0000000403167824 */ /* 0x000fcc00078e0207 */
[----:B------:R-:W-:Y:S05]  /*5f90*/  @P0 BRA `(.L_x_76) ;  /* 0x0000000c003c0947 */ /* 0x000fea0003800000 */
[----:B------:R-:W2:Y:S01]  /*5fa0*/  LDS R0, [R22] ;  /* 0x0000000016007984 */ /* 0x000ea20000000800 */
[----:B------:R-:W2:Y:S01]  /*5fb0*/  LDCU UR5, c[0x0][0x3c4] ;  /* 0x00007880ff0577ac */ /* 0x000ea20008000800 */
[----:B------:R-:W3:Y:S01]  /*5fc0*/  LDCU.64 UR8, c[0x0][0x3a0] ;  /* 0x00007400ff0877ac */ /* 0x000ee20008000a00 */
[----:B--2---:R-:W-:Y:S02]  /*5fd0*/  SHF.R.U32.HI R6, RZ, UR5, R0 ;  /* 0x00000005ff067c19 */ /* 0x004fe40008011600 */
[----:B------:R-:W-:Y:S02]  /*5fe0*/  LOP3.LUT R15, R0, 0x80000000, RZ, 0x3c, !PT ;  /* 0x80000000000f7812 */ /* 0x000fe400078e3cff */
[----:B------:R-:W-:-:S05]  /*5ff0*/  LOP3.LUT R6, R6, UR4, RZ, 0x30, !PT ;  /* 0x0000000406067c12 */ /* 0x000fca000f8e30ff */
[----:B-1----:R-:W-:-:S06]  /*6000*/  IMAD R8, R6, 0x8, R7 ;  /* 0x0000000806087824 */ /* 0x002fcc00078e0207 */
[----:B------:R-:W1:Y:S02]  /*6010*/  LDS.64 R8, [R8+0x6600] ;  /* 0x0066000008087984 */ /* 0x000e640000000a00 */
[----:B-1----:R-:W-:-:S05]  /*6020*/  IADD3 R6, P1, PT, R8, R3, RZ ;  /* 0x0000000308067210 */ /* 0x002fca0007f3e0ff */
[----:B------:R-:W-:Y:S01]  /*6030*/  IMAD.X R9, RZ, RZ, R9, P1 ;  /* 0x000000ffff097224 */ /* 0x000fe200008e0609 */
[----:B---3--:R-:W-:-:S04]  /*6040*/  LEA R10, P1, R6, UR8, 0x2 ;  /* 0x00000008060a7c11 */ /* 0x008fc8000f8210ff */
[----:B------:R-:W-:-:S05]  /*6050*/  LEA.HI.X R11, R6, UR9, R9, 0x2, P1 ;  /* 0x00000009060b7c11 */ /* 0x000fca00088f1409 */
[----:B------:R-:W-:Y:S01]  /*6060*/  STG.E desc[UR6][R10.64], R15 ;  /* 0x0000000f0a007986 */ /* 0x000fe2000c101906 */
[----:B------:R-:W-:-:S03]  /*6070*/  NOP ;  /* 0x0000000000007918 */ /* 0x000fc60000000000 */
[----:B------:R-:W1:Y:S02]  /*6080*/  LDS R0, [R22+0x600] ;  /* 0x0006000016007984 */ /* 0x000e640000000800 */
[----:B-1----:R-:W-:Y:S02]  /*6090*/  SHF.R.U32.HI R6, RZ, UR5, R0 ;  /* 0x00000005ff067c19 */ /* 0x002fe40008011600 */
[----:B------:R-:W-:Y:S02]  /*60a0*/  LOP3.LUT R15, R0, 0x80000000, RZ, 0x3c, !PT ;  /* 0x80000000000f7812 */ /* 0x000fe400078e3cff */
[----:B------:R-:W-:-:S05]  /*60b0*/  LOP3.LUT R6, R6, UR4, RZ, 0x30, !PT ;  /* 0x0000000406067c12 */ /* 0x000fca000f8e30ff */
[----:B------:R-:W-:-:S06]  /*60c0*/  IMAD R8, R6, 0x8, R7 ;  /* 0x0000000806087824 */ /* 0x000fcc00078e0207 */
[----:B------:R-:W1:Y:S02]  /*60d0*/  LDS.64 R8, [R8+0x6600] ;  /* 0x0066000008087984 */ /* 0x000e640000000a00 */
[----:B-1----:R-:W-:-:S05]  /*60e0*/  IADD3 R6, P1, PT, R8, R3, RZ ;  /* 0x0000000308067210 */ /* 0x002fca0007f3e0ff */
[----:B------:R-:W-:Y:S01]  /*60f0*/  IMAD.X R9, RZ, RZ, R9, P1 ;  /* 0x000000ffff097224 */ /* 0x000fe200008e0609 */
[----:B------:R-:W-:-:S04]  /*6100*/  LEA R12, P1, R6, UR8, 0x2 ;  /* 0x00000008060c7c11 */ /* 0x000fc8000f8210ff */
        /* <DEDUP_REMOVED lines=163> */
[----:B------:R-:W-:-:S05]  /*6b40*/  IMAD R12, R6, 0x8, R7 ;  /* 0x00000008060c7824 */ /* 0x000fca00078e0207 */
        /* <DEDUP_REMOVED lines=17> */
[----:B------:R1:W-:Y:S01]  /*6c60*/  STG.E desc[UR6][R6.64+0x6000], R9 ;  /* 0x0060000906007986 */ /* 0x0003e2000c101906 */
[----:B------:R-:W-:Y:S01]  /*6c70*/  NOP ;  /* 0x0000000000007918 */ /* 0x000fe20000000000 */
[----:B------:R-:W-:Y:S05]  /*6c80*/  BRA `(.L_x_77) ;  /* 0x00000014000c7947 */ /* 0x000fea0003800000 */
.L_x_76:
[----:B-1----:R-:W-:Y:S01]  /*6c90*/  IMAD R9, R42, -0x1980, R23 ;  /* 0xffffe6802a097824 */ /* 0x002fe200078e0217 */
[----:B------:R-:W-:Y:S01]  /*6ca0*/  BSSY.RECONVERGENT B0, `(.L_x_78) ;  /* 0x000001b000007945 */ /* 0x000fe20003800200 */
[C---:B------:R-:W-:Y:S02]  /*6cb0*/  VIADD R0, R3.reuse, 0x180 ;  /* 0x0000018003007836 */ /* 0x040fe40000000000 */
[C---:B------:R-:W-:Y:S01]  /*6cc0*/  VIADD R6, R3.reuse, 0x300 ;  /* 0x0000030003067836 */ /* 0x040fe20000000000 */
[CC--:B------:R-:W-:Y:S01]  /*6cd0*/  ISETP.GE.AND P1, PT, R3.reuse, R9.reuse, PT ;  /* 0x000000090300720c */ /* 0x0c0fe20003f26270 */
[C---:B------:R-:W-:Y:S01]  /*6ce0*/  VIADD R8, R3.reuse, 0x480 ;  /* 0x0000048003087836 */ /* 0x040fe20000000000 */
[-C--:B------:R-:W-:Y:S01]  /*6cf0*/  ISETP.GE.AND P2, PT, R0, R9.reuse, PT ;  /* 0x000000090000720c */ /* 0x080fe20003f46270 */
[C---:B------:R-:W-:Y:S01]  /*6d00*/  VIADD R0, R3.reuse, 0x600 ;  /* 0x0000060003007836 */ /* 0x040fe20000000000 */
[-C--:B------:R-:W-:Y:S01]  /*6d10*/  ISETP.GE.AND P3, PT, R6, R9.reuse, PT ;  /* 0x000000090600720c */ /* 0x080fe20003f66270 */
[C---:B------:R-:W-:Y:S01]  /*6d20*/  VIADD R6, R3.reuse, 0x780 ;  /* 0x0000078003067836 */ /* 0x040fe20000000000 */
[-C--:B------:R-:W-:Y:S01]  /*6d30*/  ISETP.GE.AND P4, PT, R8, R9.reuse, PT ;  /* 0x000000090800720c */ /* 0x080fe20003f86270 */
[----:B------:R-:W-:Y:S01]  /*6d40*/  VIADD R8, R3, 0x900 ;  /* 0x0000090003087836 */ /* 0x000fe20000000000 */
[----:B------:R-:W-:-:S02]  /*6d50*/  ISETP.GE.AND P5, PT, R0, R9, PT ;  /* 0x000000090000720c */ /* 0x000fc40003fa6270 */
[----:B------:R-:W-:-:S03]  /*6d60*/  ISETP.GE.AND P6, PT, R6, R9, PT ;  /* 0x000000090600720c */ /* 0x000fc60003fc6270 */
[----:B------:R-:W-:Y:S10]  /*6d70*/  @P1 BRA `(.L_x_79) ;  /* 0x0000000000341947 */ /* 0x000ff40003800000 */
[----:B------:R-:W1:Y:S01]  /*6d80*/  LDS R0, [R22] ;  /* 0x0000000016007984 */ /* 0x000e620000000800 */
[----:B------:R-:W1:Y:S01]  /*6d90*/  LDCU UR5, c[0x0][0x3c4] ;  /* 0x00007880ff0577ac */ /* 0x000e620008000800 */
[----:B------:R-:W2:Y:S01]  /*6da0*/  LDCU.64 UR8, c[0x0][0x3a0] ;  /* 0x00007400ff0877ac */ /* 0x000ea20008000a00 */
[----:B-1----:R-:W-:Y:S02]  /*6db0*/  SHF.R.U32.HI R6, RZ, UR5, R0 ;  /* 0x00000005ff067c19 */ /* 0x002fe40008011600 */
[----:B------:R-:W-:Y:S02]  /*6dc0*/  LOP3.LUT R13, R0, 0x80000000, RZ, 0x3c, !PT ;  /* 0x80000000000d7812 */ /* 0x000fe400078e3cff */
[----:B------:R-:W-:-:S05]  /*6dd0*/  LOP3.LUT R6, R6, UR4, RZ, 0x30, !PT ;  /* 0x0000000406067c12 */ /* 0x000fca000f8e30ff */
[----:B------:R-:W-:-:S05]  /*6de0*/  IMAD R6, R6, 0x8, R7 ;  /* 0x0000000806067824 */ /* 0x000fca00078e0207 */
[----:B------:R-:W1:Y:S02]  /*6df0*/  LDS.64 R10, [R6+0x6600] ;  /* 0x00660000060a7984 */ /* 0x000e640000000a00 */
[----:B-1----:R-:W-:-:S05]  /*6e00*/  IADD3 R12, P1, PT, R10, R3, RZ ;  /* 0x000000030a0c7210 */ /* 0x002fca0007f3e0ff */
[----:B------:R-:W-:Y:S01]  /*6e10*/  IMAD.X R11, RZ, RZ, R11, P1 ;  /* 0x000000ffff0b7224 */ /* 0x000fe200008e060b */
[----:B--2---:R-:W-:-:S04]  /*6e20*/  LEA R10, P1, R12, UR8, 0x2 ;  /* 0x000000080c0a7c11 */ /* 0x004fc8000f8210ff */
[----:B------:R-:W-:-:S05]  /*6e30*/  LEA.HI.X R11, R12, UR9, R11, 0x2, P1 ;  /* 0x000000090c0b7c11 */ /* 0x000fca00088f140b */
[----:B------:R1:W-:Y:S04]  /*6e40*/  STG.E desc[UR6][R10.64], R13 ;  /* 0x0000000d0a007986 */ /* 0x0003e8000c101906 */
.L_x_79:
[----:B------:R-:W-:Y:S05]  /*6e50*/  BSYNC.RECONVERGENT B0 ;  /* 0x0000000000007941 */ /* 0x000fea0003800200 */
.L_x_78:
[----:B------:R-:W-:Y:S01]  /*6e60*/  NOP ;  /* 0x0000000000007918 */ /* 0x000fe20000000000 */
[----:B------:R-:W-:Y:S01]  /*6e70*/  BSSY.RECONVERGENT B0, `(.L_x_80) ;  /* 0x0000011000007945 */ /* 0x000fe20003800200 */
[----:B------:R-:W-:Y:S01]  /*6e80*/  ISETP.GE.AND P1, PT, R8, R9, PT ;  /* 0x000000090800720c */ /* 0x000fe20003f26270 */
[----:B------:R-:W-:Y:S02]  /*6e90*/  VIADD R8, R3, 0xa80 ;  /* 0x00000a8003087836 */ /* 0x000fe40000000000 */
[----:B------:R-:W-:Y:S10]  /*6ea0*/  @P2 BRA `(.L_x_81) ;  /* 0x0000000000342947 */ /* 0x000ff40003800000 */
[----:B------:R-:W2:Y:S01]  /*6eb0*/  LDS R0, [R22+0x600] ;  /* 0x0006000016007984 */ /* 0x000ea20000000800 */
[----:B------:R-:W2:Y:S01]  /*6ec0*/  LDCU UR5, c[0x0][0x3c4] ;  /* 0x00007880ff0577ac */ /* 0x000ea20008000800 */
[----:B------:R-:W3:Y:S01]  /*6ed0*/  LDCU.64 UR8, c[0x0][0x3a0] ;  /* 0x00007400ff0877ac */ /* 0x000ee20008000a00 */
[----:B--2---:R-:W-:Y:S02]  /*6ee0*/  SHF.R.U32.HI R6, RZ, UR5, R0 ;  /* 0x00000005ff067c19 */ /* 0x004fe40008011600 */
[----:B-1----:R-:W-:Y:S02]  /*6ef0*/  LOP3.LUT R13, R0, 0x80000000, RZ, 0x3c, !PT ;  /* 0x80000000000d7812 */ /* 0x002fe400078e3cff */
[----:B------:R-:W-:-:S05]  /*6f00*/  LOP3.LUT R6, R6, UR4, RZ, 0x30, !PT ;  /* 0x0000000406067c12 */ /* 0x000fca000f8e30ff */
[----:B------:R-:W-:-:S05]  /*6f10*/  IMAD R6, R6, 0x8, R7 ;  /* 0x0000000806067824 */ /* 0x000fca00078e0207 */
[----:B------:R-:W1:Y:S02]  /*6f20*/  LDS.64 R10, [R6+0x6600] ;  /* 0x00660000060a7984 */ /* 0x000e640000000a00 */
[----:B-1----:R-:W-:-:S05]  /*6f30*/  IADD3 R12, P2, PT, R10, R3, RZ ;  /* 0x000000030a0c7210 */ /* 0x002fca0007f5e0ff */
[----:B------:R-:W-:Y:S01]  /*6f40*/  IMAD.X R11, RZ, RZ, R11, P2 ;  /* 0x000000ffff0b7224 */ /* 0x000fe200010e060b */
[----:B---3--:R-:W-:-:S04]  /*6f50*/  LEA R10, P2, R12, UR8, 0x2 ;  /* 0x000000080c0a7c11 */ /* 0x008fc8000f8410ff */
[----:B------:R-:W-:-:S05]  /*6f60*/  LEA.HI.X R11, R12, UR9, R11, 0x2, P2 ;  /* 0x000000090c0b7c11 */ /* 0x000fca00090f140b */
[----:B------:R2:W-:Y:S04]  /*6f70*/  STG.E desc[UR6][R10.64+0x600], R13 ;  /* 0x0006000d0a007986 */ /* 0x0005e8000c101906 */
.L_x_81:
[----:B------:R-:W-:Y:S05]  /*6f80*/  BSYNC.RECONVERGENT B0 ;  /* 0x0000000000007941 */ /* 0x000fea0003800200 */
.L_x_80:
[----:B------:R-:W-:Y:S01]  /*6f90*/  NOP ;  /* 0x0000000000007918 */ /* 0x000fe20000000000 */
[----:B------:R-:W-:Y:S01]  /*6fa0*/  BSSY.RECONVERGENT B0, `(.L_x_82) ;  /* 0x0000011000007945 */ /* 0x000fe20003800200 */
[----:B------:R-:W-:Y:S02]  /*6fb0*/  ISETP.GE.AND P2, PT, R8, R9, PT ;  /* 0x000000090800720c */ /* 0x000fe40003f46270 */
[----:B------:R-:W-:Y:S01]  /*6fc0*/  LOP3.LUT R8, R3, 0xc00, RZ, 0xfc, !PT ;  /* 0x00000c0003087812 */ /* 0x000fe200078efcff */
[----:B------:R-:W-:Y:S10]  /*6fd0*/  @P3 BRA `(.L_x_83) ;  /* 0x0000000000343947 */ /* 0x000ff40003800000 */
[----:B------:R-:W3:Y:S01]  /*6fe0*/  LDS R0, [R22+0xc00] ;  /* 0x000c000016007984 */ /* 0x000ee20000000800 */
[----:B------:R-:W3:Y:S01]  /*6ff0*/  LDCU UR5, c[0x0][0x3c4] ;  /* 0x00007880ff0577ac */ /* 0x000ee20008000800 */
[----:B------:R-:W4:Y:S01]  /*7000*/  LDCU.64 UR8, c[0x0][0x3a0] ;  /* 0x00007400ff0877ac */ /* 0x000f220008000a00 */
[----:B---3--:R-:W-:Y:S02]  /*7010*/  SHF.R.U32.HI R6, RZ, UR5, R0 ;  /* 0x00000005ff067c19 */ /* 0x008fe40008011600 */
[----:B-12---:R-:W-:Y:S02]  /*7020*/  LOP3.LUT R13, R0, 0x80000000, RZ, 0x3c, !PT ;  /* 0x80000000000d7812 */ /* 0x006fe400078e3cff */
[----:B------:R-:W-:-:S05]  /*7030*/  LOP3.LUT R6, R6, UR4, RZ, 0x30, !PT ;  /* 0x0000000406067c12 */ /* 0x000fca000f8e30ff */
[----:B------:R-:W-:-:S05]  /*7040*/  IMAD R6, R6, 0x8, R7 ;  /* 0x0000000806067824 */ /* 0x000fca00078e0207 */
[----:B------:R-:W1:Y:S02]  /*7050*/  LDS.64 R10, [R6+0x6600] ;  /* 0x00660000060a7984 */ /* 0x000e640000000a00 */
[----:B-1----:R-:W-:-:S05]  /*7060*/  IADD3 R12, P3, PT, R10, R3, RZ ;  /* 0x000000030a0c7210 */ /* 0x002fca0007f7e0ff */
[----:B------:R-:W-:Y:S01]  /*7070*/  IMAD.X R11, RZ, RZ, R11, P3 ;  /* 0x000000ffff0b7224 */ /* 0x000fe200018e060b */
[----:B----4-:R-:W-:-:S04]  /*7080*/  LEA R10, P3, R12, UR8, 0x2 ;  /* 0x000000080c0a7c11 */ /* 0x010fc8000f8610ff */
[----:B------:R-:W-:-:S05]  /*7090*/  LEA.HI.X R11, R12, UR9, R11, 0x2, P3 ;  /* 0x000000090c0b7c11 */ /* 0x000fca00098f140b */
[----:B------:R3:W-:Y:S04]  /*70a0*/  STG.E desc[UR6][R10.64+0xc00], R13 ;  /* 0x000c000d0a007986 */ /* 0x0007e8000c101906 */
.L_x_83:
[----:B------:R-:W-:Y:S05]  /*70b0*/  BSYNC.RECONVERGENT B0 ;  /* 0x0000000000007941 */ /* 0x000fea0003800200 */
.L_x_82:
[----:B------:R-:W-:Y:S01]  /*70c0*/  NOP ;  /* 0x0000000000007918 */ /* 0x000fe20000000000 */
[----:B------:R-:W-:Y:S01]  /*70d0*/  BSSY.RECONVERGENT B0, `(.L_x_84) ;  /* 0x0000011000007945 */ /* 0x000fe20003800200 */
[----:B------:R-:W-:Y:S01]  /*70e0*/  ISETP.GE.AND P3, PT, R8, R9, PT ;  /* 0x000000090800720c */ /* 0x000fe20003f66270 */
[----:B------:R-:W-:Y:S02]  /*70f0*/  VIADD R8, R3, 0xd80 ;  /* 0x00000d8003087836 */ /* 0x000fe40000000000 */
[----:B------:R-:W-:Y:S10]  /*7100*/  @P4 BRA `(.L_x_85) ;  /* 0x0000000000344947 */ /* 0x000ff40003800000 */
[----:B------:R-:W4:Y:S01]  /*7110*/  LDS R0, [R22+0x1200] ;  /* 0x0012000016007984 */ /* 0x000f220000000800 */
[----:B------:R-:W4:Y:S01]  /*7120*/  LDCU UR5, c[0x0][0x3c4] ;  /* 0x00007880ff0577ac */ /* 0x000f220008000800 */
[----:B------:R-:W5:Y:S01]  /*7130*/  LDCU.64 UR8, c[0x0][0x3a0] ;  /* 0x00007400ff0877ac */ /* 0x000f620008000a00 */
[----:B----4-:R-:W-:Y:S02]  /*7140*/  SHF.R.U32.HI R6, RZ, UR5, R0 ;  /* 0x00000005ff067c19 */ /* 0x010fe40008011600 */
[----:B-123--:R-:W-:Y:S02]  /*7150*/  LOP3.LUT R13, R0, 0x80000000, RZ, 0x3c, !PT ;  /* 0x80000000000d7812 */ /* 0x00efe400078e3cff */
[----:B------:R-:W-:-:S05]  /*7160*/  LOP3.LUT R6, R6, UR4, RZ, 0x30, !PT ;  /* 0x0000000406067c12 */ /* 0x000fca000f8e30ff */
[----:B------:R-:W-:-:S05]  /*7170*/  IMAD R6, R6, 0x8, R7 ;  /* 0x0000000806067824 */ /* 0x000fca00078e0207 */
[----:B------:R-:W1:Y:S02]  /*7180*/  LDS.64 R10, [R6+0x6600] ;  /* 0x00660000060a7984 */ /* 0x000e640000000a00 */
[----:B-1----:R-:W-:-:S05]  /*7190*/  IADD3 R12, P4, PT, R10, R3, RZ ;  /* 0x000000030a0c7210 */ /* 0x002fca0007f9e0ff */
[----:B------:R-:W-:Y:S01]  /*71a0*/  IMAD.X R11, RZ, RZ, R11, P4 ;  /* 0x000000ffff0b7224 */ /* 0x000fe200020e060b */
[----:B-----5:R-:W-:-:S04]  /*71b0*/  LEA R10, P4, R12, UR8, 0x2 ;  /* 0x000000080c0a7c11 */ /* 0x020fc8000f8810ff */
[----:B------:R-:W-:-:S05]  /*71c0*/  LEA.HI.X R11, R12, UR9, R11, 0x2, P4 ;  /* 0x000000090c0b7c11 */ /* 0x000fca000a0f140b */
[----:B------:R4:W-:Y:S04]  /*71d0*/  STG.E desc[UR6][R10.64+0x1200], R13 ;  /* 0x0012000d0a007986 */ /* 0x0009e8000c101906 */
.L_x_85:
[----:B------:R-:W-:Y:S05]  /*71e0*/  BSYNC.RECONVERGENT B0 ;  /* 0x0000000000007941 */ /* 0x000fea0003800200 */
.L_x_84:
[----:B------:R-:W-:Y:S01]  /*71f0*/  NOP ;  /* 0x0000000000007918 */ /* 0x000fe20000000000 */
[----:B------:R-:W-:Y:S01]  /*7200*/  BSSY.RECONVERGENT B0, `(.L_x_86) ;  /* 0x0000011000007945 */ /* 0x000fe20003800200 */
[----:B------:R-:W-:Y:S01]  /*7210*/  ISETP.GE.AND P4, PT, R8, R9, PT ;  /* 0x000000090800720c */ /* 0x000fe20003f86270 */
[----:B------:R-:W-:Y:S02]  /*7220*/  VIADD R8, R3, 0xf00 ;  /* 0x00000f0003087836 */ /* 0x000fe40000000000 */
[----:B------:R-:W-:Y:S10]  /*7230*/  @P5 BRA `(.L_x_87) ;  /* 0x0000000000345947 */ /* 0x000ff40003800000 */
[----:B------:R-:W5:Y:S01]  /*7240*/  LDS R0, [R22+0x1800] ;  /* 0x0018000016007984 */ /* 0x000f620000000800 */
[----:B------:R-:W5:Y:S01]  /*7250*/  LDCU UR5, c[0x0][0x3c4] ;  /* 0x00007880ff0577ac */ /* 0x000f620008000800 */
[----:B------:R-:W0:Y:S01]  /*7260*/  LDCU.64 UR8, c[0x0][0x3a0] ;  /* 0x00007400ff0877ac */ /* 0x000e220008000a00 */
[----:B-----5:R-:W-:Y:S02]  /*7270*/  SHF.R.U32.HI R6, RZ, UR5, R0 ;  /* 0x00000005ff067c19 */ /* 0x020fe40008011600 */
[----:B-1234-:R-:W-:Y:S02]  /*7280*/  LOP3.LUT R13, R0, 0x80000000, RZ, 0x3c, !PT ;  /* 0x80000000000d7812 */ /* 0x01efe400078e3cff */
[----:B------:R-:W-:-:S05]  /*7290*/  LOP3.LUT R6, R6, UR4, RZ, 0x30, !PT ;  /* 0x0000000406067c12 */ /* 0x000fca000f8e30ff */
[----:B------:R-:W-:-:S05]  /*72a0*/  IMAD R6, R6, 0x8, R7 ;  /* 0x0000000806067824 */ /* 0x000fca00078e0207 */
[----:B------:R-:W1:Y:S02]  /*72b0*/  LDS.64 R10, [R6+0x6600] ;  /* 0x00660000060a7984 */ /* 0x000e640000000a00 */
[----:B-1----:R-:W-:-:S05]  /*72c0*/  IADD3 R12, P5, PT, R10, R3, RZ ;  /* 0x000000030a0c7210 */ /* 0x002fca0007fbe0ff */
[----:B------:R-:W-:Y:S01]  /*72d0*/  IMAD.X R11, RZ, RZ, R11, P5 ;  /* 0x000000ffff0b7224 */ /* 0x000fe200028e060b */
[----:B0-----:R-:W-:-:S04]  /*72e0*/  LEA R10, P5, R12, UR8, 0x2 ;  /* 0x000000080c0a7c11 */ /* 0x001fc8000f8a10ff */
[----:B------:R-:W-:-:S05]  /*72f0*/  LEA.HI.X R11, R12, UR9, R11, 0x2, P5 ;  /* 0x000000090c0b7c11 */ /* 0x000fca000a8f140b */
[----:B------:R0:W-:Y:S04]  /*7300*/  STG.E desc[UR6][R10.64+0x1800], R13 ;  /* 0x0018000d0a007986 */ /* 0x0001e8000c101906 */
.L_x_87:
[----:B------:R-:W-:Y:S05]  /*7310*/  BSYNC.RECONVERGENT B0 ;  /* 0x0000000000007941 */ /* 0x000fea0003800200 */
.L_x_86:
        /* <DEDUP_REMOVED lines=9> */
[----:B01234-:R-:W-:Y:S02]  /*73b0*/  LOP3.LUT R13, R0, 0x80000000, RZ, 0x3c, !PT ;  /* 0x80000000000d7812 */ /* 0x01ffe400078e3cff */
[----:B------:R-:W-:-:S05]  /*73c0*/  LOP3.LUT R6, R6, UR4, RZ, 0x30, !PT ;  /* 0x0000000406067c12 */ /* 0x000fca000f8e30ff */
[----:B------:R-:W-:-:S05]  /*73d0*/  IMAD R6, R6, 0x8, R7 ;  /* 0x0000000806067824 */ /* 0x000fca00078e0207 */
[----:B------:R-:W0:Y:S02]  /*73e0*/  LDS.64 R10, [R6+0x6600] ;  /* 0x00660000060a7984 */ /* 0x000e240000000a00 */
[----:B0-----:R-:W-:-:S05]  /*73f0*/  IADD3 R12, P6, PT, R10, R3, RZ ;  /* 0x000000030a0c7210 */ /* 0x001fca0007fde0ff */
[----:B------:R-:W-:Y:S01]  /*7400*/  IMAD.X R11, RZ, RZ, R11, P6 ;  /* 0x000000ffff0b7224 */ /* 0x000fe200030e060b */
[----:B------:R-:W-:-:S04]  /*7410*/  LEA R10, P6, R12, UR8, 0x2 ;  /* 0x000000080c0a7c11 */ /* 0x000fc8000f8c10ff */
[----:B------:R-:W-:-:S05]  /*7420*/  LEA.HI.X R11, R12, UR9, R11, 0x2, P6 ;  /* 0x000000090c0b7c11 */ /* 0x000fca000b0f140b */
[----:B------:R0:W-:Y:S04]  /*7430*/  STG.E desc[UR6][R10.64+0x1e00], R13 ;  /* 0x001e000d0a007986 */ /* 0x0001e8000c101906 */
.L_x_89:
[----:B------:R-:W-:Y:S05]  /*7440*/  BSYNC.RECONVERGENT B0 ;  /* 0x0000000000007941 */ /* 0x000fea0003800200 */
.L_x_88:
        /* <DEDUP_REMOVED lines=18> */
.L_x_91:
[----:B------:R-:W-:Y:S05]  /*7570*/  BSYNC.RECONVERGENT B0 ;  /* 0x0000000000007941 */ /* 0x000fea0003800200 */
.L_x_90:
        /* <DEDUP_REMOVED lines=18> */
.L_x_93:
[----:B------:R-:W-:Y:S05]  /*76a0*/  BSYNC.RECONVERGENT B0 ;  /* 0x0000000000007941 */ /* 0x000fea0003800200 */
.L_x_92:
        /* <DEDUP_REMOVED lines=18> */
.L_x_95:
[----:B------:R-:W-:Y:S05]  /*77d0*/  BSYNC.RECONVERGENT B0 ;  /* 0x0000000000007941 */ /* 0x000fea0003800200 */
.L_x_94:
        /* <DEDUP_REMOVED lines=18> */
.L_x_97:
[----:B------:R-:W-:Y:S05]  /*7900*/  BSYNC.RECONVERGENT B0 ;  /* 0x0000000000007941 */ /* 0x000fea0003800200 */
.L_x_96:
[----:B------:R-:W-:Y:S01]  /*7910*/  NOP ;  /* 0x0000000000007918 */ /* 0x000fe20000000000 */
[----:B------:R-:W-:Y:S01]  /*7920*/  BSSY.RECONVERGENT B0, `(.L_x_98) ;  /* 0x0000011000007945 */ /* 0x000fe20003800200 */
[----:B------:R-:W-:Y:S02]  /*7930*/  ISETP.GE.AND P4, PT, R8, R9, PT ;  /* 0x000000090800720c */ /* 0x000fe40003f86270 */
[----:B------:R-:W-:Y:S01]  /*7940*/  LOP3.LUT R8, R3, 0x1800, RZ, 0xfc, !PT ;  /* 0x0000180003087812 */ /* 0x000fe200078efcff */
        /* <DEDUP_REMOVED lines=14> */
.L_x_99:
[----:B------:R-:W-:Y:S05]  /*7a30*/  BSYNC.RECONVERGENT B0 ;  /* 0x0000000000007941 */ /* 0x000fea0003800200 */
.L_x_98:
[----:B------:R-:W-:Y:S01]  /*7a40*/  NOP ;  /* 0x0000000000007918 */ /* 0x000fe20000000000 */
[----:B------:R-:W-:Y:S01]  /*7a50*/  BSSY.RECONVERGENT B0, `(.L_x_100) ;  /* 0x0000010000007945 */ /* 0x000fe20003800200 */
[----:B------:R-:W-:-:S03]  /*7a60*/  ISETP.GE.AND P5, PT, R8, R9, PT ;  /* 0x000000090800720c */ /* 0x000fc60003fa6270 */
        /* <DEDUP_REMOVED lines=14> */
.L_x_101:
[----:B------:R-:W-:Y:S05]  /*7b50*/  BSYNC.RECONVERGENT B0 ;  /* 0x0000000000007941 */ /* 0x000fea0003800200 */
.L_x_100:
[----:B------:R-:W-:Y:S01]  /*7b60*/  NOP ;  /* 0x0000000000007918 */ /* 0x000fe20000000000 */
[----:B------:R-:W-:Y:S04]  /*7b70*/  BSSY.RECONVERGENT B0, `(.L_x_102) ;  /* 0x000000f000007945 */ /* 0x000fe80003800200 */
[----:B------:R-:W-:Y:S05]  /*7b80*/  @P1 BRA `(.L_x_103) ;  /* 0x0000000000341947 */ /* 0x000fea0003800000 */
        /* <DEDUP_REMOVED lines=13> */
.L_x_103:
[----:B------:R-:W-:Y:S05]  /*7c60*/  BSYNC.RECONVERGENT B0 ;  /* 0x0000000000007941 */ /* 0x000fea0003800200 */
.L_x_102:
        /* <DEDUP_REMOVED lines=16> */
.L_x_105:
[----:B------:R-:W-:Y:S05]  /*7d70*/  BSYNC.RECONVERGENT B0 ;  /* 0x0000000000007941 */ /* 0x000fea0003800200 */
.L_x_104:
        /* <DEDUP_REMOVED lines=16> */
.L_x_107:
[----:B------:R-:W-:Y:S05]  /*7e80*/  BSYNC.RECONVERGENT B0 ;  /* 0x0000000000007941 */ /* 0x000fea0003800200 */
.L_x_106:
        /* <DEDUP_REMOVED lines=16> */
.L_x_109:
[----:B------:R-:W-:Y:S05]  /*7f90*/  BSYNC.RECONVERGENT B0 ;  /* 0x0000000000007941 */ /* 0x000fea0003800200 */
.L_x_108:
[----:B------:R-:W-:Y:S01]  /*7fa0*/  NOP ;  /* 0x0000000000007918 */ /* 0x000fe20000000000 */
[----:B------:R-:W-:Y:S04]  /*7fb0*/  BSSY.RECONVERGENT B0, `(.L_x_110) ;  /* 0x000000f000007945 */ /* 0x000fe80003800200 */
[----:B------:R-:W-:Y:S05]  /*7fc0*/  @P5 BRA `(.L_x_111) ;  /* 0x0000000000345947 */ /* 0x000fea0003800000 */
[----:B------:R-:W5:Y:S01]  /*7fd0*/  LDS R0, [R22+0x6000] ;  /* 0x0060000016007984 */ /* 0x000f620000000800 */
[----:B------:R-:W5:Y:S01]  /*7fe0*/  LDCU UR5, c[0x0][0x3c4] ;  /* 0x00007880ff0577ac */ /* 0x000f620008000800 */
[----:B------:R-:W1:Y:S01]  /*7ff0*/  LDCU.64 UR8, c[0x0][0x3a0] ;  /* 0x00007400ff0877ac */ /* 0x000e620008000a00 */
[----:B-----5:R-:W-:-:S04]  /*8000*/  SHF.R.U32.HI R6, RZ, UR5, R0 ;  /* 0x00000005ff067c19 */ /* 0x020fc80008011600 */
[----:B------:R-:W-:-:S05]  /*8010*/  LOP3.LUT R6, R6, UR4, RZ, 0x30, !PT ;  /* 0x0000000406067c12 */ /* 0x000fca000f8e30ff */
[----:B0-----:R-:W-:-:S05]  /*8020*/  IMAD R8, R6, 0x8, R7 ;  /* 0x0000000806087824 */ /* 0x001fca00078e0207 */
[----:B------:R-:W0:Y:S02]  /*8030*/  LDS.64 R6, [R8+0x6600] ;  /* 0x0066000008067984 */ /* 0x000e240000000a00 */
[----:B0-----:R-:W-:-:S05]  /*8040*/  IADD3 R9, P1, PT, R6, R3, RZ ;  /* 0x0000000306097210 */ /* 0x001fca0007f3e0ff */
[----:B-1234-:R-:W-:Y:S01]  /*8050*/  IMAD.X R10, RZ, RZ, R7, P1 ;  /* 0x000000ffff0a7224 */ /* 0x01efe200008e0607 */
[----:B------:R-:W-:-:S04]  /*8060*/  LEA R6, P1, R9, UR8, 0x2 ;  /* 0x0000000809067c11 */ /* 0x000fc8000f8210ff */
[----:B------:R-:W-:Y:S02]  /*8070*/  LEA.HI.X R7, R9, UR9, R10, 0x2, P1 ;  /* 0x0000000909077c11 */ /* 0x000fe400088f140a */
[----:B------:R-:W-:-:S05]  /*8080*/  LOP3.LUT R9, R0, 0x80000000, RZ, 0x3c, !PT ;  /* 0x8000000000097812 */ /* 0x000fca00078e3cff */
[----:B------:R0:W-:Y:S02]  /*8090*/  STG.E desc[UR6][R6.64+0x6000], R9 ;  /* 0x0060000906007986 */ /* 0x0001e4000c101906 */
.L_x_111:
[----:B------:R-:W-:Y:S05]  /*80a0*/  BSYNC.RECONVERGENT B0 ;  /* 0x0000000000007941 */ /* 0x000fea0003800200 */
.L_x_110:
[----:B------:R-:W-:Y:S01]  /*80b0*/  NOP ;  /* 0x0000000000007918 */ /* 0x000fe20000000000 */
.L_x_77:
[----:B------:R-:W5:Y:S01]  /*80c0*/  LDS R0, [R22] ;  /* 0x0000000016007984 */ /* 0x000f620000000800 */
[----:B------:R-:W5:Y:S03]  /*80d0*/  LDCU UR5, c[0x0][0x3c4] ;  /* 0x00007880ff0577ac */ /* 0x000f660008000800 */
[----:B01----:R-:W0:Y:S04]  /*80e0*/  LDS R6, [R22+0x600] ;  /* 0x0006000016067984 */ /* 0x003e280000000800 */
[----:B------:R-:W1:Y:S04]  /*80f0*/  LDS R7, [R22+0xc00] ;  /* 0x000c000016077984 */ /* 0x000e680000000800 */
[----:B------:R-:W1:Y:S04]  /*8100*/  LDS R8, [R22+0x1200] ;  /* 0x0012000016087984 */ /* 0x000e680000000800 */
[----:B------:R-:W1:Y:S04]  /*8110*/  LDS R9, [R22+0x1800] ;  /* 0x0018000016097984 */ /* 0x000e680000000800 */
[----:B--234-:R-:W2:Y:S04]  /*8120*/  LDS R10, [R22+0x1e00] ;  /* 0x001e0000160a7984 */ /* 0x01cea80000000800 */
[----:B------:R-:W3:Y:S04]  /*8130*/  LDS R11, [R22+0x2400] ;  /* 0x00240000160b7984 */ /* 0x000ee80000000800 */
[----:B------:R-:W4:Y:S04]  /*8140*/  LDS R12, [R22+0x2a00] ;  /* 0x002a0000160c7984 */ /* 0x000f280000000800 */
[----:B------:R-:W4:Y:S04]  /*8150*/  LDS R13, [R22+0x3000] ;  /* 0x00300000160d7984 */ /* 0x000f280000000800 */
[----:B------:R-:W4:Y:S04]  /*8160*/  LDS R14, [R22+0x3600] ;  /* 0x00360000160e7984 */ /* 0x000f280000000800 */
[----:B------:R-:W4:Y:S01]  /*8170*/  LDS R15, [R22+0x3c00] ;  /* 0x003c0000160f7984 */ /* 0x000f220000000800 */
[----:B-----5:R-:W-:-:S03]  /*8180*/  SHF.R.U32.HI R0, RZ, UR5, R0 ;  /* 0x00000005ff007c19 */ /* 0x020fc60008011600 */
[----:B------:R-:W5:Y:S01]  /*8190*/  LDS R16, [R22+0x4200] ;  /* 0x0042000016107984 */ /* 0x000f620000000800 */
[----:B0-----:R-:W-:-:S03]  /*81a0*/  SHF.R.U32.HI R6, RZ, UR5, R6 ;  /* 0x00000005ff067c19 */ /* 0x001fc60008011606 */
[----:B------:R-:W0:Y:S01]  /*81b0*/  LDS R17, [R22+0x4800] ;  /* 0x0048000016117984 */ /* 0x000e220000000800 */
[----:B-1----:R-:W-:-:S03]  /*81c0*/  SHF.R.U32.HI R7, RZ, UR5, R7 ;  /* 0x00000005ff077c19 */ /* 0x002fc60008011607 */
[----:B------:R-:W1:Y:S01]  /*81d0*/  LDS R18, [R22+0x4e00] ;  /* 0x004e000016127984 */ /* 0x000e620000000800 */
[----:B------:R-:W-:-:S03]  /*81e0*/  SHF.R.U32.HI R8, RZ, UR5, R8 ;  /* 0x00000005ff087c19 */ /* 0x000fc60008011608 */
[----:B------:R-:W1:Y:S01]  /*81f0*/  LDS R19, [R22+0x5400] ;  /* 0x0054000016137984 */ /* 0x000e620000000800 */
[----:B------:R-:W-:-:S03]  /*8200*/  SHF.R.U32.HI R9, RZ, UR5, R9 ;  /* 0x00000005ff097c19 */ /* 0x000fc60008011609 */
[----:B------:R-:W1:Y:S01]  /*8210*/  LDS R20, [R22+0x5a00] ;  /* 0x005a000016147984 */ /* 0x000e620000000800 */
[----:B--2---:R-:W-:-:S03]  /*8220*/  SHF.R.U32.HI R10, RZ, UR5, R10 ;  /* 0x00000005ff0a7c19 */ /* 0x004fc6000801160a */
[----:B------:R-:W2:Y:S01]  /*8230*/  LDS R21, [R22+0x6000] ;  /* 0x0060000016157984 */ /* 0x000ea20000000800 */
[----:B---3--:R-:W-:Y:S02]  /*8240*/  SHF.R.U32.HI R11, RZ, UR5, R11 ;  /* 0x00000005ff0b7c19 */ /* 0x008fe4000801160b */
[----:B----4-:R-:W-:Y:S02]  /*8250*/  SHF.R.U32.HI R12, RZ, UR5, R12 ;  /* 0x00000005ff0c7c19 */ /* 0x010fe4000801160c */
[----:B------:R-:W-:Y:S02]  /*8260*/  SHF.R.U32.HI R13, RZ, UR5, R13 ;  /* 0x00000005ff0d7c19 */ /* 0x000fe4000801160d */
[----:B------:R-:W-:Y:S02]  /*8270*/  SHF.R.U32.HI R43, RZ, UR5, R14 ;  /* 0x00000005ff2b7c19 */ /* 0x000fe4000801160e */
[----:B------:R-:W-:Y:S02]  /*8280*/  LOP3.LUT R14, R12, UR4, RZ, 0x30, !PT ;  /* 0x000000040c0e7c12 */ /* 0x000fe4000f8e30ff */
[----:B------:R-:W-:-:S02]  /*8290*/  SHF.R.U32.HI R44, RZ, UR5, R15 ;  /* 0x00000005ff2c7c19 */ /* 0x000fc4000801160f */
[----:B------:R-:W-:Y:S02]  /*82a0*/  LOP3.LUT R15, R11, UR4, RZ, 0x30, !PT ;  /* 0x000000040b0f7c12 */ /* 0x000fe4000f8e30ff */
[----:B-----5:R-:W-:Y:S02]  /*82b0*/  SHF.R.U32.HI R45, RZ, UR5, R16 ;  /* 0x00000005ff2d7c19 */ /* 0x020fe40008011610 */
[----:B------:R-:W-:Y:S02]  /*82c0*/  LOP3.LUT R16, R10, UR4, RZ, 0x30, !PT ;  /* 0x000000040a107c12 */ /* 0x000fe4000f8e30ff */
[----:B0-----:R-:W-:Y:S02]  /*82d0*/  SHF.R.U32.HI R46, RZ, UR5, R17 ;  /* 0x00000005ff2e7c19 */ /* 0x001fe40008011611 */
[----:B------:R-:W-:Y:S02]  /*82e0*/  LOP3.LUT R17, R9, UR4, RZ, 0x30, !PT ;  /* 0x0000000409117c12 */ /* 0x000fe4000f8e30ff */
[----:B-1----:R-:W-:-:S02]  /*82f0*/  SHF.R.U32.HI R47, RZ, UR5, R18 ;  /* 0x00000005ff2f7c19 */ /* 0x002fc40008011612 */
[----:B------:R-:W-:Y:S02]  /*8300*/  LOP3.LUT R18, R8, UR4, RZ, 0x30, !PT ;  /* 0x0000000408127c12 */ /* 0x000fe4000f8e30ff */
[----:B------:R-:W-:Y:S02]  /*8310*/  SHF.R.U32.HI R48, RZ, UR5, R19 ;  /* 0x00000005ff307c19 */ /* 0x000fe40008011613 */
[----:B------:R-:W-:Y:S02]  /*8320*/  LOP3.LUT R19, R7, UR4, RZ, 0x30, !PT ;  /* 0x0000000407137c12 */ /* 0x000fe4000f8e30ff */
[----:B------:R-:W-:Y:S02]  /*8330*/  SHF.R.U32.HI R49, RZ, UR5, R20 ;  /* 0x00000005ff317c19 */ /* 0x000fe40008011614 */
[----:B------:R-:W-:Y:S02]  /*8340*/  LOP3.LUT R20, R6, UR4, RZ, 0x30, !PT ;  /* 0x0000000406147c12 */ /* 0x000fe4000f8e30ff */
[----:B--2---:R-:W-:-:S02]  /*8350*/  SHF.R.U32.HI R50, RZ, UR5, R21 ;  /* 0x00000005ff327c19 */ /* 0x004fc40008011615 */
[----:B------:R-:W-:Y:S02]  /*8360*/  LOP3.LUT R21, R0, UR4, RZ, 0x30, !PT ;  /* 0x0000000400157c12 */ /* 0x000fe4000f8e30ff */
[----:B------:R-:W-:Y:S02]  /*8370*/  LOP3.LUT R13, R13, UR4, RZ, 0x30, !PT ;  /* 0x000000040d0d7c12 */ /* 0x000fe4000f8e30ff */
[----:B------:R-:W-:Y:S02]  /*8380*/  LOP3.LUT R12, R43, UR4, RZ, 0x30, !PT ;  /* 0x000000042b0c7c12 */ /* 0x000fe4000f8e30ff */
[----:B------:R-:W-:Y:S02]  /*8390*/  LOP3.LUT R11, R44, UR4, RZ, 0x30, !PT ;  /* 0x000000042c0b7c12 */ /* 0x000fe4000f8e30ff */
[----:B------:R-:W-:Y:S02]  /*83a0*/  LOP3.LUT R10, R45, UR4, RZ, 0x30, !PT ;  /* 0x000000042d0a7c12 */ /* 0x000fe4000f8e30ff */
[----:B------:R-:W-:-:S02]  /*83b0*/  LOP3.LUT R9, R46, UR4, RZ, 0x30, !PT ;  /* 0x000000042e097c12 */ /* 0x000fc4000f8e30ff */
[----:B------:R-:W-:Y:S02]  /*83c0*/  LOP3.LUT R8, R47, UR4, RZ, 0x30, !PT ;  /* 0x000000042f087c12 */ /* 0x000fe4000f8e30ff */
[----:B------:R-:W-:Y:S02]  /*83d0*/  LOP3.LUT R7, R48, UR4, RZ, 0x30, !PT ;  /* 0x0000000430077c12 */ /* 0x000fe4000f8e30ff */
[----:B------:R-:W-:Y:S02]  /*83e0*/  LOP3.LUT R6, R49, UR4, RZ, 0x30, !PT ;  /* 0x0000000431067c12 */ /* 0x000fe4000f8e30ff */
[----:B------:R-:W-:Y:S01]  /*83f0*/  LOP3.LUT R0, R50, UR4, RZ, 0x30, !PT ;  /* 0x0000000432007c12 */ /* 0x000fe2000f8e30ff */
[----:B------:R-:W-:Y:S06]  /*8400*/  @P0 BRA `(.L_x_112) ;  /* 0x0000000000640947 */ /* 0x000fec0003800000 */
[----:B------:R-:W0:Y:S01]  /*8410*/  LDCU.64 UR4, c[0x0][0x3b8] ;  /* 0x00007700ff0477ac */ /* 0x000e220008000a00 */
[----:B------:R-:W-:Y:S01]  /*8420*/  IMAD R5, R42, 0x1980, RZ ;  /* 0x000019802a057824 */ /* 0x000fe200078e02ff */
[----:B------:R-:W-:-:S04]  /*8430*/  LOP3.LUT R2, R41, 0x1f, R3, 0xf8, !PT ;  /* 0x0000001f29027812 */ /* 0x000fc800078ef803 */
[----:B------:R-:W-:-:S04]  /*8440*/  IADD3 R3, P1, PT, R5, R2, RZ ;  /* 0x0000000205037210 */ /* 0x000fc80007f3e0ff */
[----:B------:R-:W-:Y:S02]  /*8450*/  LEA.HI.X.SX32 R4, R5, RZ, 0x1, P1 ;  /* 0x000000ff05047211 */ /* 0x000fe400008f0eff */
[----:B0-----:R-:W-:-:S04]  /*8460*/  LEA R2, P1, R3, UR4, 0x2 ;  /* 0x0000000403027c11 */ /* 0x001fc8000f8210ff */
        /* <DEDUP_REMOVED lines=19> */
.L_x_112:
[----:B------:R-:W-:Y:S01]  /*85a0*/  IMAD.IADD R60, R23, 0x1, -R54 ;  /* 0x00000001173c7824 */ /* 0x000fe200078e0a36 */
[----:B------:R-:W0:Y:S01]  /*85b0*/  LDCU.64 UR4, c[0x0][0x3b8] ;  /* 0x00007700ff0477ac */ /* 0x000e220008000a00 */
[----:B------:R-:W-:-:S03]  /*85c0*/  VIADD R3, R57, 0x20 ;  /* 0x0000002039037836 */ /* 0x000fc60000000000 */
[-C--:B------:R-:W-:Y:S02]  /*85d0*/  ISETP.GE.AND P2, PT, R57, R60.reuse, PT ;  /* 0x0000003c3900720c */ /* 0x080fe40003f46270 */
[----:B------:R-:W-:Y:S01]  /*85e0*/  ISETP.GE.AND P1, PT, R3, R60, PT ;  /* 0x0000003c0300720c */ /* 0x000fe20003f26270 */
[----:B------:R-:W-:-:S05]  /*85f0*/  VIADD R3, R57, 0x40 ;  /* 0x0000004039037836 */ /* 0x000fca0000000000 */
[----:B------:R-:W-:Y:S01]  /*8600*/  ISETP.GE.AND P5, PT, R3, R60, PT ;  /* 0x0000003c0300720c */ /* 0x000fe20003fa6270 */
[----:B------:R-:W-:-:S05]  /*8610*/  VIADD R3, R57, 0x60 ;  /* 0x0000006039037836 */ /* 0x000fca0000000000 */
[----:B------:R-:W-:Y:S01]  /*8620*/  ISETP.GE.AND P4, PT, R3, R60, PT ;  /* 0x0000003c0300720c */ /* 0x000fe20003f86270 */
[----:B------:R-:W-:Y:S01]  /*8630*/  VIADD R3, R57, 0x80 ;  /* 0x0000008039037836 */ /* 0x000fe20000000000 */
[----:B0-----:R-:W-:Y:S01]  /*8640*/  IADD3 R2, P6, PT, R5, UR4, RZ ;  /* 0x0000000405027c10 */ /* 0x001fe2000ffde0ff */
[----:B------:R-:W-:-:S03]  /*8650*/  VIADD R5, R57, 0xa0 ;  /* 0x000000a039057836 */ /* 0x000fc60000000000 */
[-C--:B------:R-:W-:Y:S02]  /*8660*/  ISETP.GE.AND P3, PT, R3, R60.reuse, PT ;  /* 0x0000003c0300720c */ /* 0x080fe40003f66270 */
[----:B------:R-:W-:Y:S02]  /*8670*/  IADD3.X R3, PT, PT, R4, UR5, RZ, P6, !PT ;  /* 0x0000000504037c10 */ /* 0x000fe4000b7fe4ff */
[-C--:B------:R-:W-:Y:S01]  /*8680*/  ISETP.GE.AND P6, PT, R5, R60.reuse, PT ;  /* 0x0000003c0500720c */ /* 0x080fe20003fc6270 */
[----:B------:R-:W-:Y:S02]  /*8690*/  VIADD R5, R57, 0xc0 ;  /* 0x000000c039057836 */ /* 0x000fe40000000000 */
[----:B------:R-:W5:Y:S03]  /*86a0*/  @!P2 LDG.E R41, desc[UR6][R2.64] ;  /* 0x000000060229a981 */ /* 0x000f66000c1e1900 */
[-C--:B------:R-:W-:Y:S01]  /*86b0*/  ISETP.GE.AND P2, PT, R5, R60.reuse, PT ;  /* 0x0000003c0500720c */ /* 0x080fe20003f46270 */
[----:B------:R-:W-:Y:S01]  /*86c0*/  VIADD R5, R57, 0xe0 ;  /* 0x000000e039057836 */ /* 0x000fe20000000000 */
[----:B------:R-:W5:Y:S04]  /*86d0*/  @!P1 LDG.E R44, desc[UR6][R2.64+0x80] ;  /* 0x00008006022c9981 */ /* 0x000f68000c1e1900 */
[----:B------:R-:W-:Y:S01]  /*86e0*/  ISETP.GE.AND P1, PT, R5, R60, PT ;  /* 0x0000003c0500720c */ /* 0x000fe20003f26270 */
[----:B------:R-:W-:Y:S01]  /*86f0*/  VIADD R59, R57, 0x100 ;  /* 0x00000100393b7836 */ /* 0x000fe20000000000 */
[----:B------:R-:W5:Y:S04]  /*8700*/  @!P5 LDG.E R43, desc[UR6][R2.64+0x100] ;  /* 0x00010006022bd981 */ /* 0x000f68000c1e1900 */
[----:B------:R-:W5:Y:S04]  /*8710*/  @!P4 LDG.E R46, desc[UR6][R2.64+0x180] ;  /* 0x00018006022ec981 */ /* 0x000f68000c1e1900 */
[----:B------:R-:W5:Y:S03]  /*8720*/  @!P2 LDG.E R47, desc[UR6][R2.64+0x300] ;  /* 0x00030006022fa981 */ /* 0x000f66000c1e1900 */
[C---:B------:R-:W-:Y:S01]  /*8730*/  @!P1 IADD3 R5, P2, PT, R54.reuse, R57, RZ ;  /* 0x0000003936059210 */ /* 0x040fe20007f5e0ff */
[----:B------:R-:W5:Y:S03]  /*8740*/  @!P3 LDG.E R45, desc[UR6][R2.64+0x200] ;  /* 0x00020006022db981 */ /* 0x000f66000c1e1900 */
[----:B------:R-:W-:Y:S01]  /*8750*/  @!P1 LEA.HI.X.SX32 R62, R54, RZ, 0x1, P2 ;  /* 0x000000ff363e9211 */ /* 0x000fe200010f0eff */
[----:B------:R0:W5:Y:S01]  /*8760*/  @!P6 LDG.E R48, desc[UR6][R2.64+0x280] ;  /* 0x000280060230e981 */ /* 0x000162000c1e1900 */
[----:B------:R-:W-:-:S04]  /*8770*/  @!P1 LEA R4, P2, R5, UR4, 0x2 ;  /* 0x0000000405049c11 */ /* 0x000fc8000f8410ff */
[----:B------:R-:W-:-:S05]  /*8780*/  @!P1 LEA.HI.X R5, R5, UR5, R62, 0x2, P2 ;  /* 0x0000000505059c11 */ /* 0x000fca00090f143e */
[----:B------:R1:W5:Y:S01]  /*8790*/  @!P1 LDG.E R50, desc[UR6][R4.64+0x380] ;  /* 0x0003800604329981 */ /* 0x000362000c1e1900 */
[----:B------:R-:W-:-:S13]  /*87a0*/  ISETP.GE.AND P1, PT, R59, R60, PT ;  /* 0x0000003c3b00720c */ /* 0x000fda0003f26270 */
[----:B------:R-:W-:-:S04]  /*87b0*/  @!P1 IADD3 R59, P2, PT, R54, R57, RZ ;  /* 0x00000039363b9210 */ /* 0x000fc80007f5e0ff */
[----:B------:R-:W-:Y:S02]  /*87c0*/  @!P1 LEA.HI.X.SX32 R62, R54, RZ, 0x1, P2 ;  /* 0x000000ff363e9211 */ /* 0x000fe400010f0eff */
[----:B0-----:R-:W-:-:S04]  /*87d0*/  @!P1 LEA R2, P2, R59, UR4, 0x2 ;  /* 0x000000043b029c11 */ /* 0x001fc8000f8410ff */
[----:B------:R-:W-:Y:S01]  /*87e0*/  @!P1 LEA.HI.X R3, R59, UR5, R62, 0x2, P2 ;  /* 0x000000053b039c11 */ /* 0x000fe200090f143e */
[----:B------:R-:W-:-:S04]  /*87f0*/  VIADD R59, R57, 0x120 ;  /* 0x00000120393b7836 */ /* 0x000fc80000000000 */
[----:B------:R0:W5:Y:S01]  /*8800*/  @!P1 LDG.E R49, desc[UR6][R2.64+0x400] ;  /* 0x0004000602319981 */ /* 0x000162000c1e1900 */
[----:B------:R-:W-:-:S13]  /*8810*/  ISETP.GE.AND P1, PT, R59, R60, PT ;  /* 0x0000003c3b00720c */ /* 0x000fda0003f26270 */
[----:B------:R-:W-:-:S04]  /*8820*/  @!P1 IADD3 R59, P2, PT, R54, R57, RZ ;  /* 0x00000039363b9210 */ /* 0x000fc80007f5e0ff */
[----:B------:R-:W-:Y:S02]  /*8830*/  @!P1 LEA.HI.X.SX32 R62, R54, RZ, 0x1, P2 ;  /* 0x000000ff363e9211 */ /* 0x000fe400010f0eff */
[----:B-1----:R-:W-:-:S04]  /*8840*/  @!P1 LEA R4, P2, R59, UR4, 0x2 ;  /* 0x000000043b049c11 */ /* 0x002fc8000f8410ff */
[----:B------:R-:W-:Y:S01]  /*8850*/  @!P1 LEA.HI.X R5, R59, UR5, R62, 0x2, P2 ;  /* 0x000000053b059c11 */ /* 0x000fe200090f143e */
[----:B------:R-:W-:-:S04]  /*8860*/  VIADD R59, R57, 0x140 ;  /* 0x00000140393b7836 */ /* 0x000fc80000000000 */
        /* <DEDUP_REMOVED lines=9> */
[----:B------:R-:W-:-:S05]  /*8900*/  @!P1 IMAD R62, R42, 0x1980, RZ ;  /* 0x000019802a3e9824 */ /* 0x000fca00078e02ff */
[----:B-1----:R-:W-:-:S04]  /*8910*/  @!P1 IADD3 R5, P2, PT, R62, R57, RZ ;  /* 0x000000393e059210 */ /* 0x002fc80007f5e0ff */
[----:B------:R-:W-:Y:S02]  /*8920*/  @!P1 LEA.HI.X.SX32 R62, R62, RZ, 0x1, P2 ;  /* 0x000000ff3e3e9211 */ /* 0x000fe400010f0eff */
[----:B------:R-:W-:Y:S01]  /*8930*/  @!P1 LEA R4, P2, R5, UR4, 0x2 ;  /* 0x0000000405049c11 */ /* 0x000fe2000f8410ff */
[----:B------:R-:W-:-:S03]  /*8940*/  VIADD R59, R57, 0x180 ;  /* 0x00000180393b7836 */ /* 0x000fc60000000000 */
[----:B------:R-:W-:-:S05]  /*8950*/  @!P1 LEA.HI.X R5, R5, UR5, R62, 0x2, P2 ;  /* 0x0000000505059c11 */ /* 0x000fca00090f143e */
[----:B------:R1:W5:Y:S01]  /*8960*/  @!P1 LDG.E R56, desc[UR6][R4.64+0x580] ;  /* 0x0005800604389981 */ /* 0x000362000c1e1900 */
[----:B------:R-:W-:-:S13]  /*8970*/  ISETP.GE.AND P1, PT, R59, R60, PT ;  /* 0x0000003c3b00720c */ /* 0x000fda0003f26270 */
[----:B0-----:R-:W-:-:S05]  /*8980*/  @!P1 IMAD R2, R42, 0x1980, RZ ;  /* 0x000019802a029824 */ /* 0x001fca00078e02ff */
[----:B------:R-:W-:-:S04]  /*8990*/  @!P1 IADD3 R3, P2, PT, R2, R57, RZ ;  /* 0x0000003902039210 */ /* 0x000fc80007f5e0ff */
[----:B------:R-:W-:Y:S02]  /*89a0*/  @!P1 LEA.HI.X.SX32 R62, R2, RZ, 0x1, P2 ;  /* 0x000000ff023e9211 */ /* 0x000fe400010f0eff */
[----:B------:R-:W-:Y:S01]  /*89b0*/  @!P1 LEA R2, P2, R3, UR4, 0x2 ;  /* 0x0000000403029c11 */ /* 0x000fe2000f8410ff */
[----:B------:R-:W-:-:S03]  /*89c0*/  VIADD R59, R57, 0x1a0 ;  /* 0x000001a0393b7836 */ /* 0x000fc60000000000 */
[----:B------:R-:W-:-:S05]  /*89d0*/  @!P1 LEA.HI.X R3, R3, UR5, R62, 0x2, P2 ;  /* 0x0000000503039c11 */ /* 0x000fca00090f143e */
[----:B------:R0:W5:Y:S01]  /*89e0*/  @!P1 LDG.E R53, desc[UR6][R2.64+0x600] ;  /* 0x0006000602359981 */ /* 0x000162000c1e1900 */
[----:B------:R-:W-:-:S13]  /*89f0*/  ISETP.GE.AND P1, PT, R59, R60, PT ;  /* 0x0000003c3b00720c */ /* 0x000fda0003f26270 */
[----:B-1----:R-:W-:-:S05]  /*8a00*/  @!P1 IMAD R4, R42, 0x1980, RZ ;  /* 0x000019802a049824 */ /* 0x002fca00078e02ff */
[----:B------:R-:W-:-:S04]  /*8a10*/  @!P1 IADD3 R5, P2, PT, R4, R57, RZ ;  /* 0x0000003904059210 */ /* 0x000fc80007f5e0ff */
[----:B------:R-:W-:Y:S02]  /*8a20*/  @!P1 LEA.HI.X.SX32 R62, R4, RZ, 0x1, P2 ;  /* 0x000000ff043e9211 */ /* 0x000fe400010f0eff */
[----:B------:R-:W-:Y:S01]  /*8a30*/  @!P1 LEA R4, P2, R5, UR4, 0x2 ;  /* 0x0000000405049c11 */ /* 0x000fe2000f8410ff */
[----:B------:R-:W-:-:S03]  /*8a40*/  VIADD R59, R57, 0x1c0 ;  /* 0x000001c0393b7836 */ /* 0x000fc60000000000 */
[----:B------:R-:W-:-:S05]  /*8a50*/  @!P1 LEA.HI.X R5, R5, UR5, R62, 0x2, P2 ;  /* 0x0000000505059c11 */ /* 0x000fca00090f143e */
[----:B------:R1:W5:Y:S01]  /*8a60*/  @!P1 LDG.E R54, desc[UR6][R4.64+0x680] ;  /* 0x0006800604369981 */ /* 0x000362000c1e1900 */
[----:B------:R-:W-:Y:S01]  /*8a70*/  ISETP.GE.AND P1, PT, R59, R60, PT ;  /* 0x0000003c3b00720c */ /* 0x000fe20003f26270 */
[----:B------:R-:W-:-:S05]  /*8a80*/  VIADD R59, R57, 0x200 ;  /* 0x00000200393b7836 */ /* 0x000fca0000000000 */
[----:B------:R-:W-:-:S07]  /*8a90*/  ISETP.GE.AND P3, PT, R59, R60, PT ;  /* 0x0000003c3b00720c */ /* 0x000fce0003f66270 */
[----:B0-----:R-:W-:-:S05]  /*8aa0*/  @!P1 IMAD R2, R42, 0x1980, RZ ;  /* 0x000019802a029824 */ /* 0x001fca00078e02ff */
[C---:B------:R-:W-:Y:S01]  /*8ab0*/  @!P1 IADD3 R3, P2, PT, R2.reuse, R57, RZ ;  /* 0x0000003902039210 */ /* 0x040fe20007f5e0ff */
[----:B------:R-:W0:Y:S03]  /*8ac0*/  @!P3 S2R R59, SR_TID.X ;  /* 0x00000000003bb919 */ /* 0x000e260000002100 */
[----:B------:R-:W-:Y:S02]  /*8ad0*/  @!P1 LEA.HI.X.SX32 R62, R2, RZ, 0x1, P2 ;  /* 0x000000ff023e9211 */ /* 0x000fe400010f0eff */
[----:B------:R-:W-:Y:S01]  /*8ae0*/  @!P1 LEA R2, P2, R3, UR4, 0x2 ;  /* 0x0000000403029c11 */ /* 0x000fe2000f8410ff */
[----:B-1----:R-:W-:-:S03]  /*8af0*/  VIADD R5, R57, 0x1e0 ;  /* 0x000001e039057836 */ /* 0x002fc60000000000 */
[----:B------:R-:W-:-:S05]  /*8b00*/  @!P1 LEA.HI.X R3, R3, UR5, R62, 0x2, P2 ;  /* 0x0000000503039c11 */ /* 0x000fca00090f143e */
[----:B------:R0:W5:Y:S01]  /*8b10*/  @!P1 LDG.E R51, desc[UR6][R2.64+0x700] ;  /* 0x0007000602339981 */ /* 0x000162000c1e1900 */
[----:B------:R-:W-:-:S13]  /*8b20*/  ISETP.GE.AND P1, PT, R5, R60, PT ;  /* 0x0000003c0500720c */ /* 0x000fda0003f26270 */
[----:B------:R-:W-:-:S05]  /*8b30*/  @!P1 IMAD R4, R42, 0x1980, RZ ;  /* 0x000019802a049824 */ /* 0x000fca00078e02ff */
[C---:B------:R-:W-:Y:S02]  /*8b40*/  @!P1 IADD3 R5, P2, PT, R4.reuse, R57, RZ ;  /* 0x0000003904059210 */ /* 0x040fe40007f5e0ff */
[----:B0-----:R-:W-:Y:S02]  /*8b50*/  @!P3 LOP3.LUT R2, R59, 0x3e0, RZ, 0xc0, !PT ;  /* 0x000003e03b02b812 */ /* 0x001fe400078ec0ff */
[----:B------:R-:W-:Y:S02]  /*8b60*/  @!P1 LEA.HI.X.SX32 R60, R4, RZ, 0x1, P2 ;  /* 0x000000ff043c9211 */ /* 0x000fe400010f0eff */
[----:B------:R-:W-:Y:S02]  /*8b70*/  @!P1 LEA R4, P2, R5, UR4, 0x2 ;  /* 0x0000000405049c11 */ /* 0x000fe4000f8410ff */
[----:B------:R-:W-:Y:S01]  /*8b80*/  @!P3 LOP3.LUT R59, R59, 0x1f, RZ, 0xc0, !PT ;  /* 0x0000001f3b3bb812 */ /* 0x000fe200078ec0ff */
[----:B------:R-:W-:Y:S01]  /*8b90*/  @!P3 IMAD R3, R42, 0x1980, RZ ;  /* 0x000019802a03b824 */ /* 0x000fe200078e02ff */
[----:B------:R-:W-:-:S03]  /*8ba0*/  @!P1 LEA.HI.X R5, R5, UR5, R60, 0x2, P2 ;  /* 0x0000000505059c11 */ /* 0x000fc600090f143c */
[----:B------:R-:W-:Y:S02]  /*8bb0*/  @!P3 IMAD R2, R2, 0x11, R59 ;  /* 0x000000110202b824 */ /* 0x000fe400078e023b */
[----:B------:R1:W5:Y:S03]  /*8bc0*/  @!P1 LDG.E R58, desc[UR6][R4.64+0x780] ;  /* 0x00078006043a9981 */ /* 0x000366000c1e1900 */
[----:B------:R-:W-:-:S04]  /*8bd0*/  @!P3 IADD3 R59, P1, PT, R3, R2, RZ ;  /* 0x00000002033bb210 */ /* 0x000fc80007f3e0ff */
[----:B------:R-:W-:Y:S02]  /*8be0*/  @!P3 LEA.HI.X.SX32 R60, R3, RZ, 0x1, P1 ;  /* 0x000000ff033cb211 */ /* 0x000fe400008f0eff */
[----:B------:R-:W-:-:S04]  /*8bf0*/  @!P3 LEA R2, P1, R59, UR4, 0x2 ;  /* 0x000000043b02bc11 */ /* 0x000fc8000f8210ff */
[----:B------:R-:W-:-:S05]  /*8c00*/  @!P3 LEA.HI.X R3, R59, UR5, R60, 0x2, P1 ;  /* 0x000000053b03bc11 */ /* 0x000fca00088f143c */
[----:B------:R1:W5:Y:S04]  /*8c10*/  @!P3 LDG.E R57, desc[UR6][R2.64+0x800] ;  /* 0x000800060239b981 */ /* 0x000368000c1e1900 */
.L_x_113:
[----:B------:R-:W-:Y:S08]  /*8c20*/  BAR.SYNC.DEFER_BLOCKING 0x0 ;  /* 0x0000000000007b1d */ /* 0x000ff00000010000 */
[----:B------:R-:W2:Y:S01]  /*8c30*/  S2UR UR5, SR_CgaCtaId ;  /* 0x00000000000579c3 */ /* 0x000ea20000008800 */
[----:B------:R-:W-:Y:S01]  /*8c40*/  UMOV UR4, 0x400 ;  /* 0x0000040000047882 */ /* 0x000fe20000000000 */
[----:B01----:R-:W0:Y:S01]  /*8c50*/  S2R R2, SR_TID.X ;  /* 0x0000000000027919 */ /* 0x003e220000002100 */
[----:B-----5:R1:W-:Y:S04]  /*8c60*/  STS [R40+-0x4], R41 ;  /* 0xfffffc2928007388 */ /* 0x0203e80000000800 */
[----:B------:R1:W-:Y:S01]  /*8c70*/  STS [R39+-0x4], R44 ;  /* 0xfffffc2c27007388 */ /* 0x0003e20000000800 */
[----:B--2---:R-:W-:-:S03]  /*8c80*/  ULEA UR4, UR5, UR4, 0x18 ;  /* 0x0000000405047291 */ /* 0x004fc6000f8ec0ff */
[----:B------:R1:W-:Y:S04]  /*8c90*/  STS [R38+-0x4], R43 ;  /* 0xfffffc2b26007388 */ /* 0x0003e80000000800 */
        /* <DEDUP_REMOVED lines=13> */
[----:B------:R1:W-:Y:S01]  /*8d70*/  STS [R24+-0x4], R57 ;  /* 0xfffffc3918007388 */ /* 0x0003e20000000800 */
[----:B------:R-:W-:Y:S06]  /*8d80*/  BAR.SYNC.DEFER_BLOCKING 0x0 ;  /* 0x0000000000007b1d */ /* 0x000fec0000010000 */
[----:B0-----:R-:W-:Y:S05]  /*8d90*/  @P0 BRA `(.L_x_114) ;  /* 0x00000008006c0947 */ /* 0x001fea0003800000 */
[----:B------:R-:W-:Y:S01]  /*8da0*/  LEA R21, R21, UR4, 0x3 ;  /* 0x0000000415157c11 */ /* 0x000fe2000f8e18ff */
[----:B------:R-:W-:Y:S01]  /*8db0*/  LDS R3, [R22] ;  /* 0x0000000016037984 */ /* 0x000fe20000000800 */
[----:B------:R-:W0:Y:S01]  /*8dc0*/  LDCU.64 UR8, c[0x0][0x3b0] ;  /* 0x00007600ff0877ac */ /* 0x000e220008000a00 */
[----:B-1----:R-:W-:Y:S02]  /*8dd0*/  LEA R26, R20, UR4, 0x3 ;  /* 0x00000004141a7c11 */ /* 0x002fe4000f8e18ff */
[----:B------:R-:W1:Y:S01]  /*8de0*/  LDS.64 R4, [R21+0x6600] ;  /* 0x0066000015047984 */ /* 0x000e620000000a00 */
[----:B------:R-:W-:Y:S02]  /*8df0*/  LEA R19, R19, UR4, 0x3 ;  /* 0x0000000413137c11 */ /* 0x000fe4000f8e18ff */
[----:B------:R-:W-:Y:S02]  /*8e00*/  LEA R17, R17, UR4, 0x3 ;  /* 0x0000000411117c11 */ /* 0x000fe4000f8e18ff */
[----:B------:R-:W-:-:S02]  /*8e10*/  LEA R15, R15, UR4, 0x3 ;  /* 0x000000040f0f7c11 */ /* 0x000fc4000f8e18ff */
[----:B------:R-:W-:Y:S02]  /*8e20*/  LEA R13, R13, UR4, 0x3 ;  /* 0x000000040d0d7c11 */ /* 0x000fe4000f8e18ff */
[----:B------:R-:W-:Y:S02]  /*8e30*/  LEA R11, R11, UR4, 0x3 ;  /* 0x000000040b0b7c11 */ /* 0x000fe4000f8e18ff */
[----:B------:R-:W-:Y:S02]  /*8e40*/  LEA R9, R9, UR4, 0x3 ;  /* 0x0000000409097c11 */ /* 0x000fe4000f8e18ff */
[----:B------:R-:W-:Y:S02]  /*8e50*/  LEA R7, R7, UR4, 0x3 ;  /* 0x0000000407077c11 */ /* 0x000fe4000f8e18ff */
[----:B-1----:R-:W-:-:S05]  /*8e60*/  IADD3 R4, P0, PT, R4, R2, RZ ;  /* 0x0000000204047210 */ /* 0x002fca0007f1e0ff */
[----:B------:R-:W-:Y:S01]  /*8e70*/  IMAD.X R5, RZ, RZ, R5, P0 ;  /* 0x000000ffff057224 */ /* 0x000fe200000e0605 */
[----:B0-----:R-:W-:-:S04]  /*8e80*/  LEA R24, P0, R4, UR8, 0x2 ;  /* 0x0000000804187c11 */ /* 0x001fc8000f8010ff */
[----:B------:R-:W-:-:S05]  /*8e90*/  LEA.HI.X R25, R4, UR9, R5, 0x2, P0 ;  /* 0x0000000904197c11 */ /* 0x000fca00080f1405 */
[----:B------:R-:W-:Y:S01]  /*8ea0*/  STG.E desc[UR6][R24.64], R3 ;  /* 0x0000000318007986 */ /* 0x000fe2000c101906 */
[----:B------:R-:W-:-:S03]  /*8eb0*/  NOP ;  /* 0x0000000000007918 */ /* 0x000fc60000000000 */
[----:B------:R0:W1:Y:S04]  /*8ec0*/  LDS.64 R4, [R26+0x6600] ;  /* 0x006600001a047984 */ /* 0x0000680000000a00 */
[----:B------:R-:W2:Y:S01]  /*8ed0*/  LDS R23, [R22+0x600] ;  /* 0x0006000016177984 */ /* 0x000ea20000000800 */
[----:B0-----:R-:W-:Y:S02]  /*8ee0*/  LEA R26, R18, UR4, 0x3 ;  /* 0x00000004121a7c11 */ /* 0x001fe4000f8e18ff */
[----:B-1----:R-:W-:-:S05]  /*8ef0*/  IADD3 R4, P0, PT, R4, R2, RZ ;  /* 0x0000000204047210 */ /* 0x002fca0007f1e0ff */
[----:B------:R-:W-:Y:S01]  /*8f00*/  IMAD.X R5, RZ, RZ, R5, P0 ;  /* 0x000000ffff057224 */ /* 0x000fe200000e0605 */
[----:B------:R-:W-:-:S04]  /*8f10*/  LEA R20, P0, R4, UR8, 0x2 ;  /* 0x0000000804147c11 */ /* 0x000fc8000f8010ff */
[----:B------:R-:W-:-:S05]  /*8f20*/  LEA.HI.X R21, R4, UR9, R5, 0x2, P0 ;  /* 0x0000000904157c11 */ /* 0x000fca00080f1405 */
[----:B--2---:R-:W-:Y:S01]  /*8f30*/  STG.E desc[UR6][R20.64+0x600], R23 ;  /* 0x0006001714007986 */ /* 0x004fe2000c101906 */
[----:B------:R-:W-:-:S03]  /*8f40*/  NOP ;  /* 0x0000000000007918 */ /* 0x000fc60000000000 */
[----:B------:R-:W0:Y:S04]  /*8f50*/  LDS.64 R4, [R19+0x6600] ;  /* 0x0066000013047984 */ /* 0x000e280000000a00 */
[----:B------:R-:W1:Y:S01]  /*8f60*/  LDS R3, [R22+0xc00] ;  /* 0x000c000016037984 */ /* 0x000e620000000800 */
[----:B0-----:R-:W-:-:S05]  /*8f70*/  IADD3 R4, P0, PT, R4, R2, RZ ;  /* 0x0000000204047210 */ /* 0x001fca0007f1e0ff */
[----:B------:R-:W-:Y:S01]  /*8f80*/  IMAD.X R5, RZ, RZ, R5, P0 ;  /* 0x000000ffff057224 */ /* 0x000fe200000e0605 */
[----:B------:R-:W-:-:S04]  /*8f90*/  LEA R24, P0, R4, UR8, 0x2 ;  /* 0x0000000804187c11 */ /* 0x000fc8000f8010ff */
[----:B------:R-:W-:-:S05]  /*8fa0*/  LEA.HI.X R25, R4, UR9, R5, 0x2, P0 ;  /* 0x0000000904197c11 */ /* 0x000fca00080f1405 */
[----:B-1----:R0:W-:Y:S01]  /*8fb0*/  STG.E desc[UR6][R24.64+0xc00], R3 ;  /* 0x000c000318007986 */ /* 0x0021e2000c101906 */
[----:B------:R-:W-:-:S03]  /*8fc0*/  NOP ;  /* 0x0000000000007918 */ /* 0x000fc60000000000 */
[----:B------:R-:W1:Y:S04]  /*8fd0*/  LDS.64 R4, [R26+0x6600] ;  /* 0x006600001a047984 */ /* 0x000e680000000a00 */
        /* <DEDUP_REMOVED lines=99> */
[----:B-1----:R-:W-:Y:S01]  /*9610*/  STG.E desc[UR6][R10.64+0x5400], R3 ;  /* 0x005400030a007986 */ /* 0x002fe2000c101906 */
[----:B------:R-:W-:-:S03]  /*9620*/  NOP ;  /* 0x0000000000007918 */ /* 0x000fc60000000000 */
[----:B------:R-:W0:Y:S04]  /*9630*/  LDS.64 R4, [R12+0x6600] ;  /* 0x006600000c047984 */ /* 0x000e280000000a00 */
[----:B------:R-:W1:Y:S01]  /*9640*/  LDS R9, [R22+0x5a00] ;  /* 0x005a000016097984 */ /* 0x000e620000000800 */
[----:B0-----:R-:W-:-:S05]  /*9650*/  IADD3 R4, P0, PT, R4, R2, RZ ;  /* 0x0000000204047210 */ /* 0x001fca0007f1e0ff */
[----:B------:R-:W-:Y:S01]  /*9660*/  IMAD.X R5, RZ, RZ, R5, P0 ;  /* 0x000000ffff057224 */ /* 0x000fe200000e0605 */
[----:B------:R-:W-:-:S04]  /*9670*/  LEA R6, P0, R4, UR8, 0x2 ;  /* 0x0000000804067c11 */ /* 0x000fc8000f8010ff */
[----:B------:R-:W-:Y:S02]  /*9680*/  LEA.HI.X R7, R4, UR9, R5, 0x2, P0 ;  /* 0x0000000904077c11 */ /* 0x000fe400080f1405 */
[----:B------:R-:W-:-:S03]  /*9690*/  LEA R4, R0, UR4, 0x3 ;  /* 0x0000000400047c11 */ /* 0x000fc6000f8e18ff */
[----:B-1----:R-:W-:Y:S01]  /*96a0*/  STG.E desc[UR6][R6.64+0x5a00], R9 ;  /* 0x005a000906007986 */ /* 0x002fe2000c101906 */
        /* <DEDUP_REMOVED lines=8> */
[----:B------:R-:W-:Y:S01]  /*9730*/  NOP ;  /* 0x0000000000007918 */ /* 0x000fe20000000000 */
[----:B------:R-:W-:Y:S05]  /*9740*/  EXIT ;  /* 0x000000000000794d */ /* 0x000fea0003800000 */
.L_x_114:
[----:B------:R-:W-:Y:S01]  /*9750*/  LEA R21, R21, UR4, 0x3 ;  /* 0x0000000415157c11 */ /* 0x000fe2000f8e18ff */
[----:B------:R-:W-:Y:S01]  /*9760*/  IMAD R23, R42, -0x1980, R23 ;  /* 0xffffe6802a177824 */ /* 0x000fe200078e0217 */
[----:B-1----:R-:W-:Y:S01]  /*9770*/  LEA R26, R20, UR4, 0x3 ;  /* 0x00000004141a7c11 */ /* 0x002fe2000f8e18ff */
[C---:B------:R-:W-:Y:S01]  /*9780*/  VIADD R20, R2.reuse, 0x180 ;  /* 0x0000018002147836 */ /* 0x040fe20000000000 */
[----:B------:R-:W-:Y:S01]  /*9790*/  LEA R19, R19, UR4, 0x3 ;  /* 0x0000000413137c11 */ /* 0x000fe2000f8e18ff */
[----:B------:R-:W0:Y:S01]  /*97a0*/  LDS.64 R4, [R21+0x6600] ;  /* 0x0066000015047984 */ /* 0x000e220000000a00 */
[----:B------:R-:W-:Y:S02]  /*97b0*/  ISETP.GE.AND P1, PT, R2, R23, PT ;  /* 0x000000170200720c */ /* 0x000fe40003f26270 */
[----:B------:R-:W-:Y:S02]  /*97c0*/  LEA R17, R17, UR4, 0x3 ;  /* 0x0000000411117c11 */ /* 0x000fe4000f8e18ff */
[----:B------:R-:W-:-:S02]  /*97d0*/  LEA R15, R15, UR4, 0x3 ;  /* 0x000000040f0f7c11 */ /* 0x000fc4000f8e18ff */
[----:B------:R-:W-:Y:S02]  /*97e0*/  LEA R13, R13, UR4, 0x3 ;  /* 0x000000040d0d7c11 */ /* 0x000fe4000f8e18ff */
[----:B------:R-:W-:Y:S02]  /*97f0*/  LEA R11, R11, UR4, 0x3 ;  /* 0x000000040b0b7c11 */ /* 0x000fe4000f8e18ff */
[----:B------:R-:W-:Y:S02]  /*9800*/  LEA R9, R9, UR4, 0x3 ;  /* 0x0000000409097c11 */ /* 0x000fe4000f8e18ff */
[----:B------:R-:W-:Y:S01]  /*9810*/  LEA R7, R7, UR4, 0x3 ;  /* 0x0000000407077c11 */ /* 0x000fe2000f8e18ff */
[----:B------:R-:W1:Y:S01]  /*9820*/  @!P1 LDS R3, [R22] ;  /* 0x0000000016039984 */ /* 0x000e620000000800 */
[----:B------:R-:W2:Y:S01]  /*9830*/  @!P1 LDC.64 R24, c[0x0][0x3b0] ;  /* 0x0000ec00ff189b82 */ /* 0x000ea20000000a00 */
[----:B0-----:R-:W-:-:S05]  /*9840*/  @!P1 IADD3 R4, P0, PT, R4, R2, RZ ;  /* 0x0000000204049210 */ /* 0x001fca0007f1e0ff */
[----:B------:R-:W-:Y:S01]  /*9850*/  @!P1 IMAD.X R5, RZ, RZ, R5, P0 ;  /* 0x000000ffff059224 */ /* 0x000fe200000e0605 */
[----:B--2---:R-:W-:-:S04]  /*9860*/  @!P1 LEA R24, P0, R4, R24, 0x2 ;  /* 0x0000001804189211 */ /* 0x004fc800078010ff */
[----:B------:R-:W-:-:S05]  /*9870*/  @!P1 LEA.HI.X R25, R4, R25, R5, 0x2, P0 ;  /* 0x0000001904199211 */ /* 0x000fca00000f1405 */
[----:B-1----:R0:W-:Y:S01]  /*9880*/  @!P1 STG.E desc[UR6][R24.64], R3 ;  /* 0x0000000318009986 */ /* 0x0021e2000c101906 */
[----:B------:R-:W-:-:S03]  /*9890*/  NOP ;  /* 0x0000000000007918 */ /* 0x000fc60000000000 */
[----:B------:R1:W2:Y:S01]  /*98a0*/  LDS.64 R4, [R26+0x6600] ;  /* 0x006600001a047984 */ /* 0x0002a20000000a00 */
[----:B------:R-:W-:Y:S01]  /*98b0*/  ISETP.GE.AND P1, PT, R20, R23, PT ;  /* 0x000000171400720c */ /* 0x000fe20003f26270 */
[----:B0-----:R-:W-:Y:S01]  /*98c0*/  VIADD R24, R2, 0x300 ;  /* 0x0000030002187836 */ /* 0x001fe20000000000 */
[----:B-1----:R-:W-:Y:S01]  /*98d0*/  LEA R26, R18, UR4, 0x3 ;  /* 0x00000004121a7c11 */ /* 0x002fe2000f8e18ff */
[----:B------:R-:W-:-:S10]  /*98e0*/  VIADD R18, R2, 0x480 ;  /* 0x0000048002127836 */ /* 0x000fd40000000000 */
[----:B------:R-:W0:Y:S01]  /*98f0*/  @!P1 LDS R27, [R22+0x600] ;  /* 0x00060000161b9984 */ /* 0x000e220000000800 */
[----:B------:R-:W1:Y:S01]  /*9900*/  @!P1 LDC.64 R20, c[0x0][0x3b0] ;  /* 0x0000ec00ff149b82 */ /* 0x000e620000000a00 */
[----:B--2---:R-:W-:-:S05]  /*9910*/  @!P1 IADD3 R4, P0, PT, R4, R2, RZ ;  /* 0x0000000204049210 */ /* 0x004fca0007f1e0ff */
[----:B------:R-:W-:Y:S01]  /*9920*/  @!P1 IMAD.X R5, RZ, RZ, R5, P0 ;  /* 0x000000ffff059224 */ /* 0x000fe200000e0605 */
[----:B-1----:R-:W-:-:S04]  /*9930*/  @!P1 LEA R20, P0, R4, R20, 0x2 ;  /* 0x0000001404149211 */ /* 0x002fc800078010ff */
[----:B------:R-:W-:-:S05]  /*9940*/  @!P1 LEA.HI.X R21, R4, R21, R5, 0x2, P0 ;  /* 0x0000001504159211 */ /* 0x000fca00000f1405 */
[----:B0-----:R0:W-:Y:S01]  /*9950*/  @!P1 STG.E desc[UR6][R20.64+0x600], R27 ;  /* 0x0006001b14009986 */ /* 0x0011e2000c101906 */
[----:B------:R-:W-:-:S03]  /*9960*/  NOP ;  /* 0x0000000000007918 */ /* 0x000fc60000000000 */
[----:B------:R-:W1:Y:S01]  /*9970*/  LDS.64 R4, [R19+0x6600] ;  /* 0x0066000013047984 */ /* 0x000e620000000a00 */
[----:B------:R-:W-:Y:S01]  /*9980*/  ISETP.GE.AND P1, PT, R24, R23, PT ;  /* 0x000000171800720c */ /* 0x000fe20003f26270 */
[----:B0-----:R-:W-:-:S12]  /*9990*/  VIADD R20, R2, 0x600 ;  /* 0x0000060002147836 */ /* 0x001fd80000000000 */
[----:B------:R-:W0:Y:S01]  /*99a0*/  @!P1 LDS R3, [R22+0xc00] ;  /* 0x000c000016039984 */ /* 0x000e220000000800 */
[----:B------:R-:W2:Y:S01]  /*99b0*/  @!P1 LDC.64 R24, c[0x0][0x3b0] ;  /* 0x0000ec00ff189b82 */ /* 0x000ea20000000a00 */
[----:B-1----:R-:W-:-:S05]  /*99c0*/  @!P1 IADD3 R4, P0, PT, R4, R2, RZ ;  /* 0x0000000204049210 */ /* 0x002fca0007f1e0ff */
[----:B------:R-:W-:Y:S01]  /*99d0*/  @!P1 IMAD.X R5, RZ, RZ, R5, P0 ;  /* 0x000000ffff059224 */ /* 0x000fe200000e0605 */
[----:B--2---:R-:W-:-:S04]  /*99e0*/  @!P1 LEA R24, P0, R4, R24, 0x2 ;  /* 0x0000001804189211 */ /* 0x004fc800078010ff */
[----:B------:R-:W-:-:S05]  /*99f0*/  @!P1 LEA.HI.X R25, R4, R25, R5, 0x2, P0 ;  /* 0x0000001904199211 */ /* 0x000fca00000f1405 */
[----:B0-----:R0:W-:Y:S01]  /*9a00*/  @!P1 STG.E desc[UR6][R24.64+0xc00], R3 ;  /* 0x000c000318009986 */ /* 0x0011e2000c101906 */
[----:B------:R-:W-:-:S03]  /*9a10*/  NOP ;  /* 0x0000000000007918 */ /* 0x000fc60000000000 */
[----:B------:R-:W1:Y:S01]  /*9a20*/  LDS.64 R4, [R26+0x6600] ;  /* 0x006600001a047984 */ /* 0x000e620000000a00 */
[----:B------:R-:W-:Y:S02]  /*9a30*/  ISETP.GE.AND P1, PT, R18, R23, PT ;  /* 0x000000171200720c */ /* 0x000fe40003f26270 */
[----:B0-----:R-:W-:Y:S01]  /*9a40*/  LEA R24, R16, UR4, 0x3 ;  /* 0x0000000410187c11 */ /* 0x001fe2000f8e18ff */
[----:B------:R-:W-:-:S10]  /*9a50*/  VIADD R16, R2, 0x780 ;  /* 0x0000078002107836 */ /* 0x000fd40000000000 */
        /* <DEDUP_REMOVED lines=33> */
[----:B0-----:R-:W-:-:S11]  /*9c70*/  LOP3.LUT R16, R2, 0xc00, RZ, 0xfc, !PT ;  /* 0x00000c0002107812 */ /* 0x001fd600078efcff */
        /* <DEDUP_REMOVED lines=87> */
[----:B0-----:R-:W-:Y:S01]  /*a1f0*/  @!P1 STG.E desc[UR6][R8.64+0x4e00], R15 ;  /* 0x004e000f08009986 */ /* 0x001fe2000c101906 */
[----:B------:R-:W-:-:S03]  /*a200*/  NOP ;  /* 0x0000000000007918 */ /* 0x000fc60000000000 */
[----:B------:R-:W0:Y:S01]  /*a210*/  LDS.64 R4, [R7+0x6600] ;  /* 0x0066000007047984 */ /* 0x000e220000000a00 */
[----:B------:R-:W-:-:S13]  /*a220*/  ISETP.GE.AND P1, PT, R10, R23, PT ;  /* 0x000000170a00720c */ /* 0x000fda0003f26270 */
[----:B------:R-:W1:Y:S01]  /*a230*/  @!P1 LDS R3, [R22+0x5400] ;  /* 0x0054000016039984 */ /* 0x000e620000000800 */
[----:B------:R-:W2:Y:S01]  /*a240*/  @!P1 LDC.64 R10, c[0x0][0x3b0] ;  /* 0x0000ec00ff0a9b82 */ /* 0x000ea20000000a00 */
[----:B0-----:R-:W-:-:S05]  /*a250*/  @!P1 IADD3 R4, P0, PT, R4, R2, RZ ;  /* 0x0000000204049210 */ /* 0x001fca0007f1e0ff */
[----:B------:R-:W-:Y:S01]  /*a260*/  @!P1 IMAD.X R5, RZ, RZ, R5, P0 ;  /* 0x000000ffff059224 */ /* 0x000fe200000e0605 */
[----:B--2---:R-:W-:-:S04]  /*a270*/  @!P1 LEA R10, P0, R4, R10, 0x2 ;  /* 0x0000000a040a9211 */ /* 0x004fc800078010ff */
[----:B------:R-:W-:-:S05]  /*a280*/  @!P1 LEA.HI.X R11, R4, R11, R5, 0x2, P0 ;  /* 0x0000000b040b9211 */ /* 0x000fca00000f1405 */
[----:B-1----:R-:W-:Y:S01]  /*a290*/  @!P1 STG.E desc[UR6][R10.64+0x5400], R3 ;  /* 0x005400030a009986 */ /* 0x002fe2000c101906 */
        /* <DEDUP_REMOVED lines=8> */
[----:B------:R-:W-:Y:S02]  /*a320*/  @!P1 LEA.HI.X R7, R4, R7, R5, 0x2, P0 ;  /* 0x0000000704079211 */ /* 0x000fe400000f1405 */
[----:B------:R-:W-:Y:S02]  /*a330*/  LEA R5, R0, UR4, 0x3 ;  /* 0x0000000400057c11 */ /* 0x000fe4000f8e18ff */
[----:B------:R-:W-:Y:S01]  /*a340*/  LOP3.LUT R0, R2, 0x1800, RZ, 0xfc, !PT ;  /* 0x0000180002007812 */ /* 0x000fe200078efcff */
[----:B-1----:R-:W-:Y:S01]  /*a350*/  @!P1 STG.E desc[UR6][R6.64+0x5a00], R9 ;  /* 0x005a000906009986 */ /* 0x002fe2000c101906 */
[----:B------:R-:W-:-:S03]  /*a360*/  NOP ;  /* 0x0000000000007918 */ /* 0x000fc60000000000 */
[----:B------:R-:W0:Y:S01]  /*a370*/  LDS.64 R4, [R5+0x6600] ;  /* 0x0066000005047984 */ /* 0x000e220000000a00 */
[----:B------:R-:W-:-:S13]  /*a380*/  ISETP.GE.AND P1, PT, R0, R23, PT ;  /* 0x000000170000720c */ /* 0x000fda0003f26270 */
[----:B------:R-:W1:Y:S01]  /*a390*/  @!P1 LDS R11, [R22+0x6000] ;  /* 0x00600000160b9984 */ /* 0x000e620000000800 */
[----:B------:R-:W2:Y:S01]  /*a3a0*/  @!P1 LDC.64 R12, c[0x0][0x3b0] ;  /* 0x0000ec00ff0c9b82 */ /* 0x000ea20000000a00 */
[----:B0-----:R-:W-:-:S05]  /*a3b0*/  IADD3 R0, P0, PT, R4, R2, RZ ;  /* 0x0000000204007210 */ /* 0x001fca0007f1e0ff */
[----:B------:R-:W-:Y:S01]  /*a3c0*/  IMAD.X R4, RZ, RZ, R5, P0 ;  /* 0x000000ffff047224 */ /* 0x000fe200000e0605 */
[----:B--2---:R-:W-:-:S04]  /*a3d0*/  @!P1 LEA R2, P0, R0, R12, 0x2 ;  /* 0x0000000c00029211 */ /* 0x004fc800078010ff */
[----:B------:R-:W-:-:S05]  /*a3e0*/  @!P1 LEA.HI.X R3, R0, R13, R4, 0x2, P0 ;  /* 0x0000000d00039211 */ /* 0x000fca00000f1404 */
[----:B-1----:R-:W-:Y:S01]  /*a3f0*/  @!P1 STG.E desc[UR6][R2.64+0x6000], R11 ;  /* 0x0060000b02009986 */ /* 0x002fe2000c101906 */
[----:B------:R-:W-:Y:S01]  /*a400*/  NOP ;  /* 0x0000000000007918 */ /* 0x000fe20000000000 */
[----:B------:R-:W-:Y:S05]  /*a410*/  EXIT ;  /* 0x000000000000794d */ /* 0x000fea0003800000 */
.L_x_30:
[----:B------:R-:W-:Y:S02]  /*a420*/  IMAD.MOV.U32 R58, RZ, RZ, R39 ;  /* 0x000000ffff3a7224 */ /* 0x000fe400078e0027 */
[----:B------:R-:W-:Y:S02]  /*a430*/  IMAD.MOV.U32 R49, RZ, RZ, 0x1 ;  /* 0x00000001ff317424 */ /* 0x000fe400078e00ff */
[----:B------:R-:W-:Y:S02]  /*a440*/  IMAD.MOV.U32 R60, RZ, RZ, RZ ;  /* 0x000000ffff3c7224 */ /* 0x000fe400078e00ff */
[----:B------:R-:W-:-:S07]  /*a450*/  IMAD.MOV.U32 R47, RZ, RZ, -0x1 ;  /* 0xffffffffff2f7424 */ /* 0x000fce00078e00ff */
[----:B------:R-:W-:Y:S05]  /*a460*/  WARPSYNC.COLLECTIVE R47, `(.L_x_115) ;  /* 0x000000002f087348 */ /* 0x000fea0003c00000 */
[----:B------:R0:W1:Y:S02]  /*a470*/  SHFL.UP P0, R46, R58, R49, R60 ;  /* 0x040000313a2e7389 */ /* 0x000064000000003c */
[----:B01----:R-:W-:Y:S05]  /*a480*/  ENDCOLLECTIVE ;  /* 0x000000000000791b */ /* 0x003fea0003800000 */
.L_x_115:
[----:B------:R-:W-:Y:S02]  /*a490*/  IMAD.MOV.U32 R49, RZ, RZ, 0x2 ;  /* 0x00000002ff317424 */ /* 0x000fe400078e00ff */
[----:B------:R-:W-:-:S04]  /*a4a0*/  IMAD.MOV.U32 R40, RZ, RZ, R46 ;  /* 0x000000ffff287224 */ /* 0x000fc800078e002e */
[----:B------:R-:W-:-:S04]  /*a4b0*/  @P0 IMAD.IADD R40, R39, 0x1, R40 ;  /* 0x0000000127280824 */ /* 0x000fc800078e0228 */
[----:B------:R-:W-:-:S07]  /*a4c0*/  IMAD.MOV.U32 R58, RZ, RZ, R40 ;  /* 0x000000ffff3a7224 */ /* 0x000fce00078e0028 */
[----:B------:R-:W-:Y:S05]  /*a4d0*/  WARPSYNC.COLLECTIVE R47, `(.L_x_116) ;  /* 0x000000002f087348 */ /* 0x000fea0003c00000 */
[----:B------:R0:W1:Y:S02]  /*a4e0*/  SHFL.UP P0, R46, R58, R49, R60 ;  /* 0x040000313a2e7389 */ /* 0x000064000000003c */
[----:B01----:R-:W-:Y:S05]  /*a4f0*/  ENDCOLLECTIVE ;  /* 0x000000000000791b */ /* 0x003fea0003800000 */
.L_x_116:
[----:B------:R-:W-:Y:S02]  /*a500*/  IMAD.MOV.U32 R49, RZ, RZ, 0x4 ;  /* 0x00000004ff317424 */ /* 0x000fe400078e00ff */
[----:B------:R-:W-:-:S04]  /*a510*/  IMAD.MOV.U32 R43, RZ, RZ, R46 ;  /* 0x000000ffff2b7224 */ /* 0x000fc800078e002e */
[----:B------:R-:W-:-:S04]  /*a520*/  @P0 IMAD.IADD R43, R40, 0x1, R43 ;  /* 0x00000001282b0824 */ /* 0x000fc800078e022b */
[----:B------:R-:W-:-:S07]  /*a530*/  IMAD.MOV.U32 R58, RZ, RZ, R43 ;  /* 0x000000ffff3a7224 */ /* 0x000fce00078e002b */
[----:B------:R-:W-:Y:S05]  /*a540*/  WARPSYNC.COLLECTIVE R47, `(.L_x_117) ;  /* 0x000000002f087348 */ /* 0x000fea0003c00000 */
[----:B------:R0:W1:Y:S02]  /*a550*/  SHFL.UP P0, R46, R58, R49, R60 ;  /* 0x040000313a2e7389 */ /* 0x000064000000003c */
[----:B01----:R-:W-:Y:S05]  /*a560*/  ENDCOLLECTIVE ;  /* 0x000000000000791b */ /* 0x003fea0003800000 */
.L_x_117:
[----:B------:R-:W-:Y:S02]  /*a570*/  IMAD.MOV.U32 R49, RZ, RZ, 0x8 ;  /* 0x00000008ff317424 */ /* 0x000fe400078e00ff */
[----:B------:R-:W-:-:S04]  /*a580*/  IMAD.MOV.U32 R44, RZ, RZ, R46 ;  /* 0x000000ffff2c7224 */ /* 0x000fc800078e002e */
[----:B------:R-:W-:-:S04]  /*a590*/  @P0 IMAD.IADD R44, R43, 0x1, R44 ;  /* 0x000000012b2c0824 */ /* 0x000fc800078e022c */
[----:B------:R-:W-:-:S07]  /*a5a0*/  IMAD.MOV.U32 R58, RZ, RZ, R44 ;  /* 0x000000ffff3a7224 */ /* 0x000fce00078e002c */
[----:B------:R-:W-:Y:S05]  /*a5b0*/  WARPSYNC.COLLECTIVE R47, `(.L_x_118) ;  /* 0x000000002f087348 */ /* 0x000fea0003c00000 */
[----:B------:R0:W1:Y:S02]  /*a5c0*/  SHFL.UP P0, R46, R58, R49, R60 ;  /* 0x040000313a2e7389 */ /* 0x000064000000003c */
[----:B01----:R-:W-:Y:S05]  /*a5d0*/  ENDCOLLECTIVE ;  /* 0x000000000000791b */ /* 0x003fea0003800000 */
.L_x_118:
[----:B------:R-:W-:Y:S02]  /*a5e0*/  IMAD.MOV.U32 R49, RZ, RZ, 0x10 ;  /* 0x00000010ff317424 */ /* 0x000fe400078e00ff */
[----:B------:R-:W-:-:S04]  /*a5f0*/  IMAD.MOV.U32 R45, RZ, RZ, R46 ;  /* 0x000000ffff2d7224 */ /* 0x000fc800078e002e */
[----:B------:R-:W-:-:S04]  /*a600*/  @P0 IMAD.IADD R45, R44, 0x1, R45 ;  /* 0x000000012c2d0824 */ /* 0x000fc800078e022d */
[----:B------:R-:W-:-:S07]  /*a610*/  IMAD.MOV.U32 R58, RZ, RZ, R45 ;  /* 0x000000ffff3a7224 */ /* 0x000fce00078e002d */
[----:B------:R-:W-:Y:S05]  /*a620*/  WARPSYNC.COLLECTIVE R47, `(.L_x_119) ;  /* 0x000000002f087348 */ /* 0x000fea0003c00000 */
[----:B------:R0:W1:Y:S02]  /*a630*/  SHFL.UP P0, R46, R58, R49, R60 ;  /* 0x040000313a2e7389 */ /* 0x000064000000003c */
[----:B01----:R-:W-:Y:S05]  /*a640*/  ENDCOLLECTIVE ;  /* 0x000000000000791b */ /* 0x003fea0003800000 */
.L_x_119:
[----:B------:R-:W-:Y:S05]  /*a650*/  BRA `(.L_x_120) ;  /* 0xffffff8400407947 */ /* 0x000fea000383ffff */
.L_x_121:
[----:B------:R-:W-:-:S00]  /*a660*/  BRA `(.L_x_121) ;  /* 0xfffffffc00fc7947 */ /* 0x000fc0000383ffff */
[----:B------:R-:W-:-:S00]  /*a670*/  NOP ;  /* 0x0000000000007918 */ /* 0x000fc00000000000 */
        /* <DEDUP_REMOVED lines=8> */
.L_x_1664:


//--------------------- .text._ZN3cub18CUB_300001_SM_10006detail10radix_sort33DeviceRadixSortExclusiveSumKernelINS1_5radix10policy_hubIiiyE10Policy1000EyEEvPT0_ --------------------------
	.section	.text._ZN3cub18CUB_300001_SM_10006detail10radix_sort33DeviceRadixSortExclusiveSumKernelINS1_5radix10policy_hubIiiyE10Policy1000EyEEvPT0_,"ax",@progbits
	.align	128
        .global         _ZN3cub18CUB_300001_SM_10006detail10radix_sort33DeviceRadixSortExclusiveSumKernelINS1_5radix10policy_hubIiiyE10Policy1000EyEEvPT0_
        .type           _ZN3cub18CUB_300001_SM_10006detail10radix_sort33DeviceRadixSortExclusiveSumKernelINS1_5radix10policy_hubIiiyE10Policy1000EyEEvPT0_,@function
        .size           _ZN3cub18CUB_300001_SM_10006detail10radix_sort33DeviceRadixSortExclusiveSumKernelINS1_5radix10policy_hubIiiyE10Policy1000EyEEvPT0_,(.L_x_1665 - _ZN3cub18CUB_300001_SM_10006detail10radix_sort33DeviceRadixSortExclusiveSumKernelINS1_5radix10policy_hubIiiyE10Policy1000EyEEvPT0_)
        .other          _ZN3cub18CUB_300001_SM_10006detail10radix_sort33DeviceRadixSortExclusiveSumKernelINS1_5radix10policy_hubIiiyE10Policy1000EyEEvPT0_,@"STO_CUDA_ENTRY STV_DEFAULT"
_ZN3cub18CUB_300001_SM_10006detail10radix_sort33DeviceRadixSortExclusiveSumKernelINS1_5radix10policy_hubIiiyE10Policy1000EyEEvPT0_:
.text._ZN3cub18CUB_300001_SM_10006detail10radix_sort33DeviceRadixSortExclusiveSumKernelINS1_5radix10policy_hubIiiyE10Policy1000EyEEvPT0_:
[----:B------:R-:W-:Y:S01]  /*0000*/  LDC R1, c[0x0][0x37c] ;  /* 0x0000df00ff017b82 */ /* 0x000fe20000000800 */
[----:B------:R-:W0:Y:S07]  /*0010*/  S2R R18, SR_TID.X ;  /* 0x0000000000127919 */ /* 0x000e2e0000002100 */
[----:B------:R-:W1:Y:S01]  /*0020*/  LDC.64 R16, c[0x0][0x380] ;  /* 0x0000e000ff107b82 */ /* 0x000e620000000a00 */
[----:B------:R-:W2:Y:S01]  /*0030*/  LDCU.64 UR4, c[0x0][0x358] ;  /* 0x00006b00ff0477ac */ /* 0x000ea20008000a00 */
[----:B------:R-:W3:Y:S01]  /*0040*/  S2R R5, SR_CTAID.X ;  /* 0x0000000000057919 */ /* 0x000ee20000002500 */
[----:B0-----:R-:W-:Y:S01]  /*0050*/  ISETP.GT.U32.AND P1, PT, R18, 0xff, PT ;  /* 0x000000ff1200780c */ /* 0x001fe20003f24070 */
[----:B---3--:R-:W-:-:S04]  /*0060*/  IMAD R5, R5, 0x100, R18 ;  /* 0x0000010005057824 */ /* 0x008fc800078e0212 */
[----:B-1----:R-:W-:-:S08]  /*0070*/  IMAD.WIDE R16, R5, 0x8, R16 ;  /* 0x0000000805107825 */ /* 0x002fd000078e0210 */
[----:B--2---:R-:W2:Y:S01]  /*0080*/  @!P1 LDG.E.64 R2, desc[UR4][R16.64] ;  /* 0x0000000410029981 */ /* 0x004ea2000c1e1b00 */
[----:B------:R-:W-:Y:S02]  /*0090*/  MOV R0, 0x400 ;  /* 0x0000040000007802 */ /* 0x000fe40000000f00 */
[C---:B------:R-:W-:Y:S01]  /*00a0*/  ISETP.GT.U32.AND P0, PT, R18.reuse, 0x1f, PT ;  /* 0x0000001f1200780c */ /* 0x040fe20003f04070 */
[----:B------:R-:W0:Y:S02]  /*00b0*/  S2R R5, SR_CgaCtaId ;  /* 0x0000000000057919 */ /* 0x000e240000008800 */
[----:B0-----:R-:W-:Y:S02]  /*00c0*/  LEA R5, R5, R0, 0x18 ;  /* 0x0000000005057211 */ /* 0x001fe400078ec0ff */
[----:B------:R-:W-:-:S05]  /*00d0*/  LEA.HI R0, R18, R18, RZ, 0x1d ;  /* 0x0000001212007211 */ /* 0x000fca00078fe8ff */
[----:B------:R-:W-:-:S05]  /*00e0*/  IMAD R0, R0, 0x8, R5 ;  /* 0x0000000800007824 */ /* 0x000fca00078e0205 */
[----:B--2---:R0:W-:Y:S01]  /*00f0*/  STS.64 [R0+0x10], R2 ;  /* 0x0000100200007388 */ /* 0x0041e20000000a00 */
[----:B------:R-:W-:Y:S06]  /*0100*/  BAR.SYNC.DEFER_BLOCKING 0x0 ;  /* 0x0000000000007b1d */ /* 0x000fec0000010000 */
[----:B------:R-:W-:Y:S05]  /*0110*/  @P0 BRA `(.L_x_122) ;  /* 0x0000000400240947 */ /* 0x000fea0003800000 */
[----:B------:R-:W-:Y:S01]  /*0120*/  IMAD R18, R18, 0x48, R5 ;  /* 0x0000004812127824 */ /* 0x000fe200078e0205 */
[----:B------:R-:W-:-:S04]  /*0130*/  UMOV UR6, 0xffffffff ;  /* 0xffffffff00067882 */ /* 0x000fc80000000000 */
[----:B------:R-:W-:Y:S04]  /*0140*/  LDS.64 R14, [R18+0x10] ;  /* 0x00001000120e7984 */ /* 0x000fe80000000a00 */
[----:B------:R-:W-:Y:S04]  /*0150*/  LDS.64 R12, [R18+0x18] ;  /* 0x00001800120c7984 */ /* 0x000fe80000000a00 */
[----:B------:R-:W1:Y:S04]  /*0160*/  LDS.64 R10, [R18+0x20] ;  /* 0x00002000120a7984 */ /* 0x000e680000000a00 */
[----:B------:R-:W-:Y:S04]  /*0170*/  LDS.64 R8, [R18+0x28] ;  /* 0x0000280012087984 */ /* 0x000fe80000000a00 */
[----:B------:R-:W2:Y:S04]  /*0180*/  LDS.64 R6, [R18+0x30] ;  /* 0x0000300012067984 */ /* 0x000ea80000000a00 */
[----:B------:R-:W-:Y:S04]  /*0190*/  LDS.64 R4, [R18+0x38] ;  /* 0x0000380012047984 */ /* 0x000fe80000000a00 */
[----:B0-----:R-:W0:Y:S04]  /*01a0*/  LDS.64 R2, [R18+0x40] ;  /* 0x0000400012027984 */ /* 0x001e280000000a00 */
[----:B------:R-:W3:Y:S01]  /*01b0*/  LDS.64 R20, [R18+0x48] ;  /* 0x0000480012147984 */ /* 0x000ee20000000a00 */
[----:B-1----:R-:W-:-:S04]  /*01c0*/  IADD3 R19, P3, P4, R10, R12, R14 ;  /* 0x0000000c0a137210 */ /* 0x002fc80007c7e00e */
[----:B------:R-:W-:Y:S02]  /*01d0*/  IADD3.X R23, PT, PT, R11, R13, R15, P3, P4 ;  /* 0x0000000d0b177210 */ /* 0x000fe40001fe840f */
[----:B--2---:R-:W-:-:S04]  /*01e0*/  IADD3 R19, P0, P2, R6, R19, R8 ;  /* 0x0000001306137210 */ /* 0x004fc80007a1e008 */
[----:B------:R-:W-:Y:S02]  /*01f0*/  IADD3.X R23, PT, PT, R7, R23, R9, P0, P2 ;  /* 0x0000001707177210 */ /* 0x000fe400007e4409 */
[----:B0-----:R-:W-:-:S04]  /*0200*/  IADD3 R19, P3, P4, R2, R19, R4 ;  /* 0x0000001302137210 */ /* 0x001fc80007c7e004 */
[----:B---3--:R-:W-:Y:S02]  /*0210*/  IADD3 R20, P0, PT, R20, R19, RZ ;  /* 0x0000001314147210 */ /* 0x008fe40007f1e0ff */
[----:B------:R-:W-:-:S05]  /*0220*/  IADD3.X R19, PT, PT, R3, R23, R5, P3, P4 ;  /* 0x0000001703137210 */ /* 0x000fca0001fe8405 */
[----:B------:R-:W-:Y:S01]  /*0230*/  IMAD.X R19, R21, 0x1, R19, P0 ;  /* 0x0000000115137824 */ /* 0x000fe200000e0613 */
[----:B------:R-:W-:Y:S06]  /*0240*/  BRA.DIV UR6, `(.L_x_123) ;  /* 0x0000000206f07947 */ /* 0x000fec000b800000 */
[----:B------:R-:W0:Y:S04]  /*0250*/  SHFL.UP PT, R27, R20, 0x1, RZ ;  /* 0x04200000141b7989 */ /* 0x000e2800000e00ff */
[----:B------:R-:W1:Y:S01]  /*0260*/  SHFL.UP P0, R25, R19, 0x1, RZ ;  /* 0x0420000013197989 */ /* 0x000e6200000000ff */
[----:B0-----:R-:W-:-:S04]  /*0270*/  IADD3 R22, P2, PT, R27, R20, RZ ;  /* 0x000000141b167210 */ /* 0x001fc80007f5e0ff */
[----:B-1----:R-:W-:Y:S01]  /*0280*/  SEL R27, R22, R27, P0 ;  /* 0x0000001b161b7207 */ /* 0x002fe20000000000 */
[----:B------:R-:W-:-:S04]  /*0290*/  IMAD.X R26, R25, 0x1, R19, P2 ;  /* 0x00000001191a7824 */ /* 0x000fc800010e0613 */
[----:B------:R-:W0:Y:S01]  /*02a0*/  SHFL.UP PT, R28, R27, 0x2, RZ ;  /* 0x044000001b1c7989 */ /* 0x000e2200000e00ff */
[----:B------:R-:W-:-:S05]  /*02b0*/  SEL R26, R26, R25, P0 ;  /* 0x000000191a1a7207 */ /* 0x000fca0000000000 */
[----:B------:R-:W1:Y:S01]  /*02c0*/  SHFL.UP P0, R25, R26, 0x2, RZ ;  /* 0x044000001a197989 */ /* 0x000e6200000000ff */
[----:B0-----:R-:W-:-:S05]  /*02d0*/  IADD3 R21, P2, PT, R28, R27, RZ ;  /* 0x0000001b1c157210 */ /* 0x001fca0007f5e0ff */
[----:B-1----:R-:W-:Y:S01]  /*02e0*/  IMAD.X R22, R25, 0x1, R26, P2 ;  /* 0x0000000119167824 */ /* 0x002fe200010e061a */
[----:B------:R-:W-:-:S04]  /*02f0*/  SEL R28, R21, R28, P0 ;  /* 0x0000001c151c7207 */ /* 0x000fc80000000000 */
[----:B------:R-:W-:Y:S01]  /*0300*/  SEL R29, R22, R25, P0 ;  /* 0x00000019161d7207 */ /* 0x000fe20000000000 */
        /* <DEDUP_REMOVED lines=12> */
[----:B------:R0:W1:Y:S04]  /*03d0*/  SHFL.UP PT, R28, R27, 0x10, RZ ;  /* 0x060000001b1c7989 */ /* 0x00006800000e00ff */
[----:B------:R0:W2:Y:S02]  /*03e0*/  SHFL.UP P0, R25, R26, 0x10, RZ ;  /* 0x060000001a197989 */ /* 0x0000a400000000ff */
.L_x_134:
[----:B-1----:R-:W-:-:S04]  /*03f0*/  IADD3 R21, P2, PT, R28, R27, RZ ;  /* 0x0000001b1c157210 */ /* 0x002fc80007f5e0ff */
[----:B--2---:R-:W-:Y:S01]  /*0400*/  SEL R21, R21, R28, P0 ;  /* 0x0000001c15157207 */ /* 0x004fe20000000000 */
[----:B------:R-:W-:-:S05]  /*0410*/  IMAD.X R22, R25, 0x1, R26, P2 ;  /* 0x0000000119167824 */ /* 0x000fca00010e061a */
[----:B------:R-:W-:Y:S02]  /*0420*/  SEL R22, R22, R25, P0 ;  /* 0x0000001916167207 */ /* 0x000fe40000000000 */
[----:B------:R-:W-:-:S05]  /*0430*/  IADD3 R20, P0, PT, R21, -R20, RZ ;  /* 0x8000001415147210 */ /* 0x000fca0007f1e0ff */
[----:B------:R-:W-:Y:S01]  /*0440*/  IMAD.X R21, R22, 0x1, ~R19, P0 ;  /* 0x0000000116157824 */ /* 0x000fe200000e0e13 */
[----:B------:R-:W-:-:S04]  /*0450*/  IADD3 R14, P0, PT, R14, R20, RZ ;  /* 0x000000140e0e7210 */ /* 0x000fc80007f1e0ff */
[----:B------:R1:W-:Y:S01]  /*0460*/  STS.64 [R18+0x10], R20 ;  /* 0x0000101412007388 */ /* 0x0003e20000000a00 */
[----:B------:R-:W-:Y:S01]  /*0470*/  IMAD.X R15, R15, 0x1, R21, P0 ;  /* 0x000000010f0f7824 */ /* 0x000fe200000e0615 */
        /* <DEDUP_REMOVED lines=17> */
[----:B------:R-:W-:-:S05]  /*0590*/  IMAD.X R3, R3, 0x1, R5, P0 ;  /* 0x0000000103037824 */ /* 0x000fca00000e0605 */
[----:B------:R1:W-:Y:S03]  /*05a0*/  STS.64 [R18+0x48], R2 ;  /* 0x0000480212007388 */ /* 0x0003e60000000a00 */
.L_x_122:
[----:B------:R-:W-:Y:S05]  /*05b0*/  WARPSYNC.ALL ;  /* 0x0000000000007948 */ /* 0x000fea0003800000 */
[----:B------:R-:W-:Y:S06]  /*05c0*/  BAR.SYNC.DEFER_BLOCKING 0x0 ;  /* 0x0000000000007b1d */ /* 0x000fec0000010000 */
[----:B------:R-:W-:Y:S05]  /*05d0*/  @P1 EXIT ;  /* 0x000000000000194d */ /* 0x000fea0003800000 */
[----:B01----:R-:W0:Y:S04]  /*05e0*/  LDS.64 R2, [R0+0x10] ;  /* 0x0000100000027984 */ /* 0x003e280000000a00 */
[----:B0-----:R-:W-:Y:S01]  /*05f0*/  STG.E.64 desc[UR4][R16.64], R2 ;  /* 0x0000000210007986 */ /* 0x001fe2000c101b04 */
[----:B------:R-:W-:Y:S05]  /*0600*/  EXIT ;  /* 0x000000000000794d */ /* 0x000fea0003800000 */
.L_x_123:
[----:B------:R-:W-:Y:S02]  /*0610*/  IMAD.MOV.U32 R24, RZ, RZ, R20 ;  /* 0x000000ffff187224 */ /* 0x000fe400078e0014 */
[----:B------:R-:W-:Y:S02]  /*0620*/  IMAD.MOV.U32 R23, RZ, RZ, 0x1 ;  /* 0x00000001ff177424 */ /* 0x000fe400078e00ff */
[----:B------:R-:W-:Y:S02]  /*0630*/  IMAD.MOV.U32 R22, RZ, RZ, RZ ;  /* 0x000000ffff167224 */ /* 0x000fe400078e00ff */
[----:B------:R-:W-:-:S07]  /*0640*/  IMAD.MOV.U32 R21, RZ, RZ, -0x1 ;  /* 0xffffffffff157424 */ /* 0x000fce00078e00ff */
[----:B------:R-:W-:Y:S05]  /*0650*/  WARPSYNC.COLLECTIVE R21, `(.L_x_124) ;  /* 0x0000000015087348 */ /* 0x000fea0003c00000 */
[----:B------:R0:W1:Y:S02]  /*0660*/  SHFL.UP P0, R25, R24, R23, R22 ;  /* 0x0400001718197389 */ /* 0x0000640000000016 */
[----:B01----:R-:W-:Y:S05]  /*0670*/  ENDCOLLECTIVE ;  /* 0x000000000000791b */ /* 0x003fea0003800000 */
.L_x_124:
[----:B------:R-:W-:Y:S02]  /*0680*/  IMAD.MOV.U32 R24, RZ, RZ, R19 ;  /* 0x000000ffff187224 */ /* 0x000fe400078e0013 */
[----:B------:R-:W-:-:S07]  /*0690*/  IMAD.MOV.U32 R27, RZ, RZ, R25 ;  /* 0x000000ffff1b7224 */ /* 0x000fce00078e0019 */
[----:B------:R-:W-:Y:S05]  /*06a0*/  WARPSYNC.COLLECTIVE R21, `(.L_x_125) ;  /* 0x0000000015087348 */ /* 0x000fea0003c00000 */
[----:B------:R0:W1:Y:S02]  /*06b0*/  SHFL.UP P0, R25, R24, R23, R22 ;  /* 0x0400001718197389 */ /* 0x0000640000000016 */
[----:B01----:R-:W-:Y:S05]  /*06c0*/  ENDCOLLECTIVE ;  /* 0x000000000000791b */ /* 0x003fea0003800000 */
.L_x_125:
[----:B------:R-:W-:Y:S01]  /*06d0*/  IADD3 R26, P2, PT, R27, R20, RZ ;  /* 0x000000141b1a7210 */ /* 0x000fe20007f5e0ff */
[----:B------:R-:W-:-:S03]  /*06e0*/  IMAD.MOV.U32 R23, RZ, RZ, 0x2 ;  /* 0x00000002ff177424 */ /* 0x000fc600078e00ff */
[----:B------:R-:W-:Y:S01]  /*06f0*/  SEL R27, R26, R27, P0 ;  /* 0x0000001b1a1b7207 */ /* 0x000fe20000000000 */
[----:B------:R-:W-:-:S04]  /*0700*/  IMAD.X R26, R25, 0x1, R19, P2 ;  /* 0x00000001191a7824 */ /* 0x000fc800010e0613 */
[----:B------:R-:W-:Y:S01]  /*0710*/  IMAD.MOV.U32 R24, RZ, RZ, R27 ;  /* 0x000000ffff187224 */ /* 0x000fe200078e001b */
[----:B------:R-:W-:-:S07]  /*0720*/  SEL R26, R26, R25, P0 ;  /* 0x000000191a1a7207 */ /* 0x000fce0000000000 */
[----:B------:R-:W-:Y:S05]  /*0730*/  WARPSYNC.COLLECTIVE R21, `(.L_x_126) ;  /* 0x0000000015087348 */ /* 0x000fea0003c00000 */
[----:B------:R0:W1:Y:S02]  /*0740*/  SHFL.UP P0, R25, R24, R23, R22 ;  /* 0x0400001718197389 */ /* 0x0000640000000016 */
[----:B01----:R-:W-:Y:S05]  /*0750*/  ENDCOLLECTIVE ;  /* 0x000000000000791b */ /* 0x003fea0003800000 */
.L_x_126:
[----:B------:R-:W-:Y:S02]  /*0760*/  IMAD.MOV.U32 R24, RZ, RZ, R26 ;  /* 0x000000ffff187224 */ /* 0x000fe400078e001a */
[----:B------:R-:W-:-:S07]  /*0770*/  IMAD.MOV.U32 R28, RZ, RZ, R25 ;  /* 0x000000ffff1c7224 */ /* 0x000fce00078e0019 */
[----:B------:R-:W-:Y:S05]  /*0780*/  WARPSYNC.COLLECTIVE R21, `(.L_x_127) ;  /* 0x0000000015087348 */ /* 0x000fea0003c00000 */
[----:B------:R0:W1:Y:S02]  /*0790*/  SHFL.UP P0, R25, R24, R23, R22 ;  /* 0x0400001718197389 */ /* 0x0000640000000016 */
[----:B01----:R-:W-:Y:S05]  /*07a0*/  ENDCOLLECTIVE ;  /* 0x000000000000791b */ /* 0x003fea0003800000 */
.L_x_127:
        /* <DEDUP_REMOVED lines=9> */
.L_x_128:
[----:B------:R-:W-:Y:S02]  /*0840*/  IMAD.MOV.U32 R24, RZ, RZ, R29 ;  /* 0x000000ffff187224 */ /* 0x000fe400078e001d */
[----:B------:R-:W-:-:S07]  /*0850*/  IMAD.MOV.U32 R27, RZ, RZ, R25 ;  /* 0x000000ffff1b7224 */ /* 0x000fce00078e0019 */
[----:B------:R-:W-:Y:S05]  /*0860*/  WARPSYNC.COLLECTIVE R21, `(.L_x_129) ;  /* 0x0000000015087348 */ /* 0x000fea0003c00000 */
[----:B------:R0:W1:Y:S02]  /*0870*/  SHFL.UP P0, R25, R24, R23, R22 ;  /* 0x0400001718197389 */ /* 0x0000640000000016 */
[----:B01----:R-:W-:Y:S05]  /*0880*/  ENDCOLLECTIVE ;  /* 0x000000000000791b */ /* 0x003fea0003800000 */
.L_x_129:
        /* <DEDUP_REMOVED lines=9> */
.L_x_130:
[----:B------:R-:W-:Y:S02]  /*0920*/  IMAD.MOV.U32 R24, RZ, RZ, R29 ;  /* 0x000000ffff187224 */ /* 0x000fe400078e001d */
[----:B------:R-:W-:-:S07]  /*0930*/  IMAD.MOV.U32 R27, RZ, RZ, R25 ;  /* 0x000000ffff1b7224 */ /* 0x000fce00078e0019 */
[----:B------:R-:W-:Y:S05]  /*0940*/  WARPSYNC.COLLECTIVE R21, `(.L_x_131) ;  /* 0x0000000015087348 */ /* 0x000fea0003c00000 */
[----:B------:R0:W1:Y:S02]  /*0950*/  SHFL.UP P0, R25, R24, R23, R22 ;  /* 0x0400001718197389 */ /* 0x0000640000000016 */
[----:B01----:R-:W-:Y:S05]  /*0960*/  ENDCOLLECTIVE ;  /* 0x000000000000791b */ /* 0x003fea0003800000 */
.L_x_131:
        /* <DEDUP_REMOVED lines=9> */
.L_x_132:
[----:B------:R-:W-:Y:S02]  /*0a00*/  IMAD.MOV.U32 R24, RZ, RZ, R26 ;  /* 0x000000ffff187224 */ /* 0x000fe400078e001a */
[----:B------:R-:W-:-:S07]  /*0a10*/  IMAD.MOV.U32 R28, RZ, RZ, R25 ;  /* 0x000000ffff1c7224 */ /* 0x000fce00078e0019 */
[----:B------:R-:W-:Y:S05]  /*0a20*/  WARPSYNC.COLLECTIVE R21, `(.L_x_133) ;  /* 0x0000000015087348 */ /* 0x000fea0003c00000 */
[----:B------:R0:W1:Y:S02]  /*0a30*/  SHFL.UP P0, R25, R24, R23, R22 ;  /* 0x0400001718197389 */ /* 0x0000640000000016 */
[----:B01----:R-:W-:Y:S05]  /*0a40*/  ENDCOLLECTIVE ;  /* 0x000000000000791b */ /* 0x003fea0003800000 */
.L_x_133:
[----:B------:R-:W-:Y:S05]  /*0a50*/  BRA `(.L_x_134) ;  /* 0xfffffff800647947 */ /* 0x000fea000383ffff */
.L_x_135:
        /* <DEDUP_REMOVED lines=10> */
.L_x_1665:


//--------------------- .text._ZN3cub18CUB_300001_SM_10006detail10radix_sort30DeviceRadixSortHistogramKernelINS1_5radix10policy_hubIiiyE10Policy1000ELNS0_9SortOrderE0EiyNS1_21identity_decomposer_tEEEvPT2_PKT1_SA_iiT3_ --------------------------
	.section	.text._ZN3cub18CUB_300001_SM_10006detail10radix_sort30DeviceRadixSortHistogramKernelINS1_5radix10policy_hubIiiyE10Policy1000ELNS0_9SortOrderE0EiyNS1_21identity_decomposer_tEEEvPT2_PKT1_SA_iiT3_,"ax",@progbits
	.align	128
        .global         _ZN3cub18CUB_300001_SM_10006detail10radix_sort30DeviceRadixSortHistogramKernelINS1_5radix10policy_hubIiiyE10Policy1000ELNS0_9SortOrderE0EiyNS1_21identity_decomposer_tEEEvPT2_PKT1_SA_iiT3_
        .type           _ZN3cub18CUB_300001_SM_10006detail10radix_sort30DeviceRadixSortHistogramKernelINS1_5radix10policy_hubIiiyE10Policy1000ELNS0_9SortOrderE0EiyNS1_21identity_decomposer_tEEEvPT2_PKT1_SA_iiT3_,@function
        .size           _ZN3cub18CUB_300001_SM_10006detail10radix_sort30DeviceRadixSortHistogramKernelINS1_5radix10policy_hubIiiyE10Policy1000ELNS0_9SortOrderE0EiyNS1_21identity_decomposer_tEEEvPT2_PKT1_SA_iiT3_,(.L_x_1666 - _ZN3cub18CUB_300001_SM_10006detail10radix_sort30DeviceRadixSortHistogramKernelINS1_5radix10policy_hubIiiyE10Policy1000ELNS0_9SortOrderE0EiyNS1_21identity_decomposer_tEEEvPT2_PKT1_SA_iiT3_)
        .other          _ZN3cub18CUB_300001_SM_10006detail10radix_sort30DeviceRadixSortHistogramKernelINS1_5radix10policy_hubIiiyE10Policy1000ELNS0_9SortOrderE0EiyNS1_21identity_decomposer_tEEEvPT2_PKT1_SA_iiT3_,@"STO_CUDA_ENTRY STV_DEFAULT"
_ZN3cub18CUB_300001_SM_10006detail10radix_sort30DeviceRadixSortHistogramKernelINS1_5radix10policy_hubIiiyE10Policy1000ELNS0_9SortOrderE0EiyNS1_21identity_decomposer_tEEEvPT2_PKT1_SA_iiT3_:
.text._ZN3cub18CUB_300001_SM_10006detail10radix_sort30DeviceRadixSortHistogramKernelINS1_5radix10policy_hubIiiyE10Policy1000ELNS0_9SortOrderE0EiyNS1_21identity_decomposer_tEEEvPT2_PKT1_SA_iiT3_:
[----:B------:R-:W-:Y:S01]  /*0000*/  LDC R1, c[0x0][0x37c] ;  /* 0x0000df00ff017b82 */ /* 0x000fe20000000800 */
[----:B------:R-:W0:Y:S02]  /*0010*/  LDCU.64 UR14, c[0x0][0x390] ;  /* 0x00007200ff0e77ac */ /* 0x000e240008000a00 */
[----:B0-----:R-:W-:-:S04]  /*0020*/  ISETP.NE.U32.AND P0, PT, RZ, UR14, PT ;  /* 0x0000000eff007c0c */ /* 0x001fc8000bf05070 */
[----:B------:R-:W-:-:S13]  /*0030*/  ISETP.NE.AND.EX P0, PT, RZ, UR15, PT, P0 ;  /* 0x0000000fff007c0c */ /* 0x000fda000bf05300 */
[----:B------:R-:W-:Y:S05]  /*0040*/  @!P0 EXIT ;  /* 0x000000000000894d */ /* 0x000fea0003800000 */
[----:B------:R-:W-:Y:S01]  /*0050*/  UIADD3 UR11, UP0, UPT, UR14, -0x1, URZ ;  /* 0xffffffff0e0b7890 */ /* 0x000fe2000ff1e0ff */
[----:B------:R-:W0:Y:S01]  /*0060*/  S2R R4, SR_TID.X ;  /* 0x0000000000047919 */ /* 0x000e220000002100 */
[----:B------:R-:W1:Y:S01]  /*0070*/  LDCU.64 UR4, c[0x0][0x398] ;  /* 0x00007300ff0477ac */ /* 0x000e620008000a00 */
[----:B------:R-:W2:Y:S01]  /*0080*/  S2UR UR7, SR_CgaCtaId ;  /* 0x00000000000779c3 */ /* 0x000ea20000008800 */
[----:B------:R-:W-:Y:S01]  /*0090*/  UIADD3.X UR12, UPT, UPT, UR15, -0x1, URZ, UP0, !UPT ;  /* 0xffffffff0f0c7890 */ /* 0x000fe200087fe4ff */
[----:B------:R-:W-:Y:S01]  /*00a0*/  UMOV UR6, 0x400 ;  /* 0x0000040000067882 */ /* 0x000fe20000000000 */
[----:B------:R-:W3:Y:S05]  /*00b0*/  LDCU.64 UR20, c[0x0][0x358] ;  /* 0x00006b00ff1477ac */ /* 0x000eea0008000a00 */
[----:B------:R-:W4:Y:S01]  /*00c0*/  S2UR UR8, SR_CTAID.X ;  /* 0x00000000000879c3 */ /* 0x000f220000002500 */
[----:B------:R-:W-:Y:S01]  /*00d0*/  USHF.R.U64 UR11, UR11, 0x1e, UR12 ;  /* 0x0000001e0b0b7899 */ /* 0x000fe2000800120c */
[----:B------:R-:W0:Y:S03]  /*00e0*/  LDCU UR28, c[0x0][0x370] ;  /* 0x00006e00ff1c77ac */ /* 0x000e260008000800 */
[----:B------:R-:W-:-:S02]  /*00f0*/  UIADD3 UR11, UP0, UPT, UR11, 0x1, URZ ;  /* 0x000000010b0b7890 */ /* 0x000fc4000ff1e0ff */
[----:B-1----:R-:W-:Y:S02]  /*0100*/  UIADD3 UR4, UPT, UPT, UR5, 0x7, -UR4 ;  /* 0x0000000705047890 */ /* 0x002fe4000fffe804 */
[----:B------:R-:W-:Y:S02]  /*0110*/  ULEA.HI.X UR12, UR12, URZ, URZ, 0x2, UP0 ;  /* 0x000000ff0c0c7291 */ /* 0x000fe400080f14ff */
[----:B------:R-:W-:Y:S02]  /*0120*/  UISETP.LT.U32.AND UP0, UPT, UR11, UR14, UPT ;  /* 0x0000000e0b00728c */ /* 0x000fe4000bf01070 */
[----:B------:R-:W-:Y:S02]  /*0130*/  USHF.R.S32.HI UR5, URZ, 0x1f, UR4 ;  /* 0x0000001fff057899 */ /* 0x000fe40008011404 */
[----:B------:R-:W-:Y:S02]  /*0140*/  UISETP.LT.U32.AND.EX UP0, UPT, UR12, UR15, UPT, UP0 ;  /* 0x0000000f0c00728c */ /* 0x000fe4000bf01100 */
[----:B------:R-:W-:-:S02]  /*0150*/  ULEA.HI UR5, UR5, UR4, URZ, 0x3 ;  /* 0x0000000405057291 */ /* 0x000fc4000f8f18ff */
[----:B------:R-:W-:Y:S01]  /*0160*/  USEL UR11, UR11, UR14, UP0 ;  /* 0x0000000e0b0b7287 */ /* 0x000fe20008000000 */
[C---:B0-----:R-:W-:Y:S01]  /*0170*/  VIADD R21, R4.reuse, 0x780 ;  /* 0x0000078004157836 */ /* 0x041fe20000000000 */
[----:B------:R-:W-:Y:S02]  /*0180*/  USEL UR12, UR12, UR15, UP0 ;  /* 0x0000000f0c0c7287 */ /* 0x000fe40008000000 */
[----:B------:R-:W-:Y:S02]  /*0190*/  UISETP.GE.AND UP0, UPT, UR4, 0x8, UPT ;  /* 0x000000080400788c */ /* 0x000fe4000bf06270 */
[----:B--2---:R-:W-:Y:S02]  /*01a0*/  ULEA UR6, UR7, UR6, 0x18 ;  /* 0x0000000607067291 */ /* 0x004fe4000f8ec0ff */
[----:B------:R-:W-:Y:S02]  /*01b0*/  USHF.R.S32.HI UR5, URZ, 0x3, UR5 ;  /* 0x00000003ff057899 */ /* 0x000fe40008011405 */
[----:B------:R-:W-:Y:S01]  /*01c0*/  PLOP3.LUT P0, PT, PT, PT, UP0, 0x80, 0x8 ;  /* 0x000000000008781c */ /* 0x000fe20003f0f008 */
[----:B----4-:R-:W-:Y:S01]  /*01d0*/  USHF.L.U32 UR8, UR8, 0xb, URZ ;  /* 0x0000000b08087899 */ /* 0x010fe200080006ff */
[C---:B------:R-:W-:Y:S01]  /*01e0*/  LEA R0, R4.reuse, UR6, 0x2 ;  /* 0x0000000604007c11 */ /* 0x040fe2000f8e10ff */
[----:B------:R-:W-:Y:S01]  /*01f0*/  UIADD3 UR22, UPT, UPT, UR5, -0x1, URZ ;  /* 0xffffffff05167890 */ /* 0x000fe2000fffe0ff */
[----:B------:R-:W-:Y:S01]  /*0200*/  ISETP.GT.U32.OR P0, PT, R4, 0xff, !P0 ;  /* 0x000000ff0400780c */ /* 0x000fe20004704470 */
[----:B------:R-:W-:-:S02]  /*0210*/  ULOP3.LUT UR23, UR5, 0xf, URZ, 0xc0, !UPT ;  /* 0x0000000f05177892 */ /* 0x000fc4000f8ec0ff */
[----:B------:R-:W-:Y:S01]  /*0220*/  ULOP3.LUT UR24, UR5, 0x7, URZ, 0xc0, !UPT ;  /* 0x0000000705187892 */ /* 0x000fe2000f8ec0ff */
[----:B------:R-:W-:Y:S01]  /*0230*/  P2R R20, PR, RZ, 0x1 ;  /* 0x00000001ff147803 */ /* 0x000fe20000000000 */
[----:B------:R-:W-:Y:S02]  /*0240*/  ULOP3.LUT UR25, UR5, 0x3, URZ, 0xc0, !UPT ;  /* 0x0000000305197892 */ /* 0x000fe4000f8ec0ff */
[----:B------:R-:W-:Y:S02]  /*0250*/  ULOP3.LUT UR26, UR5, 0xffffff0, URZ, 0xc0, !UPT ;  /* 0x0ffffff0051a7892 */ /* 0x000fe4000f8ec0ff */
[----:B------:R-:W-:Y:S02]  /*0260*/  ULOP3.LUT UR27, UR5, 0xffffff8, URZ, 0xc0, !UPT ;  /* 0x0ffffff8051b7892 */ /* 0x000fe4000f8ec0ff */
[----:B------:R-:W-:Y:S01]  /*0270*/  ULOP3.LUT UR9, UR5, 0x1, URZ, 0xc0, !UPT ;  /* 0x0000000105097892 */ /* 0x000fe2000f8ec0ff */
[----:B------:R-:W-:Y:S01]  /*0280*/  UMOV UR6, URZ ;  /* 0x000000ff00067c82 */ /* 0x000fe20008000000 */
[----:B---3--:R-:W-:-:S10]  /*0290*/  UMOV UR7, URZ ;  /* 0x000000ff00077c82 */ /* 0x008fd40008000000 */
.L_x_219:
[----:B------:R-:W-:Y:S01]  /*02a0*/  ISETP.NE.AND P0, PT, R20, RZ, PT ;  /* 0x000000ff1400720c */ /* 0x000fe20003f05270 */
[----:B------:R-:W-:-:S12]  /*02b0*/  BSSY.RECONVERGENT B0, `(.L_x_136) ;  /* 0x000007c000007945 */ /* 0x000fd80003800200 */
[----:B012345:R-:W-:Y:S05]  /*02c0*/  @P0 BRA `(.L_x_137) ;  /* 0x0000000400e80947 */ /* 0x03ffea0003800000 */
[----:B------:R-:W-:Y:S02]  /*02d0*/  IMAD.U32 R2, RZ, RZ, UR22 ;  /* 0x00000016ff027e24 */ /* 0x000fe4000f8e00ff */
[----:B------:R-:W-:-:S03]  /*02e0*/  IMAD.MOV.U32 R3, RZ, RZ, RZ ;  /* 0x000000ffff037224 */ /* 0x000fc600078e00ff */
[----:B------:R-:W-:-:S13]  /*02f0*/  ISETP.GE.U32.AND P1, PT, R2, 0xf, PT ;  /* 0x0000000f0200780c */ /* 0x000fda0003f26070 */
[----:B------:R-:W-:Y:S05]  /*0300*/  @!P1 BRA `(.L_x_138) ;  /* 0x00000000005c9947 */ /* 0x000fea0003800000 */
[----:B------:R-:W-:Y:S01]  /*0310*/  VIADD R2, R0, 0x2000 ;  /* 0x0000200000027836 */ /* 0x000fe20000000000 */
[----:B------:R-:W-:-:S12]  /*0320*/  UIADD3 UR4, UPT, UPT, -UR26, URZ, URZ ;  /* 0x000000ff1a047290 */ /* 0x000fd8000fffe1ff */
.L_x_139:
[----:B------:R-:W-:Y:S01]  /*0330*/  UIADD3 UR4, UPT, UPT, UR4, 0x10, URZ ;  /* 0x0000001004047890 */ /* 0x000fe2000fffe0ff */
[----:B------:R-:W-:Y:S03]  /*0340*/  STS [R2+-0x2000], RZ ;  /* 0xffe000ff02007388 */ /* 0x000fe60000000800 */
[----:B------:R-:W-:Y:S01]  /*0350*/  UISETP.NE.AND UP0, UPT, UR4, URZ, UPT ;  /* 0x000000ff0400728c */ /* 0x000fe2000bf05270 */
        /* <DEDUP_REMOVED lines=16> */
[----:B------:R-:W-:Y:S06]  /*0460*/  BRA.U UP0, `(.L_x_139) ;  /* 0xfffffffd00b07547 */ /* 0x000fec000b83ffff */
[----:B------:R-:W-:-:S07]  /*0470*/  IMAD.U32 R3, RZ, RZ, UR26 ;  /* 0x0000001aff037e24 */ /* 0x000fce000f8e00ff */
.L_x_138:
[----:B------:R-:W-:Y:S01]  /*0480*/  ISETP.NE.AND P0, PT, RZ, UR23, PT ;  /* 0x00000017ff007c0c */ /* 0x000fe2000bf05270 */
[----:B------:R-:W-:Y:S01]  /*0490*/  IMAD.U32 R6, RZ, RZ, UR24 ;  /* 0x00000018ff067e24 */ /* 0x000fe2000f8e00ff */
[----:B------:R-:W-:-:S03]  /*04a0*/  MOV R2, UR23 ;  /* 0x0000001700027c02 */ /* 0x000fc60008000f00 */
[----:B------:R-:W-:Y:S02]  /*04b0*/  VIADD R6, R6, 0xffffffff ;  /* 0xffffffff06067836 */ /* 0x000fe40000000000 */
[----:B------:R-:W-:-:S06]  /*04c0*/  VIADD R2, R2, 0xffffffff ;  /* 0xffffffff02027836 */ /* 0x000fcc0000000000 */
[----:B------:R-:W-:Y:S05]  /*04d0*/  @!P0 BRA `(.L_x_140) ;  /* 0x00000000007c8947 */ /* 0x000fea0003800000 */
[----:B------:R-:W-:Y:S01]  /*04e0*/  ISETP.GE.U32.AND P2, PT, R2, 0x7, PT ;  /* 0x000000070200780c */ /* 0x000fe20003f46070 */
[----:B------:R-:W-:-:S12]  /*04f0*/  UISETP.NE.AND UP0, UPT, UR24, URZ, UPT ;  /* 0x000000ff1800728c */ /* 0x000fd8000bf05270 */
[----:B------:R-:W-:Y:S05]  /*0500*/  @!P2 BRA `(.L_x_141) ;  /* 0x000000000028a947 */ /* 0x000fea0003800000 */
        /* <DEDUP_REMOVED lines=10> */
.L_x_141:
[----:B------:R-:W-:Y:S05]  /*05b0*/  BRA.U !UP0, `(.L_x_140) ;  /* 0x0000000108447547 */ /* 0x000fea000b800000 */
[----:B------:R-:W-:Y:S01]  /*05c0*/  ISETP.GE.U32.AND P2, PT, R6, 0x3, PT ;  /* 0x000000030600780c */ /* 0x000fe20003f46070 */
[----:B------:R-:W-:-:S12]  /*05d0*/  UISETP.NE.AND UP0, UPT, UR25, URZ, UPT ;  /* 0x000000ff1900728c */ /* 0x000fd8000bf05270 */
[C---:B0-----:R-:W-:Y:S02]  /*05e0*/  @P2 IMAD R5, R3.reuse, 0x400, R0 ;  /* 0x0000040003052824 */ /* 0x041fe400078e0200 */
[----:B------:R-:W-:-:S03]  /*05f0*/  @P2 VIADD R3, R3, 0x4 ;  /* 0x0000000403032836 */ /* 0x000fc60000000000 */
[----:B------:R1:W-:Y:S04]  /*0600*/  @P2 STS [R5], RZ ;  /* 0x000000ff05002388 */ /* 0x0003e80000000800 */
[----:B------:R1:W-:Y:S04]  /*0610*/  @P2 STS [R5+0x400], RZ ;  /* 0x000400ff05002388 */ /* 0x0003e80000000800 */
[----:B------:R1:W-:Y:S04]  /*0620*/  @P2 STS [R5+0x800], RZ ;  /* 0x000800ff05002388 */ /* 0x0003e80000000800 */
[----:B------:R1:W-:Y:S01]  /*0630*/  @P2 STS [R5+0xc00], RZ ;  /* 0x000c00ff05002388 */ /* 0x0003e20000000800 */
[----:B------:R-:W-:Y:S05]  /*0640*/  BRA.U !UP0, `(.L_x_140) ;  /* 0x0000000108207547 */ /* 0x000fea000b800000 */
[----:B------:R-:W-:Y:S01]  /*0650*/  IMAD R3, R3, 0x400, R0 ;  /* 0x0000040003037824 */ /* 0x000fe200078e0200 */
[----:B------:R-:W-:-:S04]  /*0660*/  UISETP.NE.AND UP0, UPT, UR25, 0x1, UPT ;  /* 0x000000011900788c */ /* 0x000fc8000bf05270 */
[----:B------:R2:W-:Y:S05]  /*0670*/  STS [R3], RZ ;  /* 0x000000ff03007388 */ /* 0x0005ea0000000800 */
[----:B------:R-:W-:Y:S05]  /*0680*/  BRA.U !UP0, `(.L_x_140) ;  /* 0x0000000108107547 */ /* 0x000fea000b800000 */
[----:B------:R-:W-:Y:S01]  /*0690*/  UISETP.NE.AND UP0, UPT, UR25, 0x2, UPT ;  /* 0x000000021900788c */ /* 0x000fe2000bf05270 */
[----:B------:R3:W-:Y:S05]  /*06a0*/  STS [R3+0x400], RZ ;  /* 0x000400ff03007388 */ /* 0x0007ea0000000800 */
[----:B------:R-:W-:-:S13]  /*06b0*/  PLOP3.LUT P2, PT, PT, PT, UP0, 0x80, 0x8 ;  /* 0x000000000008781c */ /* 0x000fda0003f4f008 */
[----:B------:R3:W-:Y:S02]  /*06c0*/  @P2 STS [R3+0x800], RZ ;  /* 0x000800ff03002388 */ /* 0x0007e40000000800 */
.L_x_140:
[----:B------:R-:W-:-:S13]  /*06d0*/  ISETP.GT.U32.AND P2, PT, R4, 0x7f, PT ;  /* 0x0000007f0400780c */ /* 0x000fda0003f44070 */
[----:B------:R-:W-:Y:S05]  /*06e0*/  @P2 BRA `(.L_x_137) ;  /* 0x0000000000e02947 */ /* 0x000fea0003800000 */
[----:B--23--:R-:W-:Y:S01]  /*06f0*/  HFMA2 R3, -RZ, RZ, 0, 0 ;  /* 0x00000000ff037431 */ /* 0x00cfe200000001ff */
[----:B------:R-:W-:Y:S06]  /*0700*/  @!P1 BRA `(.L_x_142) ;  /* 0x0000000000589947 */ /* 0x000fec0003800000 */
[----:B------:R-:W-:-:S07]  /*0710*/  IMAD.MOV.U32 R3, RZ, RZ, RZ ;  /* 0x000000ffff037224 */ /* 0x000fce00078e00ff */
.L_x_143:
[C---:B012---:R-:W-:Y:S02]  /*0720*/  IMAD R5, R3.reuse, 0x400, R0 ;  /* 0x0000040003057824 */ /* 0x047fe400078e0200 */
[----:B------:R-:W-:-:S03]  /*0730*/  VIADD R3, R3, 0x10 ;  /* 0x0000001003037836 */ /* 0x000fc60000000000 */
[----:B------:R2:W-:Y:S02]  /*0740*/  STS [R5+0x200], RZ ;  /* 0x000200ff05007388 */ /* 0x0005e40000000800 */
[----:B------:R-:W-:Y:S02]  /*0750*/  ISETP.NE.AND P1, PT, R3, UR26, PT ;  /* 0x0000001a03007c0c */ /* 0x000fe4000bf25270 */
[----:B------:R2:W-:Y:S04]  /*0760*/  STS [R5+0x600], RZ ;  /* 0x000600ff05007388 */ /* 0x0005e80000000800 */
        /* <DEDUP_REMOVED lines=13> */
[----:B------:R2:W-:Y:S01]  /*0840*/  STS [R5+0x3e00], RZ ;  /* 0x003e00ff05007388 */ /* 0x0005e20000000800 */
[----:B------:R-:W-:Y:S05]  /*0850*/  @P1 BRA `(.L_x_143) ;  /* 0xfffffffc00b01947 */ /* 0x000fea000383ffff */
[----:B------:R-:W-:-:S07]  /*0860*/  IMAD.U32 R3, RZ, RZ, UR26 ;  /* 0x0000001aff037e24 */ /* 0x000fce000f8e00ff */
.L_x_142:
[----:B------:R-:W-:Y:S05]  /*0870*/  @!P0 BRA `(.L_x_137) ;  /* 0x00000000007c8947 */ /* 0x000fea0003800000 */
[----:B------:R-:W-:Y:S01]  /*0880*/  ISETP.GE.U32.AND P0, PT, R2, 0x7, PT ;  /* 0x000000070200780c */ /* 0x000fe20003f06070 */
[----:B------:R-:W-:-:S12]  /*0890*/  UISETP.NE.AND UP0, UPT, UR24, URZ, UPT ;  /* 0x000000ff1800728c */ /* 0x000fd8000bf05270 */
[----:B------:R-:W-:Y:S05]  /*08a0*/  @!P0 BRA `(.L_x_144) ;  /* 0x0000000000288947 */ /* 0x000fea0003800000 */
[C---:B------:R-:W-:Y:S02]  /*08b0*/  IMAD R2, R3.reuse, 0x400, R0 ;  /* 0x0000040003027824 */ /* 0x040fe400078e0200 */
[----:B------:R-:W-:-:S03]  /*08c0*/  VIADD R3, R3, 0x8 ;  /* 0x0000000803037836 */ /* 0x000fc60000000000 */
[----:B------:R3:W-:Y:S04]  /*08d0*/  STS [R2+0x200], RZ ;  /* 0x000200ff02007388 */ /* 0x0007e80000000800 */
[----:B------:R3:W-:Y:S04]  /*08e0*/  STS [R2+0x600], RZ ;  /* 0x000600ff02007388 */ /* 0x0007e80000000800 */
[----:B------:R3:W-:Y:S04]  /*08f0*/  STS [R2+0xa00], RZ ;  /* 0x000a00ff02007388 */ /* 0x0007e80000000800 */
[----:B------:R3:W-:Y:S04]  /*0900*/  STS [R2+0xe00], RZ ;  /* 0x000e00ff02007388 */ /* 0x0007e80000000800 */
[----:B------:R3:W-:Y:S04]  /*0910*/  STS [R2+0x1200], RZ ;  /* 0x001200ff02007388 */ /* 0x0007e80000000800 */
[----:B------:R3:W-:Y:S04]  /*0920*/  STS [R2+0x1600], RZ ;  /* 0x001600ff02007388 */ /* 0x0007e80000000800 */
[----:B------:R3:W-:Y:S04]  /*0930*/  STS [R2+0x1a00], RZ ;  /* 0x001a00ff02007388 */ /* 0x0007e80000000800 */
[----:B------:R3:W-:Y:S02]  /*0940*/  STS [R2+0x1e00], RZ ;  /* 0x001e00ff02007388 */ /* 0x0007e40000000800 */
.L_x_144:
[----:B------:R-:W-:Y:S05]  /*0950*/  BRA.U !UP0, `(.L_x_137) ;  /* 0x0000000108447547 */ /* 0x000fea000b800000 */
[----:B------:R-:W-:Y:S01]  /*0960*/  ISETP.GE.U32.AND P0, PT, R6, 0x3, PT ;  /* 0x000000030600780c */ /* 0x000fe20003f06070 */
[----:B------:R-:W-:-:S12]  /*0970*/  UISETP.NE.AND UP0, UPT, UR25, URZ, UPT ;  /* 0x000000ff1900728c */ /* 0x000fd8000bf05270 */
[C---:B---3--:R-:W-:Y:S01]  /*0980*/  @P0 IMAD R2, R3.reuse, 0x400, R0 ;  /* 0x0000040003020824 */ /* 0x048fe200078e0200 */
[----:B------:R-:W-:-:S04]  /*0990*/  @P0 IADD3 R3, PT, PT, R3, 0x4, RZ ;  /* 0x0000000403030810 */ /* 0x000fc80007ffe0ff */
[----:B------:R4:W-:Y:S04]  /*09a0*/  @P0 STS [R2+0x200], RZ ;  /* 0x000200ff02000388 */ /* 0x0009e80000000800 */
[----:B------:R4:W-:Y:S04]  /*09b0*/  @P0 STS [R2+0x600], RZ ;  /* 0x000600ff02000388 */ /* 0x0009e80000000800 */
[----:B------:R4:W-:Y:S04]  /*09c0*/  @P0 STS [R2+0xa00], RZ ;  /* 0x000a00ff02000388 */ /* 0x0009e80000000800 */
[----:B------:R4:W-:Y:S01]  /*09d0*/  @P0 STS [R2+0xe00], RZ ;  /* 0x000e00ff02000388 */ /* 0x0009e20000000800 */
[----:B------:R-:W-:Y:S05]  /*09e0*/  BRA.U !UP0, `(.L_x_137) ;  /* 0x0000000108207547 */ /* 0x000fea000b800000 */
[----:B------:R-:W-:Y:S01]  /*09f0*/  IMAD R3, R3, 0x400, R0 ;  /* 0x0000040003037824 */ /* 0x000fe200078e0200 */
[----:B------:R-:W-:-:S04]  /*0a00*/  UISETP.NE.AND UP0, UPT, UR25, 0x1, UPT ;  /* 0x000000011900788c */ /* 0x000fc8000bf05270 */
[----:B------:R3:W-:Y:S05]  /*0a10*/  STS [R3+0x200], RZ ;  /* 0x000200ff03007388 */ /* 0x0007ea0000000800 */
[----:B------:R-:W-:Y:S05]  /*0a20*/  BRA.U !UP0, `(.L_x_137) ;  /* 0x0000000108107547 */ /* 0x000fea000b800000 */
[----:B------:R-:W-:Y:S01]  /*0a30*/  UISETP.NE.AND UP0, UPT, UR25, 0x2, UPT ;  /* 0x000000021900788c */ /* 0x000fe2000bf05270 */
[----:B------:R0:W-:Y:S05]  /*0a40*/  STS [R3+0x600], RZ ;  /* 0x000600ff03007388 */ /* 0x0001ea0000000800 */
[----:B------:R-:W-:-:S13]  /*0a50*/  PLOP3.LUT P0, PT, PT, PT, UP0, 0x80, 0x8 ;  /* 0x000000000008781c */ /* 0x000fda0003f0f008 */
[----:B------:R0:W-:Y:S02]  /*0a60*/  @P0 STS [R3+0xa00], RZ ;  /* 0x000a00ff03000388 */ /* 0x0001e40000000800 */
.L_x_137:
[----:B------:R-:W-:Y:S05]  /*0a70*/  BSYNC.RECONVERGENT B0 ;  /* 0x0000000000007941 */ /* 0x000fea0003800200 */
.L_x_136:
[----:B------:R-:W5:Y:S01]  /*0a80*/  LDCU.64 UR14, c[0x0][0x390] ;  /* 0x00007200ff0e77ac */ /* 0x000f620008000a00 */
[----:B------:R-:W-:Y:S02]  /*0a90*/  USHF.L.U32 UR4, UR6, 0x1e, URZ ;  /* 0x0000001e06047899 */ /* 0x000fe400080006ff */
[----:B------:R-:W-:Y:S02]  /*0aa0*/  USHF.L.U64.HI UR5, UR6, 0x1e, UR7 ;  /* 0x0000001e06057899 */ /* 0x000fe40008010207 */
[----:B-----5:R-:W-:-:S04]  /*0ab0*/  UIADD3 UR4, UP0, UPT, -UR4, UR14, URZ ;  /* 0x0000000e04047290 */ /* 0x020fc8000ff1e1ff */
[----:B------:R-:W-:Y:S02]  /*0ac0*/  UIADD3.X UR5, UPT, UPT, ~UR5, UR15, URZ, UP0, !UPT ;  /* 0x0000000f05057290 */ /* 0x000fe400087fe5ff */
[----:B------:R-:W-:-:S04]  /*0ad0*/  UISETP.LT.U32.AND UP0, UPT, UR4, 0x40000000, UPT ;  /* 0x400000000400788c */ /* 0x000fc8000bf01070 */
[----:B------:R-:W-:-:S04]  /*0ae0*/  UISETP.LT.U32.AND.EX UP0, UPT, UR5, URZ, UPT, UP0 ;  /* 0x000000ff0500728c */ /* 0x000fc8000bf01100 */
[----:B------:R-:W-:Y:S02]  /*0af0*/  USEL UR13, UR4, 0x40000000, UP0 ;  /* 0x40000000040d7887 */ /* 0x000fe40008000000 */
[----:B------:R-:W-:Y:S02]  /*0b00*/  USEL UR14, UR5, URZ, UP0 ;  /* 0x000000ff050e7287 */ /* 0x000fe40008000000 */
[----:B------:R-:W-:-:S04]  /*0b10*/  UISETP.GT.U32.AND UP0, UPT, UR13, UR8, UPT ;  /* 0x000000080d00728c */ /* 0x000fc8000bf04070 */
[----:B------:R-:W-:Y:S01]  /*0b20*/  UISETP.GT.U32.AND.EX UP0, UPT, UR14, URZ, UPT, UP0 ;  /* 0x000000ff0e00728c */ /* 0x000fe2000bf04100 */
[----:B------:R-:W-:Y:S08]  /*0b30*/  BAR.SYNC.DEFER_BLOCKING 0x0 ;  /* 0x0000000000007b1d */ /* 0x000ff00000010000 */
[----:B------:R-:W-:Y:S06]  /*0b40*/  BAR.SYNC.DEFER_BLOCKING 0x0 ;  /* 0x0000000000007b1d */ /* 0x000fec0000010000 */
[----:B------:R-:W-:Y:S05]  /*0b50*/  BRA.U !UP0, `(.L_x_145) ;  /* 0x0000000d082c7547 */ /* 0x000fea000b800000 */
[----:B------:R-:W-:Y:S01]  /*0b60*/  UMOV UR10, UR8 ;  /* 0x00000008000a7c82 */ /* 0x000fe20008000000 */
[----:B------:R-:W-:-:S05]  /*0b70*/  UMOV UR5, URZ ;  /* 0x000000ff00057c82 */ /* 0x000fca0008000000 */
.L_x_150:
[----:B-----5:R-:W5:Y:S01]  /*0b80*/  LDCU.64 UR18, c[0x0][0x390] ;  /* 0x00007200ff1277ac */ /* 0x020f620008000a00 */
[----:B------:R-:W-:Y:S02]  /*0b90*/  USHF.L.U32 UR15, UR6, 0x1e, URZ ;  /* 0x0000001e060f7899 */ /* 0x000fe400080006ff */
[----:B------:R-:W-:Y:S02]  /*0ba0*/  USHF.L.U64.HI UR16, UR6, 0x1e, UR7 ;  /* 0x0000001e06107899 */ /* 0x000fe40008010207 */
[----:B------:R-:W-:-:S04]  /*0bb0*/  UIADD3 UR15, UP0, UPT, UR10, UR15, URZ ;  /* 0x0000000f0a0f7290 */ /* 0x000fc8000ff1e0ff */
[----:B------:R-:W-:Y:S02]  /*0bc0*/  UIADD3.X UR16, UPT, UPT, UR5, UR16, URZ, UP0, !UPT ;  /* 0x0000001005107290 */ /* 0x000fe400087fe4ff */
[----:B------:R-:W-:Y:S02]  /*0bd0*/  ULEA UR10, UP0, UR28, UR10, 0xb ;  /* 0x0000000a1c0a7291 */ /* 0x000fe4000f8058ff */
[----:B-----5:R-:W-:Y:S02]  /*0be0*/  UIADD3 UR17, UP1, UPT, -UR15, UR18, URZ ;  /* 0x000000120f117290 */ /* 0x020fe4000ff3e1ff */
[----:B------:R-:W-:Y:S02]  /*0bf0*/  UIADD3.X UR5, UPT, UPT, URZ, UR5, URZ, UP0, !UPT ;  /* 0x00000005ff057290 */ /* 0x000fe400087fe4ff */
[----:B------:R-:W-:Y:S02]  /*0c00*/  UIADD3.X UR4, UPT, UPT, ~UR16, UR19, URZ, UP1, !UPT ;  /* 0x0000001310047290 */ /* 0x000fe40008ffe5ff */
[----:B------:R-:W-:-:S02]  /*0c10*/  UISETP.GE.U32.AND UP1, UPT, UR17, 0x800, UPT ;  /* 0x000008001100788c */ /* 0x000fc4000bf26070 */
[----:B------:R-:W-:Y:S02]  /*0c20*/  UISETP.GE.U32.AND UP0, UPT, UR10, UR13, UPT ;  /* 0x0000000d0a00728c */ /* 0x000fe4000bf06070 */
[----:B------:R-:W-:Y:S02]  /*0c30*/  UISETP.GE.U32.AND.EX UP1, UPT, UR4, URZ, UPT, UP1 ;  /* 0x000000ff0400728c */ /* 0x000fe4000bf26110 */
[----:B------:R-:W-:-:S07]  /*0c40*/  UISETP.GE.U32.AND.EX UP0, UPT, UR5, UR14, UPT, UP0 ;  /* 0x0000000e0500728c */ /* 0x000fce000bf06100 */
[----:B0-----:R-:W-:Y:S05]  /*0c50*/  BRA.U !UP1, `(.L_x_146) ;  /* 0x0000000109587547 */ /* 0x001fea000b800000 */
[----:B------:R-:W4:Y:S01]  /*0c60*/  LDCU.64 UR18, c[0x0][0x388] ;  /* 0x00007100ff1277ac */ /* 0x000f220008000a00 */
[----:B0-23--:R-:W-:-:S05]  /*0c70*/  IADD3 R3, P0, PT, R4, UR15, RZ ;  /* 0x0000000f04037c10 */ /* 0x00dfca000ff1e0ff */
[----:B------:R-:W-:Y:S01]  /*0c80*/  IMAD.X R6, RZ, RZ, UR16, P0 ;  /* 0x00000010ff067e24 */ /* 0x000fe200080e06ff */
[----:B----4-:R-:W-:-:S04]  /*0c90*/  LEA R2, P0, R3, UR18, 0x2 ;  /* 0x0000001203027c11 */ /* 0x010fc8000f8010ff */
        /* <DEDUP_REMOVED lines=18> */
.L_x_146:
[----:B------:R-:W4:Y:S01]  /*0dc0*/  LDCU.64 UR18, c[0x0][0x388] ;  /* 0x00007100ff1277ac */ /* 0x000f220008000a00 */
[C---:B012---:R-:W-:Y:S01]  /*0dd0*/  VIADD R5, R4.reuse, 0x100 ;  /* 0x0000010004057836 */ /* 0x047fe20000000000 */
[C---:B---3--:R-:W-:Y:S01]  /*0de0*/  IADD3 R3, P0, PT, R4.reuse, UR15, RZ ;  /* 0x0000000f04037c10 */ /* 0x048fe2000ff1e0ff */
[C---:B----4-:R-:W-:Y:S01]  /*0df0*/  VIADD R2, R4.reuse, 0x80 ;  /* 0x0000008004027836 */ /* 0x050fe20000000000 */
[C---:B------:R-:W-:Y:S01]  /*0e00*/  ISETP.GE.AND P1, PT, R4.reuse, UR17, PT ;  /* 0x0000001104007c0c */ /* 0x040fe2000bf26270 */
[----:B------:R-:W-:Y:S01]  /*0e10*/  VIADD R7, R4, 0x180 ;  /* 0x0000018004077836 */ /* 0x000fe20000000000 */
[----:B------:R-:W-:Y:S01]  /*0e20*/  ISETP.GE.AND P3, PT, R5, UR17, PT ;  /* 0x0000001105007c0c */ /* 0x000fe2000bf66270 */
[----:B------:R-:W-:Y:S01]  /*0e30*/  IMAD.X R6, RZ, RZ, UR16, P0 ;  /* 0x00000010ff067e24 */ /* 0x000fe200080e06ff */
[----:B------:R-:W-:Y:S01]  /*0e40*/  ISETP.GE.AND P2, PT, R2, UR17, PT ;  /* 0x0000001102007c0c */ /* 0x000fe2000bf46270 */
[----:B------:R-:W-:Y:S01]  /*0e50*/  VIADD R5, R4, 0x200 ;  /* 0x0000020004057836 */ /* 0x000fe20000000000 */
[----:B------:R-:W-:Y:S01]  /*0e60*/  ISETP.GE.AND P4, PT, R7, UR17, PT ;  /* 0x0000001107007c0c */ /* 0x000fe2000bf86270 */
[----:B------:R-:W-:-:S03]  /*0e70*/  IMAD.MOV.U32 R12, RZ, RZ, 0x7fffffff ;  /* 0x7fffffffff0c7424 */ /* 0x000fc600078e00ff */
[----:B------:R-:W-:Y:S01]  /*0e80*/  ISETP.GE.AND P5, PT, R5, UR17, PT ;  /* 0x0000001105007c0c */ /* 0x000fe2000bfa6270 */
[----:B------:R-:W-:Y:S01]  /*0e90*/  VIADD R5, R4, 0x300 ;  /* 0x0000030004057836 */ /* 0x000fe20000000000 */
[----:B------:R-:W-:-:S04]  /*0ea0*/  LEA R2, P0, R3, UR18, 0x2 ;  /* 0x0000001203027c11 */ /* 0x000fc8000f8010ff */
[----:B------:R-:W-:Y:S01]  /*0eb0*/  LEA.HI.X R3, R3, UR19, R6, 0x2, P0 ;  /* 0x0000001303037c11 */ /* 0x000fe200080f1406 */
[----:B------:R-:W-:Y:S01]  /*0ec0*/  IMAD.MOV.U32 R11, RZ, RZ, 0x7fffffff ;  /* 0x7fffffffff0b7424 */ /* 0x000fe200078e00ff */
[----:B------:R-:W-:-:S03]  /*0ed0*/  IADD3 R6, PT, PT, R4, 0x280, RZ ;  /* 0x0000028004067810 */ /* 0x000fc60007ffe0ff */
[----:B------:R1:W5:Y:S01]  /*0ee0*/  @!P1 LDG.E R12, desc[UR20][R2.64] ;  /* 0x00000014020c9981 */ /* 0x000362000c1e1900 */
[----:B------:R-:W-:Y:S01]  /*0ef0*/  ISETP.GE.AND P1, PT, R5, UR17, PT ;  /* 0x0000001105007c0c */ /* 0x000fe2000bf26270 */
[----:B------:R-:W-:Y:S01]  /*0f00*/  VIADD R5, R4, 0x380 ;  /* 0x0000038004057836 */ /* 0x000fe20000000000 */
[----:B------:R-:W-:Y:S01]  /*0f10*/  ISETP.GE.AND P0, PT, R6, UR17, PT ;  /* 0x0000001106007c0c */ /* 0x000fe2000bf06270 */
[----:B------:R-:W-:Y:S01]  /*0f20*/  IMAD.MOV.U32 R9, RZ, RZ, 0x7fffffff ;  /* 0x7fffffffff097424 */ /* 0x000fe200078e00ff */
[----:B------:R1:W5:Y:S02]  /*0f30*/  @!P2 LDG.E R11, desc[UR20][R2.64+0x200] ;  /* 0x00020014020ba981 */ /* 0x000364000c1e1900 */
[----:B------:R-:W-:Y:S01]  /*0f40*/  ISETP.GE.AND P2, PT, R5, UR17, PT ;  /* 0x0000001105007c0c */ /* 0x000fe2000bf46270 */
[----:B------:R-:W-:Y:S02]  /*0f50*/  VIADD R5, R4, 0x480 ;  /* 0x0000048004057836 */ /* 0x000fe40000000000 */
[----:B------:R-:W-:Y:S01]  /*0f60*/  IMAD.MOV.U32 R10, RZ, RZ, 0x7fffffff ;  /* 0x7fffffffff0a7424 */ /* 0x000fe200078e00ff */
[----:B------:R1:W5:Y:S01]  /*0f70*/  @!P4 LDG.E R9, desc[UR20][R2.64+0x600] ;  /* 0x000600140209c981 */ /* 0x000362000c1e1900 */
[----:B------:R-:W-:-:S02]  /*0f80*/  MOV R8, 0x7fffffff ;  /* 0x7fffffff00087802 */ /* 0x000fc40000000f00 */
[C---:B------:R-:W-:Y:S02]  /*0f90*/  LOP3.LUT R6, R4.reuse, 0x400, RZ, 0xfc, !PT ;  /* 0x0000040004067812 */ /* 0x040fe400078efcff */
[----:B------:R-:W-:Y:S01]  /*0fa0*/  ISETP.GE.AND P4, PT, R5, UR17, PT ;  /* 0x0000001105007c0c */ /* 0x000fe2000bf86270 */
[----:B------:R-:W-:Y:S01]  /*0fb0*/  VIADD R5, R4, 0x500 ;  /* 0x0000050004057836 */ /* 0x000fe20000000000 */
[----:B------:R1:W5:Y:S01]  /*0fc0*/  @!P3 LDG.E R10, desc[UR20][R2.64+0x400] ;  /* 0x00040014020ab981 */ /* 0x000362000c1e1900 */
[----:B------:R-:W-:Y:S01]  /*0fd0*/  ISETP.GE.AND P3, PT, R6, UR17, PT ;  /* 0x0000001106007c0c */ /* 0x000fe2000bf66270 */
[----:B------:R-:W-:Y:S02]  /*0fe0*/  IMAD.MOV.U32 R6, RZ, RZ, 0x7fffffff ;  /* 0x7fffffffff067424 */ /* 0x000fe400078e00ff */
[----:B------:R1:W5:Y:S01]  /*0ff0*/  @!P5 LDG.E R8, desc[UR20][R2.64+0x800] ;  /* 0x000800140208d981 */ /* 0x000362000c1e1900 */
[----:B------:R-:W-:Y:S01]  /*1000*/  ISETP.GE.AND P5, PT, R5, UR17, PT ;  /* 0x0000001105007c0c */ /* 0x000fe2000bfa6270 */
[----:B------:R-:W-:-:S02]  /*1010*/  VIADD R5, R4, 0x600 ;  /* 0x0000060004057836 */ /* 0x000fc40000000000 */
[----:B------:R-:W-:Y:S01]  /*1020*/  IMAD.MOV.U32 R7, RZ, RZ, 0x7fffffff ;  /* 0x7fffffffff077424 */ /* 0x000fe200078e00ff */
[----:B------:R1:W5:Y:S01]  /*1030*/  @!P1 LDG.E R6, desc[UR20][R2.64+0xc00] ;  /* 0x000c001402069981 */ /* 0x000362000c1e1900 */
[C---:B------:R-:W-:Y:S01]  /*1040*/  VIADD R13, R4.reuse, 0x580 ;  /* 0x00000580040d7836 */ /* 0x040fe20000000000 */
[----:B------:R-:W-:Y:S01]  /*1050*/  ISETP.GE.AND P1, PT, R5, UR17, PT ;  /* 0x0000001105007c0c */ /* 0x000fe2000bf26270 */
[----:B------:R-:W-:Y:S02]  /*1060*/  IMAD.MOV.U32 R5, RZ, RZ, 0x7fffffff ;  /* 0x7fffffffff057424 */ /* 0x000fe400078e00ff */
[----:B------:R-:W-:Y:S01]  /*1070*/  IMAD.MOV.U32 R19, RZ, RZ, 0x7fffffff ;  /* 0x7fffffffff137424 */ /* 0x000fe200078e00ff */
[----:B------:R1:W5:Y:S01]  /*1080*/  @!P0 LDG.E R7, desc[UR20][R2.64+0xa00] ;  /* 0x000a001402078981 */ /* 0x000362000c1e1900 */
[----:B------:R-:W-:Y:S01]  /*1090*/  IMAD.MOV.U32 R18, RZ, RZ, 0x7fffffff ;  /* 0x7fffffffff127424 */ /* 0x000fe200078e00ff */
[----:B------:R-:W-:Y:S01]  /*10a0*/  ISETP.GE.AND P0, PT, R13, UR17, PT ;  /* 0x000000110d007c0c */ /* 0x000fe2000bf06270 */
[C---:B------:R-:W-:Y:S01]  /*10b0*/  VIADD R14, R4.reuse, 0x700 ;  /* 0x00000700040e7836 */ /* 0x040fe20000000000 */
[----:B------:R-:W-:Y:S01]  /*10c0*/  IADD3 R13, PT, PT, R4, 0x680, RZ ;  /* 0x00000680040d7810 */ /* 0x000fe20007ffe0ff */
[----:B------:R1:W5:Y:S03]  /*10d0*/  @!P2 LDG.E R5, desc[UR20][R2.64+0xe00] ;  /* 0x000e00140205a981 */ /* 0x000366000c1e1900 */
[----:B------:R-:W-:Y:S01]  /*10e0*/  ISETP.GE.AND P2, PT, R13, UR17, PT ;  /* 0x000000110d007c0c */ /* 0x000fe2000bf46270 */
[----:B------:R1:W5:Y:S01]  /*10f0*/  @!P3 LDG.E R19, desc[UR20][R2.64+0x1000] ;  /* 0x001000140213b981 */ /* 0x000362000c1e1900 */
[----:B------:R-:W-:-:S03]  /*1100*/  ISETP.GE.AND P3, PT, R14, UR17, PT ;  /* 0x000000110e007c0c */ /* 0x000fc6000bf66270 */
[----:B------:R1:W5:Y:S01]  /*1110*/  @!P4 LDG.E R18, desc[UR20][R2.64+0x1200] ;  /* 0x001200140212c981 */ /* 0x000362000c1e1900 */
[----:B------:R-:W-:Y:S01]  /*1120*/  ISETP.GE.AND P4, PT, R21, UR17, PT ;  /* 0x0000001115007c0c */ /* 0x000fe2000bf86270 */
[----:B------:R-:W-:Y:S01]  /*1130*/  IMAD.MOV.U32 R17, RZ, RZ, 0x7fffffff ;  /* 0x7fffffffff117424 */ /* 0x000fe200078e00ff */
[----:B------:R-:W-:Y:S01]  /*1140*/  MOV R14, 0x7fffffff ;  /* 0x7fffffff000e7802 */ /* 0x000fe20000000f00 */
[----:B------:R-:W-:Y:S02]  /*1150*/  IMAD.MOV.U32 R16, RZ, RZ, 0x7fffffff ;  /* 0x7fffffffff107424 */ /* 0x000fe400078e00ff */
[----:B------:R-:W-:Y:S02]  /*1160*/  IMAD.MOV.U32 R22, RZ, RZ, 0x7fffffff ;  /* 0x7fffffffff167424 */ /* 0x000fe400078e00ff */
        /* <DEDUP_REMOVED lines=8> */
.L_x_147:
[----:B01----:R-:W0:Y:S02]  /*11f0*/  LDC.64 R2, c[0x0][0x398] ;  /* 0x0000e600ff027b82 */ /* 0x003e240000000a00 */
[----:B0-----:R-:W-:-:S13]  /*1200*/  ISETP.GT.AND P0, PT, R3, R2, PT ;  /* 0x000000020300720c */ /* 0x001fda0003f04270 */
[----:B------:R-:W-:Y:S05]  /*1210*/  @!P0 BRA `(.L_x_148) ;  /* 0x0000000400788947 */ /* 0x000fea0003800000 */
[----:B------:R-:W0:Y:S01]  /*1220*/  S2UR UR15, SR_CgaCtaId ;  /* 0x00000000000f79c3 */ /* 0x000e220000008800 */
[----:B-----5:R-:W-:Y:S01]  /*1230*/  LOP3.LUT R15, R15, 0x80000000, RZ, 0x3c, !PT ;  /* 0x800000000f0f7812 */ /* 0x020fe200078e3cff */
[----:B------:R-:W-:Y:S01]  /*1240*/  UMOV UR4, 0x400 ;  /* 0x0000040000047882 */ /* 0x000fe20000000000 */
[----:B------:R-:W-:Y:S01]  /*1250*/  LOP3.LUT R14, R14, 0x80000000, RZ, 0x3c, !PT ;  /* 0x800000000e0e7812 */ /* 0x000fe200078e3cff */
[----:B------:R-:W1:Y:S01]  /*1260*/  LDCU UR16, c[0x0][0x398] ;  /* 0x00007300ff1077ac */ /* 0x000e620008000800 */
[----:B------:R-:W-:Y:S02]  /*1270*/  LOP3.LUT R13, R13, 0x80000000, RZ, 0x3c, !PT ;  /* 0x800000000d0d7812 */ /* 0x000fe400078e3cff */
[----:B------:R-:W-:Y:S02]  /*1280*/  LOP3.LUT R2, R22, 0x80000000, RZ, 0x3c, !PT ;  /* 0x8000000016027812 */ /* 0x000fe400078e3cff */
[----:B------:R-:W-:Y:S02]  /*1290*/  LOP3.LUT R16, R16, 0x80000000, RZ, 0x3c, !PT ;  /* 0x8000000010107812 */ /* 0x000fe400078e3cff */
[----:B------:R-:W-:-:S02]  /*12a0*/  LOP3.LUT R17, R17, 0x80000000, RZ, 0x3c, !PT ;  /* 0x8000000011117812 */ /* 0x000fc400078e3cff */
[----:B------:R-:W-:Y:S02]  /*12b0*/  LOP3.LUT R18, R18, 0x80000000, RZ, 0x3c, !PT ;  /* 0x8000000012127812 */ /* 0x000fe400078e3cff */
[----:B------:R-:W-:Y:S02]  /*12c0*/  LOP3.LUT R19, R19, 0x80000000, RZ, 0x3c, !PT ;  /* 0x8000000013137812 */ /* 0x000fe400078e3cff */
[----:B------:R-:W-:Y:S02]  /*12d0*/  LOP3.LUT R5, R5, 0x80000000, RZ, 0x3c, !PT ;  /* 0x8000000005057812 */ /* 0x000fe400078e3cff */
[----:B------:R-:W-:Y:S02]  /*12e0*/  LOP3.LUT R6, R6, 0x80000000, RZ, 0x3c, !PT ;  /* 0x8000000006067812 */ /* 0x000fe400078e3cff */
[----:B------:R-:W-:Y:S02]  /*12f0*/  LOP3.LUT R7, R7, 0x80000000, RZ, 0x3c, !PT ;  /* 0x8000000007077812 */ /* 0x000fe400078e3cff */
[----:B------:R-:W-:Y:S01]  /*1300*/  LOP3.LUT R8, R8, 0x80000000, RZ, 0x3c, !PT ;  /* 0x8000000008087812 */ /* 0x000fe200078e3cff */
[----:B0-----:R-:W-:Y:S01]  /*1310*/  ULEA UR15, UR15, UR4, 0x18 ;  /* 0x000000040f0f7291 */ /* 0x001fe2000f8ec0ff */
[----:B------:R-:W-:-:S02]  /*1320*/  LOP3.LUT R9, R9, 0x80000000, RZ, 0x3c, !PT ;  /* 0x8000000009097812 */ /* 0x000fc400078e3cff */
[----:B------:R-:W-:Y:S01]  /*1330*/  LOP3.LUT R10, R10, 0x80000000, RZ, 0x3c, !PT ;  /* 0x800000000a0a7812 */ /* 0x000fe200078e3cff */
[----:B------:R-:W-:Y:S01]  /*1340*/  UMOV UR4, URZ ;  /* 0x000000ff00047c82 */ /* 0x000fe20008000000 */
[----:B------:R-:W-:Y:S02]  /*1350*/  LOP3.LUT R11, R11, 0x80000000, RZ, 0x3c, !PT ;  /* 0x800000000b0b7812 */ /* 0x000fe400078e3cff */
[----:B-1----:R-:W-:-:S07]  /*1360*/  LOP3.LUT R12, R12, 0x80000000, RZ, 0x3c, !PT ;  /* 0x800000000c0c7812 */ /* 0x002fce00078e3cff */
.L_x_149:
[----:B------:R-:W-:Y:S01]  /*1370*/  IMAD R22, RZ, RZ, -UR16 ;  /* 0x80000010ff167e24 */ /* 0x000fe2000f8e02ff */
[----:B0-----:R-:W-:Y:S01]  /*1380*/  SHF.R.U32.HI R23, RZ, UR16, R12 ;  /* 0x00000010ff177c19 */ /* 0x001fe2000801160c */
[----:B------:R-:W-:Y:S01]  /*1390*/  IMAD.MOV.U32 R25, RZ, RZ, -0x1 ;  /* 0xffffffffff197424 */ /* 0x000fe200078e00ff */
[----:B------:R-:W-:Y:S01]  /*13a0*/  ULEA UR17, UR4, UR15, 0xa ;  /* 0x0000000f04117291 */ /* 0x000fe2000f8e50ff */
[----:B------:R-:W-:Y:S01]  /*13b0*/  SHF.R.U32.HI R27, RZ, UR16, R10 ;  /* 0x00000010ff1b7c19 */ /* 0x000fe2000801160a */
[----:B------:R-:W-:Y:S01]  /*13c0*/  UIADD3 UR4, UPT, UPT, UR4, 0x1, URZ ;  /* 0x0000000104047890 */ /* 0x000fe2000fffe0ff */
[----:B------:R-:W-:Y:S02]  /*13d0*/  VIADDMNMX R22, R22, R3, 0x8, PT ;  /* 0x0000000816167446 */ /* 0x000fe40003800103 */
[----:B------:R-:W-:Y:S02]  /*13e0*/  SHF.R.U32.HI R29, RZ, UR16, R9 ;  /* 0x00000010ff1d7c19 */ /* 0x000fe40008011609 */
[----:B------:R-:W-:-:S02]  /*13f0*/  SHF.L.U32 R22, R25, R22, RZ ;  /* 0x0000001619167219 */ /* 0x000fc400000006ff */
[----:B------:R-:W-:Y:S02]  /*1400*/  SHF.R.U32.HI R25, RZ, UR16, R11 ;  /* 0x00000010ff197c19 */ /* 0x000fe4000801160b */
[-C--:B------:R-:W-:Y:S02]  /*1410*/  LOP3.LUT R23, R23, R22.reuse, RZ, 0x30, !PT ;  /* 0x0000001617177212 */ /* 0x080fe400078e30ff */
[-C--:B------:R-:W-:Y:S02]  /*1420*/  LOP3.LUT R25, R25, R22.reuse, RZ, 0x30, !PT ;  /* 0x0000001619197212 */ /* 0x080fe400078e30ff */
[----:B------:R-:W-:Y:S02]  /*1430*/  LOP3.LUT R27, R27, R22, RZ, 0x30, !PT ;  /* 0x000000161b1b7212 */ /* 0x000fe400078e30ff */
[----:B------:R-:W-:Y:S02]  /*1440*/  LEA R23, R23, UR17, 0x2 ;  /* 0x0000001117177c11 */ /* 0x000fe4000f8e10ff */
[----:B------:R-:W-:-:S02]  /*1450*/  LEA R25, R25, UR17, 0x2 ;  /* 0x0000001119197c11 */ /* 0x000fc4000f8e10ff */
[----:B------:R-:W-:Y:S01]  /*1460*/  LEA R27, R27, UR17, 0x2 ;  /* 0x000000111b1b7c11 */ /* 0x000fe2000f8e10ff */
[----:B------:R0:W-:Y:S01]  /*1470*/  ATOMS.POPC.INC.32 RZ, [R23+URZ] ;  /* 0x0000000017ff7f8c */ /* 0x0001e2000d8000ff */
[----:B------:R-:W-:Y:S02]  /*1480*/  SHF.R.U32.HI R24, RZ, UR16, R8 ;  /* 0x00000010ff187c19 */ /* 0x000fe40008011608 */
[----:B------:R-:W-:Y:S01]  /*1490*/  SHF.R.U32.HI R26, RZ, UR16, R7 ;  /* 0x00000010ff1a7c19 */ /* 0x000fe20008011607 */
[----:B------:R1:W-:Y:S01]  /*14a0*/  ATOMS.POPC.INC.32 RZ, [R25+URZ] ;  /* 0x0000000019ff7f8c */ /* 0x0003e2000d8000ff */
[-C--:B------:R-:W-:Y:S02]  /*14b0*/  LOP3.LUT R29, R29, R22.reuse, RZ, 0x30, !PT ;  /* 0x000000161d1d7212 */ /* 0x080fe400078e30ff */
[----:B------:R-:W-:Y:S01]  /*14c0*/  LOP3.LUT R24, R24, R22, RZ, 0x30, !PT ;  /* 0x0000001618187212 */ /* 0x000fe200078e30ff */
[----:B------:R2:W-:Y:S01]  /*14d0*/  ATOMS.POPC.INC.32 RZ, [R27+URZ] ;  /* 0x000000001bff7f8c */ /* 0x0005e2000d8000ff */
[----:B0-----:R-:W-:-:S02]  /*14e0*/  SHF.R.U32.HI R23, RZ, UR16, R6 ;  /* 0x00000010ff177c19 */ /* 0x001fc40008011606 */
[-C--:B------:R-:W-:Y:S02]  /*14f0*/  LOP3.LUT R26, R26, R22.reuse, RZ, 0x30, !PT ;  /* 0x000000161a1a7212 */ /* 0x080fe400078e30ff */
[----:B-1----:R-:W-:Y:S02]  /*1500*/  SHF.R.U32.HI R25, RZ, UR16, R5 ;  /* 0x00000010ff197c19 */ /* 0x002fe40008011605 */
[-C--:B------:R-:W-:Y:S02]  /*1510*/  LOP3.LUT R23, R23, R22.reuse, RZ, 0x30, !PT ;  /* 0x0000001617177212 */ /* 0x080fe400078e30ff */
[----:B--2---:R-:W-:Y:S02]  /*1520*/  SHF.R.U32.HI R27, RZ, UR16, R19 ;  /* 0x00000010ff1b7c19 */ /* 0x004fe40008011613 */
[----:B------:R-:W-:Y:S02]  /*1530*/  LEA R29, R29, UR17, 0x2 ;  /* 0x000000111d1d7c11 */ /* 0x000fe4000f8e10ff */
[----:B------:R-:W-:-:S02]  /*1540*/  LOP3.LUT R25, R25, R22, RZ, 0x30, !PT ;  /* 0x0000001619197212 */ /* 0x000fc400078e30ff */
[----:B------:R-:W-:Y:S01]  /*1550*/  LEA R24, R24, UR17, 0x2 ;  /* 0x0000001118187c11 */ /* 0x000fe2000f8e10ff */
[----:B------:R0:W-:Y:S01]  /*1560*/  ATOMS.POPC.INC.32 RZ, [R29+URZ] ;  /* 0x000000001dff7f8c */ /* 0x0001e2000d8000ff */
[----:B------:R-:W-:Y:S02]  /*1570*/  LOP3.LUT R27, R27, R22, RZ, 0x30, !PT ;  /* 0x000000161b1b7212 */ /* 0x000fe400078e30ff */
[----:B------:R-:W-:Y:S01]  /*1580*/  LEA R26, R26, UR17, 0x2 ;  /* 0x000000111a1a7c11 */ /* 0x000fe2000f8e10ff */
[----:B------:R1:W-:Y:S01]  /*1590*/  ATOMS.POPC.INC.32 RZ, [R24+URZ] ;  /* 0x0000000018ff7f8c */ /* 0x0003e2000d8000ff */
[----:B------:R-:W-:Y:S02]  /*15a0*/  LEA R23, R23, UR17, 0x2 ;  /* 0x0000001117177c11 */ /* 0x000fe4000f8e10ff */
[----:B------:R-:W-:Y:S01]  /*15b0*/  LEA R25, R25, UR17, 0x2 ;  /* 0x0000001119197c11 */ /* 0x000fe2000f8e10ff */
[----:B------:R2:W-:Y:S01]  /*15c0*/  ATOMS.POPC.INC.32 RZ, [R26+URZ] ;  /* 0x000000001aff7f8c */ /* 0x0005e2000d8000ff */
[----:B------:R-:W-:-:S02]  /*15d0*/  LEA R27, R27, UR17, 0x2 ;  /* 0x000000111b1b7c11 */ /* 0x000fc4000f8e10ff */
[----:B0-----:R-:W-:Y:S01]  /*15e0*/  SHF.R.U32.HI R29, RZ, UR16, R18 ;  /* 0x00000010ff1d7c19 */ /* 0x001fe20008011612 */
[----:B------:R0:W-:Y:S01]  /*15f0*/  ATOMS.POPC.INC.32 RZ, [R23+URZ] ;  /* 0x0000000017ff7f8c */ /* 0x0001e2000d8000ff */
[----:B-1----:R-:W-:Y:S02]  /*1600*/  SHF.R.U32.HI R24, RZ, UR16, R17 ;  /* 0x00000010ff187c19 */ /* 0x002fe40008011611 */
[----:B------:R-:W-:Y:S01]  /*1610*/  SHF.R.U32.HI R28, RZ, UR16, R15 ;  /* 0x00000010ff1c7c19 */ /* 0x000fe2000801160f */
[----:B------:R1:W-:Y:S01]  /*1620*/  ATOMS.POPC.INC.32 RZ, [R25+URZ] ;  /* 0x0000000019ff7f8c */ /* 0x0003e2000d8000ff */
[----:B--2---:R-:W-:Y:S02]  /*1630*/  SHF.R.U32.HI R26, RZ, UR16, R16 ;  /* 0x00000010ff1a7c19 */ /* 0x004fe40008011610 */
[----:B------:R-:W-:Y:S01]  /*1640*/  LOP3.LUT R29, R29, R22, RZ, 0x30, !PT ;  /* 0x000000161d1d7212 */ /* 0x000fe200078e30ff */
[----:B------:R2:W-:Y:S01]  /*1650*/  ATOMS.POPC.INC.32 RZ, [R27+URZ] ;  /* 0x000000001bff7f8c */ /* 0x0005e2000d8000ff */
[----:B0-----:R-:W-:-:S02]  /*1660*/  SHF.R.U32.HI R23, RZ, UR16, R2 ;  /* 0x00000010ff177c19 */ /* 0x001fc40008011602 */
[-C--:B------:R-:W-:Y:S02]  /*1670*/  LOP3.LUT R24, R24, R22.reuse, RZ, 0x30, !PT ;  /* 0x0000001618187212 */ /* 0x080fe400078e30ff */
[----:B-1----:R-:W-:Y:S02]  /*1680*/  SHF.R.U32.HI R25, RZ, UR16, R13 ;  /* 0x00000010ff197c19 */ /* 0x002fe4000801160d */
[-C--:B------:R-:W-:Y:S02]  /*1690*/  LOP3.LUT R26, R26, R22.reuse, RZ, 0x30, !PT ;  /* 0x000000161a1a7212 */ /* 0x080fe400078e30ff */
[----:B--2---:R-:W-:Y:S01]  /*16a0*/  SHF.R.U32.HI R27, RZ, UR16, R14 ;  /* 0x00000010ff1b7c19 */ /* 0x004fe2000801160e */
[----:B------:R-:W-:Y:S01]  /*16b0*/  UIADD3 UR16, UPT, UPT, UR16, 0x8, URZ ;  /* 0x0000000810107890 */ /* 0x000fe2000fffe0ff */
[----:B------:R-:W-:Y:S02]  /*16c0*/  LOP3.LUT R23, R23, R22, RZ, 0x30, !PT ;  /* 0x0000001617177212 */ /* 0x000fe400078e30ff */
[----:B------:R-:W-:-:S02]  /*16d0*/  LEA R29, R29, UR17, 0x2 ;  /* 0x000000111d1d7c11 */ /* 0x000fc4000f8e10ff */
[-C--:B------:R-:W-:Y:S02]  /*16e0*/  LOP3.LUT R25, R25, R22.reuse, RZ, 0x30, !PT ;  /* 0x0000001619197212 */ /* 0x080fe400078e30ff */
[----:B------:R-:W-:Y:S01]  /*16f0*/  ISETP.LE.AND P0, PT, R3, UR16, PT ;  /* 0x0000001003007c0c */ /* 0x000fe2000bf03270 */
[----:B------:R0:W-:Y:S01]  /*1700*/  ATOMS.POPC.INC.32 RZ, [R29+URZ] ;  /* 0x000000001dff7f8c */ /* 0x0001e2000d8000ff */
[----:B------:R-:W-:Y:S02]  /*1710*/  LEA R24, R24, UR17, 0x2 ;  /* 0x0000001118187c11 */ /* 0x000fe4000f8e10ff */
[-C--:B------:R-:W-:Y:S02]  /*1720*/  LOP3.LUT R27, R27, R22.reuse, RZ, 0x30, !PT ;  /* 0x000000161b1b7212 */ /* 0x080fe400078e30ff */
[----:B------:R-:W-:Y:S01]  /*1730*/  LEA R26, R26, UR17, 0x2 ;  /* 0x000000111a1a7c11 */ /* 0x000fe2000f8e10ff */
[----:B------:R0:W-:Y:S01]  /*1740*/  ATOMS.POPC.INC.32 RZ, [R24+URZ] ;  /* 0x0000000018ff7f8c */ /* 0x0001e2000d8000ff */
[----:B------:R-:W-:-:S02]  /*1750*/  LOP3.LUT R28, R28, R22, RZ, 0x30, !PT ;  /* 0x000000161c1c7212 */ /* 0x000fc400078e30ff */
[----:B------:R-:W-:Y:S01]  /*1760*/  LEA R23, R23, UR17, 0x2 ;  /* 0x0000001117177c11 */ /* 0x000fe2000f8e10ff */
[----:B------:R0:W-:Y:S01]  /*1770*/  ATOMS.POPC.INC.32 RZ, [R26+URZ] ;  /* 0x000000001aff7f8c */ /* 0x0001e2000d8000ff */
[----:B------:R-:W-:Y:S02]  /*1780*/  LEA R25, R25, UR17, 0x2 ;  /* 0x0000001119197c11 */ /* 0x000fe4000f8e10ff */
[----:B------:R-:W-:Y:S01]  /*1790*/  LEA R27, R27, UR17, 0x2 ;  /* 0x000000111b1b7c11 */ /* 0x000fe2000f8e10ff */
[----:B------:R0:W-:Y:S01]  /*17a0*/  ATOMS.POPC.INC.32 RZ, [R23+URZ] ;  /* 0x0000000017ff7f8c */ /* 0x0001e2000d8000ff */
[----:B------:R-:W-:-:S03]  /*17b0*/  LEA R28, R28, UR17, 0x2 ;  /* 0x000000111c1c7c11 */ /* 0x000fc6000f8e10ff */
[----:B------:R0:W-:Y:S04]  /*17c0*/  ATOMS.POPC.INC.32 RZ, [R25+URZ] ;  /* 0x0000000019ff7f8c */ /* 0x0001e8000d8000ff */
[----:B------:R0:W-:Y:S04]  /*17d0*/  ATOMS.POPC.INC.32 RZ, [R27+URZ] ;  /* 0x000000001bff7f8c */ /* 0x0001e8000d8000ff */
[----:B------:R0:W-:Y:S01]  /*17e0*/  ATOMS.POPC.INC.32 RZ, [R28+URZ] ;  /* 0x000000001cff7f8c */ /* 0x0001e2000d8000ff */
[----:B------:R-:W-:Y:S05]  /*17f0*/  @!P0 BRA `(.L_x_149) ;  /* 0xfffffff800dc8947 */ /* 0x000fea000383ffff */
.L_x_148:
[----:B------:R-:W-:Y:S05]  /*1800*/  BRA.U !UP0, `(.L_x_150) ;  /* 0xfffffff108dc7547 */ /* 0x000fea000b83ffff */
.L_x_145:
[----:B------:R-:W-:Y:S01]  /*1810*/  BAR.SYNC.DEFER_BLOCKING 0x0 ;  /* 0x0000000000007b1d */ /* 0x000fe20000010000 */
[----:B------:R-:W-:-:S05]  /*1820*/  ISETP.NE.AND P0, PT, R20, RZ, PT ;  /* 0x000000ff1400720c */ /* 0x000fca0003f05270 */
[----:B------:R-:W-:Y:S08]  /*1830*/  BSSY.RECONVERGENT B0, `(.L_x_151) ;  /* 0x0000164000007945 */ /* 0x000ff00003800200 */
[----:B------:R-:W-:Y:S05]  /*1840*/  @P0 BRA `(.L_x_152) ;  /* 0x0000001400880947 */ /* 0x000fea0003800000 */
[----:B------:R-:W-:Y:S01]  /*1850*/  UISETP.GE.U32.AND UP0, UPT, UR22, 0x7, UPT ;  /* 0x000000071600788c */ /* 0x000fe2000bf06070 */
[----:B0-23--:R-:W-:-:S08]  /*1860*/  IMAD.MOV.U32 R3, RZ, RZ, RZ ;  /* 0x000000ffff037224 */ /* 0x00dfd000078e00ff */
[----:B------:R-:W-:Y:S05]  /*1870*/  BRA.U !UP0, `(.L_x_153) ;  /* 0x00000005085c7547 */ /* 0x000fea000b800000 */
[----:B----4-:R-:W0:Y:S01]  /*1880*/  LDC.64 R2, c[0x0][0x380] ;  /* 0x0000e000ff027b82 */ /* 0x010e220000000a00 */
[----:B-1---5:R-:W-:-:S07]  /*1890*/  IMAD.MOV.U32 R5, RZ, RZ, RZ ;  /* 0x000000ffff057224 */ /* 0x022fce00078e00ff */
.L_x_170:
[----:B----4-:R-:W-:Y:S01]  /*18a0*/  IMAD R7, R5, 0x400, R0 ;  /* 0x0000040005077824 */ /* 0x010fe200078e0200 */
[----:B------:R-:W-:Y:S04]  /*18b0*/  BSSY.RECONVERGENT B1, `(.L_x_154) ;  /* 0x000000f000017945 */ /* 0x000fe80003800200 */
[----:B01----:R-:W1:Y:S04]  /*18c0*/  LDS R18, [R7] ;  /* 0x0000000007127984 */ /* 0x003e680000000800 */
[----:B--23--:R2:W3:Y:S04]  /*18d0*/  LDS R9, [R7+0x400] ;  /* 0x0004000007097984 */ /* 0x00c4e80000000800 */
[----:B------:R2:W4:Y:S04]  /*18e0*/  LDS R22, [R7+0x800] ;  /* 0x0008000007167984 */ /* 0x0005280000000800 */
[----:B------:R2:W0:Y:S04]  /*18f0*/  LDS R14, [R7+0xc00] ;  /* 0x000c0000070e7984 */ /* 0x0004280000000800 */
[----:B------:R2:W0:Y:S04]  /*1900*/  LDS R12, [R7+0x1000] ;  /* 0x00100000070c7984 */ /* 0x0004280000000800 */
[----:B------:R2:W0:Y:S04]  /*1910*/  LDS R6, [R7+0x1400] ;  /* 0x0014000007067984 */ /* 0x0004280000000800 */
[----:B------:R2:W0:Y:S04]  /*1920*/  LDS R8, [R7+0x1800] ;  /* 0x0018000007087984 */ /* 0x0004280000000800 */
[----:B------:R2:W0:Y:S01]  /*1930*/  LDS R10, [R7+0x1c00] ;  /* 0x001c0000070a7984 */ /* 0x0004220000000800 */
[----:B-1----:R-:W-:-:S13]  /*1940*/  ISETP.NE.AND P0, PT, R18, RZ, PT ;  /* 0x000000ff1200720c */ /* 0x002fda0003f05270 */
[----:B--234-:R-:W-:Y:S05]  /*1950*/  @!P0 BRA `(.L_x_155) ;  /* 0x0000000000108947 */ /* 0x01cfea0003800000 */
[----:B------:R-:W-:Y:S01]  /*1960*/  LEA R17, R5, R4, 0x8 ;  /* 0x0000000405117211 */ /* 0x000fe200078e40ff */
[----:B------:R-:W-:-:S04]  /*1970*/  IMAD.MOV.U32 R19, RZ, RZ, RZ ;  /* 0x000000ffff137224 */ /* 0x000fc800078e00ff */
[----:B0-----:R-:W-:-:S05]  /*1980*/  IMAD.WIDE.U32 R16, R17, 0x8, R2 ;  /* 0x0000000811107825 */ /* 0x001fca00078e0002 */
[----:B------:R1:W-:Y:S02]  /*1990*/  REDG.E.ADD.64.STRONG.GPU desc[UR20][R16.64], R18 ;  /* 0x000000121000798e */ /* 0x0003e4000c12e514 */
.L_x_155:
[----:B------:R-:W-:Y:S05]  /*19a0*/  BSYNC.RECONVERGENT B1 ;  /* 0x0000000000017941 */ /* 0x000fea0003800200 */
.L_x_154:
[----:B------:R-:W-:Y:S01]  /*19b0*/  ISETP.NE.AND P6, PT, R9, RZ, PT ;  /* 0x000000ff0900720c */ /* 0x000fe20003fc5270 */
[----:B------:R-:W-:Y:S01]  /*19c0*/  BSSY.RECONVERGENT B1, `(.L_x_156) ;  /* 0x000000e000017945 */ /* 0x000fe20003800200 */
[----:B------:R-:W-:Y:S02]  /*19d0*/  ISETP.NE.AND P0, PT, R22, RZ, PT ;  /* 0x000000ff1600720c */ /* 0x000fe40003f05270 */
[----:B0-----:R-:W-:Y:S02]  /*19e0*/  ISETP.NE.AND P1, PT, R14, RZ, PT ;  /* 0x000000ff0e00720c */ /* 0x001fe40003f25270 */
[----:B------:R-:W-:Y:S02]  /*19f0*/  ISETP.NE.AND P2, PT, R12, RZ, PT ;  /* 0x000000ff0c00720c */ /* 0x000fe40003f45270 */
[----:B------:R-:W-:Y:S02]  /*1a00*/  ISETP.NE.AND P3, PT, R6, RZ, PT ;  /* 0x000000ff0600720c */ /* 0x000fe40003f65270 */
[----:B------:R-:W-:-:S02]  /*1a10*/  ISETP.NE.AND P4, PT, R8, RZ, PT ;  /* 0x000000ff0800720c */ /* 0x000fc40003f85270 */
[----:B------:R-:W-:Y:S01]  /*1a20*/  ISETP.NE.AND P5, PT, R10, RZ, PT ;  /* 0x000000ff0a00720c */ /* 0x000fe20003fa5270 */
[----:B------:R-:W-:-:S12]  /*1a30*/  @!P6 BRA `(.L_x_157) ;  /* 0x000000000018e947 */ /* 0x000fd80003800000 */
[----:B-1----:R-:W-:Y:S02]  /*1a40*/  IMAD R17, R5, 0x100, R4 ;  /* 0x0000010005117824 */ /* 0x002fe400078e0204 */
[----:B------:R-:W-:Y:S02]  /*1a50*/  IMAD.MOV.U32 R18, RZ, RZ, R9 ;  /* 0x000000ffff127224 */ /* 0x000fe400078e0009 */
[----:B------:R-:W-:Y:S02]  /*1a60*/  VIADD R17, R17, 0x100 ;  /* 0x0000010011117836 */ /* 0x000fe40000000000 */
[----:B------:R-:W-:Y:S02]  /*1a70*/  IMAD.MOV.U32 R19, RZ, RZ, RZ ;  /* 0x000000ffff137224 */ /* 0x000fe400078e00ff */
[----:B------:R-:W-:-:S05]  /*1a80*/  IMAD.WIDE.U32 R16, R17, 0x8, R2 ;  /* 0x0000000811107825 */ /* 0x000fca00078e0002 */
[----:B------:R0:W-:Y:S02]  /*1a90*/  REDG.E.ADD.64.STRONG.GPU desc[UR20][R16.64], R18 ;  /* 0x000000121000798e */ /* 0x0001e4000c12e514 */
.L_x_157:
[----:B------:R-:W-:Y:S05]  /*1aa0*/  BSYNC.RECONVERGENT B1 ;  /* 0x0000000000017941 */ /* 0x000fea0003800200 */
.L_x_156:
[----:B------:R-:W-:Y:S04]  /*1ab0*/  BSSY.RECONVERGENT B1, `(.L_x_158) ;  /* 0x0000007000017945 */ /* 0x000fe80003800200 */
[----:B------:R-:W-:Y:S05]  /*1ac0*/  @!P0 BRA `(.L_x_159) ;  /* 0x0000000000148947 */ /* 0x000fea0003800000 */
[----:B01----:R-:W-:Y:S02]  /*1ad0*/  IMAD R17, R5, 0x100, R4 ;  /* 0x0000010005117824 */ /* 0x003fe400078e0204 */
[----:B------:R-:W-:-:S03]  /*1ae0*/  IMAD.MOV.U32 R23, RZ, RZ, RZ ;  /* 0x000000ffff177224 */ /* 0x000fc600078e00ff */
[----:B------:R-:W-:-:S05]  /*1af0*/  IADD3 R17, PT, PT, R17, 0x200, RZ ;  /* 0x0000020011117810 */ /* 0x000fca0007ffe0ff */
[----:B------:R-:W-:-:S05]  /*1b00*/  IMAD.WIDE.U32 R16, R17, 0x8, R2 ;  /* 0x0000000811107825 */ /* 0x000fca00078e0002 */
[----:B------:R2:W-:Y:S02]  /*1b10*/  REDG.E.ADD.64.STRONG.GPU desc[UR20][R16.64], R22 ;  /* 0x000000161000798e */ /* 0x0005e4000c12e514 */
.L_x_159:
[----:B------:R-:W-:Y:S05]  /*1b20*/  BSYNC.RECONVERGENT B1 ;  /* 0x0000000000017941 */ /* 0x000fea0003800200 */
.L_x_158:
[----:B------:R-:W-:Y:S04]  /*1b30*/  BSSY.RECONVERGENT B1, `(.L_x_160) ;  /* 0x0000007000017945 */ /* 0x000fe80003800200 */
[----:B------:R-:W-:Y:S05]  /*1b40*/  @!P1 BRA `(.L_x_161) ;  /* 0x0000000000149947 */ /* 0x000fea0003800000 */
[----:B012---:R-:W-:Y:S02]  /*1b50*/  IMAD R17, R5, 0x100, R4 ;  /* 0x0000010005117824 */ /* 0x007fe400078e0204 */
[----:B------:R-:W-:Y:S02]  /*1b60*/  IMAD.MOV.U32 R15, RZ, RZ, RZ ;  /* 0x000000ffff0f7224 */ /* 0x000fe400078e00ff */
[----:B------:R-:W-:-:S04]  /*1b70*/  VIADD R17, R17, 0x300 ;  /* 0x0000030011117836 */ /* 0x000fc80000000000 */
[----:B------:R-:W-:-:S05]  /*1b80*/  IMAD.WIDE.U32 R16, R17, 0x8, R2 ;  /* 0x0000000811107825 */ /* 0x000fca00078e0002 */
[----:B------:R3:W-:Y:S02]  /*1b90*/  REDG.E.ADD.64.STRONG.GPU desc[UR20][R16.64], R14 ;  /* 0x0000000e1000798e */ /* 0x0007e4000c12e514 */
.L_x_161:
[----:B------:R-:W-:Y:S05]  /*1ba0*/  BSYNC.RECONVERGENT B1 ;  /* 0x0000000000017941 */ /* 0x000fea0003800200 */
.L_x_160:
[----:B------:R-:W-:Y:S04]  /*1bb0*/  BSSY.RECONVERGENT B1, `(.L_x_162) ;  /* 0x0000007000017945 */ /* 0x000fe80003800200 */
[----:B------:R-:W-:Y:S05]  /*1bc0*/  @!P2 BRA `(.L_x_163) ;  /* 0x000000000014a947 */ /* 0x000fea0003800000 */
[----:B---3--:R-:W-:Y:S02]  /*1bd0*/  IMAD R15, R5, 0x100, R4 ;  /* 0x00000100050f7824 */ /* 0x008fe400078e0204 */
[----:B------:R-:W-:Y:S02]  /*1be0*/  HFMA2 R13, -RZ, RZ, 0, 0 ;  /* 0x00000000ff0d7431 */ /* 0x000fe400000001ff */
[----:B------:R-:W-:-:S04]  /*1bf0*/  VIADD R15, R15, 0x400 ;  /* 0x000004000f0f7836 */ /* 0x000fc80000000000 */
[----:B------:R-:W-:-:S05]  /*1c00*/  IMAD.WIDE.U32 R14, R15, 0x8, R2 ;  /* 0x000000080f0e7825 */ /* 0x000fca00078e0002 */
[----:B------:R4:W-:Y:S02]  /*1c10*/  REDG.E.ADD.64.STRONG.GPU desc[UR20][R14.64], R12 ;  /* 0x0000000c0e00798e */ /* 0x0009e4000c12e514 */
.L_x_163:
[----:B------:R-:W-:Y:S05]  /*1c20*/  BSYNC.RECONVERGENT B1 ;  /* 0x0000000000017941 */ /* 0x000fea0003800200 */
.L_x_162:
[----:B------:R-:W-:Y:S04]  /*1c30*/  BSSY.RECONVERGENT B1, `(.L_x_164) ;  /* 0x0000007000017945 */ /* 0x000fe80003800200 */
[----:B------:R-:W-:Y:S05]  /*1c40*/  @!P3 BRA `(.L_x_165) ;  /* 0x000000000014b947 */ /* 0x000fea0003800000 */
[----:B----4-:R-:W-:Y:S02]  /*1c50*/  IMAD R13, R5, 0x100, R4 ;  /* 0x00000100050d7824 */ /* 0x010fe400078e0204 */
[----:B------:R-:W-:Y:S02]  /*1c60*/  IMAD.MOV.U32 R7, RZ, RZ, RZ ;  /* 0x000000ffff077224 */ /* 0x000fe400078e00ff */
[----:B------:R-:W-:-:S04]  /*1c70*/  VIADD R13, R13, 0x500 ;  /* 0x000005000d0d7836 */ /* 0x000fc80000000000 */
[----:B------:R-:W-:-:S05]  /*1c80*/  IMAD.WIDE.U32 R12, R13, 0x8, R2 ;  /* 0x000000080d0c7825 */ /* 0x000fca00078e0002 */
[----:B------:R4:W-:Y:S02]  /*1c90*/  REDG.E.ADD.64.STRONG.GPU desc[UR20][R12.64], R6 ;  /* 0x000000060c00798e */ /* 0x0009e4000c12e514 */
.L_x_165:
[----:B------:R-:W-:Y:S05]  /*1ca0*/  BSYNC.RECONVERGENT B1 ;  /* 0x0000000000017941 */ /* 0x000fea0003800200 */
.L_x_164:
[----:B------:R-:W-:Y:S04]  /*1cb0*/  BSSY.RECONVERGENT B1, `(.L_x_166) ;  /* 0x0000007000017945 */ /* 0x000fe80003800200 */
[----:B------:R-:W-:Y:S05]  /*1cc0*/  @!P4 BRA `(.L_x_167) ;  /* 0x000000000014c947 */ /* 0x000fea0003800000 */
[----:B----4-:R-:W-:Y:S02]  /*1cd0*/  IMAD R7, R5, 0x100, R4 ;  /* 0x0000010005077824 */ /* 0x010fe400078e0204 */
[----:B------:R-:W-:Y:S02]  /*1ce0*/  IMAD.MOV.U32 R9, RZ, RZ, RZ ;  /* 0x000000ffff097224 */ /* 0x000fe400078e00ff */
[----:B------:R-:W-:-:S04]  /*1cf0*/  VIADD R7, R7, 0x600 ;  /* 0x0000060007077836 */ /* 0x000fc80000000000 */
[----:B------:R-:W-:-:S05]  /*1d00*/  IMAD.WIDE.U32 R6, R7, 0x8, R2 ;  /* 0x0000000807067825 */ /* 0x000fca00078e0002 */
[----:B------:R4:W-:Y:S02]  /*1d10*/  REDG.E.ADD.64.STRONG.GPU desc[UR20][R6.64], R8 ;  /* 0x000000080600798e */ /* 0x0009e4000c12e514 */
.L_x_167:
[----:B------:R-:W-:Y:S05]  /*1d20*/  BSYNC.RECONVERGENT B1 ;  /* 0x0000000000017941 */ /* 0x000fea0003800200 */
.L_x_166:
[----:B------:R-:W-:Y:S04]  /*1d30*/  BSSY.RECONVERGENT B1, `(.L_x_168) ;  /* 0x0000007000017945 */ /* 0x000fe80003800200 */
[----:B------:R-:W-:Y:S05]  /*1d40*/  @!P5 BRA `(.L_x_169) ;  /* 0x000000000014d947 */ /* 0x000fea0003800000 */
[----:B----4-:R-:W-:Y:S01]  /*1d50*/  LEA R7, R5, R4, 0x8 ;  /* 0x0000000405077211 */ /* 0x010fe200078e40ff */
[----:B------:R-:W-:-:S04]  /*1d60*/  IMAD.MOV.U32 R11, RZ, RZ, RZ ;  /* 0x000000ffff0b7224 */ /* 0x000fc800078e00ff */
[----:B------:R-:W-:-:S04]  /*1d70*/  VIADD R7, R7, 0x700 ;  /* 0x0000070007077836 */ /* 0x000fc80000000000 */
[----:B------:R-:W-:-:S05]  /*1d80*/  IMAD.WIDE.U32 R6, R7, 0x8, R2 ;  /* 0x0000000807067825 */ /* 0x000fca00078e0002 */
[----:B------:R4:W-:Y:S02]  /*1d90*/  REDG.E.ADD.64.STRONG.GPU desc[UR20][R6.64], R10 ;  /* 0x0000000a0600798e */ /* 0x0009e4000c12e514 */
.L_x_169:
[----:B------:R-:W-:Y:S05]  /*1da0*/  BSYNC.RECONVERGENT B1 ;  /* 0x0000000000017941 */ /* 0x000fea0003800200 */
.L_x_168:
[----:B------:R-:W-:-:S05]  /*1db0*/  VIADD R5, R5, 0x8 ;  /* 0x0000000805057836 */ /* 0x000fca0000000000 */
[----:B------:R-:W-:-:S13]  /*1dc0*/  ISETP.NE.AND P0, PT, R5, UR27, PT ;  /* 0x0000001b05007c0c */ /* 0x000fda000bf05270 */
[----:B------:R-:W-:Y:S05]  /*1dd0*/  @P0 BRA `(.L_x_170) ;  /* 0xfffffff800b00947 */ /* 0x000fea000383ffff */
[----:B------:R-:W-:-:S07]  /*1de0*/  IMAD.U32 R3, RZ, RZ, UR27 ;  /* 0x0000001bff037e24 */ /* 0x000fce000f8e00ff */
.L_x_153:
[----:B------:R-:W-:Y:S02]  /*1df0*/  UISETP.NE.AND UP0, UPT, UR24, URZ, UPT ;  /* 0x000000ff1800728c */ /* 0x000fe4000bf05270 */
[----:B----45:R-:W-:Y:S02]  /*1e00*/  IMAD.U32 R8, RZ, RZ, UR24 ;  /* 0x00000018ff087e24 */ /* 0x030fe4000f8e00ff */
[----:B-1----:R-:W-:-:S03]  /*1e10*/  IMAD.U32 R5, RZ, RZ, UR25 ;  /* 0x00000019ff057e24 */ /* 0x002fc6000f8e00ff */
[----:B------:R-:W-:Y:S01]  /*1e20*/  IADD3 R8, PT, PT, R8, -0x1, RZ ;  /* 0xffffffff08087810 */ /* 0x000fe20007ffe0ff */
[----:B------:R-:W-:Y:S01]  /*1e30*/  VIADD R5, R5, 0xffffffff ;  /* 0xffffffff05057836 */ /* 0x000fe20000000000 */
[----:B------:R-:W-:Y:S06]  /*1e40*/  BRA.U !UP0, `(.L_x_171) ;  /* 0x0000000508707547 */ /* 0x000fec000b800000 */
[----:B------:R-:W-:-:S13]  /*1e50*/  ISETP.GE.U32.AND P0, PT, R8, 0x3, PT ;  /* 0x000000030800780c */ /* 0x000fda0003f06070 */
[----:B------:R-:W-:Y:S05]  /*1e60*/  @!P0 BRA `(.L_x_172) ;  /* 0x0000000000bc8947 */ /* 0x000fea0003800000 */
[----:B------:R-:W-:Y:S01]  /*1e70*/  IMAD R7, R3, 0x400, R0 ;  /* 0x0000040003077824 */ /* 0x000fe200078e0200 */
[----:B------:R-:W-:Y:S04]  /*1e80*/  BSSY.RECONVERGENT B1, `(.L_x_173) ;  /* 0x000000f000017945 */ /* 0x000fe80003800200 */
[----:B------:R-:W1:Y:S04]  /*1e90*/  LDS R12, [R7] ;  /* 0x00000000070c7984 */ /* 0x000e680000000800 */
[----:B------:R-:W4:Y:S04]  /*1ea0*/  LDS R9, [R7+0x400] ;  /* 0x0004000007097984 */ /* 0x000f280000000800 */
[----:B------:R-:W5:Y:S04]  /*1eb0*/  LDS R6, [R7+0x800] ;  /* 0x0008000007067984 */ /* 0x000f680000000800 */
[----:B------:R-:W0:Y:S01]  /*1ec0*/  LDS R2, [R7+0xc00] ;  /* 0x000c000007027984 */ /* 0x000e220000000800 */
[----:B-1----:R-:W-:-:S02]  /*1ed0*/  ISETP.NE.AND P0, PT, R12, RZ, PT ;  /* 0x000000ff0c00720c */ /* 0x002fc40003f05270 */
[----:B----4-:R-:W-:Y:S02]  /*1ee0*/  ISETP.NE.AND P1, PT, R9, RZ, PT ;  /* 0x000000ff0900720c */ /* 0x010fe40003f25270 */
[----:B-----5:R-:W-:Y:S02]  /*1ef0*/  ISETP.NE.AND P2, PT, R6, RZ, PT ;  /* 0x000000ff0600720c */ /* 0x020fe40003f45270 */
[----:B0-----:R-:W-:-:S07]  /*1f00*/  ISETP.NE.AND P3, PT, R2, RZ, PT ;  /* 0x000000ff0200720c */ /* 0x001fce0003f65270 */
[----:B------:R-:W-:Y:S06]  /*1f10*/  @!P0 BRA `(.L_x_174) ;  /* 0x0000000000148947 */ /* 0x000fec0003800000 */
[----:B------:R-:W0:Y:S01]  /*1f20*/  LDC.64 R10, c[0x0][0x380] ;  /* 0x0000e000ff0a7b82 */ /* 0x000e220000000a00 */
[----:B------:R-:W-:Y:S02]  /*1f30*/  IMAD R7, R3, 0x100, R4 ;  /* 0x0000010003077824 */ /* 0x000fe400078e0204 */
[----:B------:R-:W-:Y:S02]  /*1f40*/  IMAD.MOV.U32 R13, RZ, RZ, RZ ;  /* 0x000000ffff0d7224 */ /* 0x000fe400078e00ff */
[----:B0-----:R-:W-:-:S05]  /*1f50*/  IMAD.WIDE.U32 R10, R7, 0x8, R10 ;  /* 0x00000008070a7825 */ /* 0x001fca00078e000a */
[----:B------:R0:W-:Y:S02]  /*1f60*/  REDG.E.ADD.64.STRONG.GPU desc[UR20][R10.64], R12 ;  /* 0x0000000c0a00798e */ /* 0x0001e4000c12e514 */
.L_x_174:
[----:B------:R-:W-:Y:S05]  /*1f70*/  BSYNC.RECONVERGENT B1 ;  /* 0x0000000000017941 */ /* 0x000fea0003800200 */
.L_x_173:
[----:B------:R-:W-:Y:S04]  /*1f80*/  BSSY.RECONVERGENT B1, `(.L_x_175) ;  /* 0x0000009000017945 */ /* 0x000fe80003800200 */
[----:B------:R-:W-:Y:S05]  /*1f90*/  @!P1 BRA `(.L_x_176) ;  /* 0x00000000001c9947 */ /* 0x000fea0003800000 */
[----:B0-----:R-:W0:Y:S01]  /*1fa0*/  LDC.64 R10, c[0x0][0x380] ;  /* 0x0000e000ff0a7b82 */ /* 0x001e220000000a00 */
[----:B------:R-:W-:Y:S01]  /*1fb0*/  IMAD R7, R3, 0x100, R4 ;  /* 0x0000010003077824 */ /* 0x000fe200078e0204 */
[----:B------:R-:W-:Y:S01]  /*1fc0*/  MOV R12, R9 ;  /* 0x00000009000c7202 */ /* 0x000fe20000000f00 */
[----:B------:R-:W-:Y:S02]  /*1fd0*/  IMAD.MOV.U32 R13, RZ, RZ, RZ ;  /* 0x000000ffff0d7224 */ /* 0x000fe400078e00ff */
[----:B------:R-:W-:-:S04]  /*1fe0*/  VIADD R7, R7, 0x100 ;  /* 0x0000010007077836 */ /* 0x000fc80000000000 */
[----:B0-----:R-:W-:-:S05]  /*1ff0*/  IMAD.WIDE.U32 R10, R7, 0x8, R10 ;  /* 0x00000008070a7825 */ /* 0x001fca00078e000a */
[----:B------:R1:W-:Y:S02]  /*2000*/  REDG.E.ADD.64.STRONG.GPU desc[UR20][R10.64], R12 ;  /* 0x0000000c0a00798e */ /* 0x0003e4000c12e514 */
.L_x_176:
[----:B------:R-:W-:Y:S05]  /*2010*/  BSYNC.RECONVERGENT B1 ;  /* 0x0000000000017941 */ /* 0x000fea0003800200 */
.L_x_175:
[----:B------:R-:W-:Y:S04]  /*2020*/  BSSY.RECONVERGENT B1, `(.L_x_177) ;  /* 0x0000008000017945 */ /* 0x000fe80003800200 */
[----:B------:R-:W-:Y:S05]  /*2030*/  @!P2 BRA `(.L_x_178) ;  /* 0x000000000018a947 */ /* 0x000fea0003800000 */
[----:B01----:R-:W0:Y:S01]  /*2040*/  LDC.64 R10, c[0x0][0x380] ;  /* 0x0000e000ff0a7b82 */ /* 0x003e220000000a00 */
[----:B------:R-:W-:-:S04]  /*2050*/  IMAD R7, R3, 0x100, R4 ;  /* 0x0000010003077824 */ /* 0x000fc800078e0204 */
[----:B------:R-:W-:-:S04]  /*2060*/  VIADD R7, R7, 0x200 ;  /* 0x0000020007077836 */ /* 0x000fc80000000000 */
[----:B0-----:R-:W-:-:S04]  /*2070*/  IMAD.WIDE.U32 R10, R7, 0x8, R10 ;  /* 0x00000008070a7825 */ /* 0x001fc800078e000a */
[----:B------:R-:W-:-:S05]  /*2080*/  IMAD.MOV.U32 R7, RZ, RZ, RZ ;  /* 0x000000ffff077224 */ /* 0x000fca00078e00ff */
[----:B------:R4:W-:Y:S02]  /*2090*/  REDG.E.ADD.64.STRONG.GPU desc[UR20][R10.64], R6 ;  /* 0x000000060a00798e */ /* 0x0009e4000c12e514 */
.L_x_178:
[----:B------:R-:W-:Y:S05]  /*20a0*/  BSYNC.RECONVERGENT B1 ;  /* 0x0000000000017941 */ /* 0x000fea0003800200 */
.L_x_177:
[----:B------:R-:W-:Y:S04]  /*20b0*/  BSSY.RECONVERGENT B1, `(.L_x_179) ;  /* 0x0000009000017945 */ /* 0x000fe80003800200 */
[----:B------:R-:W-:Y:S05]  /*20c0*/  @!P3 BRA `(.L_x_180) ;  /* 0x00000000001cb947 */ /* 0x000fea0003800000 */
[----:B----4-:R-:W4:Y:S01]  /*20d0*/  LDC.64 R6, c[0x0][0x380] ;  /* 0x0000e000ff067b82 */ /* 0x010f220000000a00 */
[----:B------:R-:W-:Y:S01]  /*20e0*/  IMAD R9, R3, 0x100, R4 ;  /* 0x0000010003097824 */ /* 0x000fe200078e0204 */
[----:B01----:R-:W-:Y:S01]  /*20f0*/  MOV R10, R2 ;  /* 0x00000002000a7202 */ /* 0x003fe20000000f00 */
[----:B------:R-:W-:Y:S02]  /*2100*/  IMAD.MOV.U32 R11, RZ, RZ, RZ ;  /* 0x000000ffff0b7224 */ /* 0x000fe400078e00ff */
[----:B------:R-:W-:-:S04]  /*2110*/  VIADD R9, R9, 0x300 ;  /* 0x0000030009097836 */ /* 0x000fc80000000000 */
[----:B----4-:R-:W-:-:S05]  /*2120*/  IMAD.WIDE.U32 R6, R9, 0x8, R6 ;  /* 0x0000000809067825 */ /* 0x010fca00078e0006 */
[----:B------:R0:W-:Y:S02]  /*2130*/  REDG.E.ADD.64.STRONG.GPU desc[UR20][R6.64], R10 ;  /* 0x0000000a0600798e */ /* 0x0001e4000c12e514 */
.L_x_180:
[----:B------:R-:W-:Y:S05]  /*2140*/  BSYNC.RECONVERGENT B1 ;  /* 0x0000000000017941 */ /* 0x000fea0003800200 */
.L_x_179:
[----:B------:R-:W-:-:S07]  /*2150*/  VIADD R3, R3, 0x4 ;  /* 0x0000000403037836 */ /* 0x000fce0000000000 */
.L_x_172:
[----:B------:R-:W-:Y:S01]  /*2160*/  UISETP.NE.AND UP0, UPT, UR25, URZ, UPT ;  /* 0x000000ff1900728c */ /* 0x000fe2000bf05270 */
[----:B------:R-:W-:Y:S08]  /*2170*/  BSSY.RECONVERGENT B1, `(.L_x_171) ;  /* 0x0000029000017945 */ /* 0x000ff00003800200 */
[----:B------:R-:W-:Y:S05]  /*2180*/  BRA.U !UP0, `(.L_x_181) ;  /* 0x00000001089c7547 */ /* 0x000fea000b800000 */
[----:B------:R-:W-:-:S13]  /*2190*/  ISETP.NE.AND P0, PT, R5, RZ, PT ;  /* 0x000000ff0500720c */ /* 0x000fda0003f05270 */
[----:B------:R-:W-:Y:S05]  /*21a0*/  @!P0 BRA `(.L_x_182) ;  /* 0x0000000000648947 */ /* 0x000fea0003800000 */
[----:B0---4-:R-:W-:Y:S01]  /*21b0*/  IMAD R6, R3, 0x400, R0 ;  /* 0x0000040003067824 */ /* 0x011fe200078e0200 */
[----:B------:R-:W-:Y:S04]  /*21c0*/  BSSY.RECONVERGENT B2, `(.L_x_183) ;  /* 0x000000c000027945 */ /* 0x000fe80003800200 */
[----:B------:R-:W0:Y:S04]  /*21d0*/  LDS R2, [R6] ;  /* 0x0000000006027984 */ /* 0x000e280000000800 */
[----:B------:R-:W4:Y:S01]  /*21e0*/  LDS R9, [R6+0x400] ;  /* 0x0004000006097984 */ /* 0x000f220000000800 */
[----:B0-----:R-:W-:-:S02]  /*21f0*/  ISETP.NE.AND P0, PT, R2, RZ, PT ;  /* 0x000000ff0200720c */ /* 0x001fc40003f05270 */
[----:B----4-:R-:W-:-:S11]  /*2200*/  ISETP.NE.AND P1, PT, R9, RZ, PT ;  /* 0x000000ff0900720c */ /* 0x010fd60003f25270 */
[----:B------:R-:W-:Y:S05]  /*2210*/  @!P0 BRA `(.L_x_184) ;  /* 0x0000000000188947 */ /* 0x000fea0003800000 */
[----:B------:R-:W0:Y:S01]  /*2220*/  LDC.64 R6, c[0x0][0x380] ;  /* 0x0000e000ff067b82 */ /* 0x000e220000000a00 */
[----:B-1----:R-:W-:-:S04]  /*2230*/  IMAD R11, R3, 0x100, R4 ;  /* 0x00000100030b7824 */ /* 0x002fc800078e0204 */
[----:B0-----:R-:W-:-:S04]  /*2240*/  IMAD.WIDE.U32 R10, R11, 0x8, R6 ;  /* 0x000000080b0a7825 */ /* 0x001fc800078e0006 */
[----:B------:R-:W-:Y:S02]  /*2250*/  IMAD.MOV.U32 R6, RZ, RZ, R2 ;  /* 0x000000ffff067224 */ /* 0x000fe400078e0002 */
[----:B------:R-:W-:-:S05]  /*2260*/  IMAD.MOV.U32 R7, RZ, RZ, RZ ;  /* 0x000000ffff077224 */ /* 0x000fca00078e00ff */
[----:B------:R0:W-:Y:S02]  /*2270*/  REDG.E.ADD.64.STRONG.GPU desc[UR20][R10.64], R6 ;  /* 0x000000060a00798e */ /* 0x0001e4000c12e514 */
.L_x_184:
[----:B------:R-:W-:Y:S05]  /*2280*/  BSYNC.RECONVERGENT B2 ;  /* 0x0000000000027941 */ /* 0x000fea0003800200 */
.L_x_183:
[----:B------:R-:W-:Y:S04]  /*2290*/  BSSY.RECONVERGENT B2, `(.L_x_185) ;  /* 0x0000009000027945 */ /* 0x000fe80003800200 */
[----:B------:R-:W-:Y:S05]  /*22a0*/  @!P1 BRA `(.L_x_186) ;  /* 0x00000000001c9947 */ /* 0x000fea0003800000 */
[----:B0-----:R-:W0:Y:S01]  /*22b0*/  LDC.64 R6, c[0x0][0x380] ;  /* 0x0000e000ff067b82 */ /* 0x001e220000000a00 */
[----:B------:R-:W-:-:S05]  /*22c0*/  LEA R2, R3, R4, 0x8 ;  /* 0x0000000403027211 */ /* 0x000fca00078e40ff */
[----:B-1----:R-:W-:-:S04]  /*22d0*/  VIADD R11, R2, 0x100 ;  /* 0x00000100020b7836 */ /* 0x002fc80000000000 */
[----:B0-----:R-:W-:-:S04]  /*22e0*/  IMAD.WIDE.U32 R10, R11, 0x8, R6 ;  /* 0x000000080b0a7825 */ /* 0x001fc800078e0006 */
[----:B------:R-:W-:Y:S02]  /*22f0*/  IMAD.MOV.U32 R6, RZ, RZ, R9 ;  /* 0x000000ffff067224 */ /* 0x000fe400078e0009 */
[----:B------:R-:W-:-:S05]  /*2300*/  IMAD.MOV.U32 R7, RZ, RZ, RZ ;  /* 0x000000ffff077224 */ /* 0x000fca00078e00ff */
[----:B------:R4:W-:Y:S02]  /*2310*/  REDG.E.ADD.64.STRONG.GPU desc[UR20][R10.64], R6 ;  /* 0x000000060a00798e */ /* 0x0009e4000c12e514 */
.L_x_186:
[----:B------:R-:W-:Y:S05]  /*2320*/  BSYNC.RECONVERGENT B2 ;  /* 0x0000000000027941 */ /* 0x000fea0003800200 */
.L_x_185:
[----:B------:R-:W-:-:S07]  /*2330*/  VIADD R3, R3, 0x2 ;  /* 0x0000000203037836 */ /* 0x000fce0000000000 */
.L_x_182:
[----:B------:R-:W-:-:S09]  /*2340*/  UISETP.NE.AND UP0, UPT, UR9, URZ, UPT ;  /* 0x000000ff0900728c */ /* 0x000fd2000bf05270 */
[----:B------:R-:W-:Y:S05]  /*2350*/  BRA.U !UP0, `(.L_x_181) ;  /* 0x0000000108287547 */ /* 0x000fea000b800000 */
[----:B------:R-:W-:-:S05]  /*2360*/  IMAD R2, R3, 0x400, R0 ;  /* 0x0000040003027824 */ /* 0x000fca00078e0200 */
[----:B------:R-:W5:Y:S02]  /*2370*/  LDS R9, [R2] ;  /* 0x0000000002097984 */ /* 0x000f640000000800 */
[----:B-----5:R-:W-:-:S13]  /*2380*/  ISETP.NE.AND P0, PT, R9, RZ, PT ;  /* 0x000000ff0900720c */ /* 0x020fda0003f05270 */
[----:B------:R-:W-:Y:S05]  /*2390*/  @!P0 BRA `(.L_x_181) ;  /* 0x0000000000188947 */ /* 0x000fea0003800000 */
[----:B0---4-:R-:W0:Y:S01]  /*23a0*/  LDC.64 R6, c[0x0][0x380] ;  /* 0x0000e000ff067b82 */ /* 0x011e220000000a00 */
[----:B------:R-:W-:-:S04]  /*23b0*/  IMAD R3, R3, 0x100, R4 ;  /* 0x0000010003037824 */ /* 0x000fc800078e0204 */
[----:B0-----:R-:W-:Y:S01]  /*23c0*/  IMAD.WIDE.U32 R2, R3, 0x8, R6 ;  /* 0x0000000803027825 */ /* 0x001fe200078e0006 */
[----:B------:R-:W-:-:S03]  /*23d0*/  MOV R6, R9 ;  /* 0x0000000900067202 */ /* 0x000fc60000000f00 */
[----:B------:R-:W-:-:S05]  /*23e0*/  IMAD.MOV.U32 R7, RZ, RZ, RZ ;  /* 0x000000ffff077224 */ /* 0x000fca00078e00ff */
[----:B------:R0:W-:Y:S02]  /*23f0*/  REDG.E.ADD.64.STRONG.GPU desc[UR20][R2.64], R6 ;  /* 0x000000060200798e */ /* 0x0001e4000c12e514 */
.L_x_181:
[----:B------:R-:W-:Y:S05]  /*2400*/  BSYNC.RECONVERGENT B1 ;  /* 0x0000000000017941 */ /* 0x000fea0003800200 */
.L_x_171:
[----:B------:R-:W-:-:S13]  /*2410*/  ISETP.GT.U32.AND P0, PT, R4, 0x7f, PT ;  /* 0x0000007f0400780c */ /* 0x000fda0003f04070 */
[----:B------:R-:W-:Y:S05]  /*2420*/  @P0 BRA `(.L_x_152) ;  /* 0x0000000800900947 */ /* 0x000fea0003800000 */
[----:B------:R-:W-:Y:S01]  /*2430*/  UISETP.GE.U32.AND UP0, UPT, UR22, 0x7, UPT ;  /* 0x000000071600788c */ /* 0x000fe2000bf06070 */
[----:B0-----:R-:W-:-:S08]  /*2440*/  IMAD.MOV.U32 R3, RZ, RZ, RZ ;  /* 0x000000ffff037224 */ /* 0x001fd000078e00ff */
[----:B------:R-:W-:Y:S05]  /*2450*/  BRA.U !UP0, `(.L_x_187) ;  /* 0x0000000508147547 */ /* 0x000fea000b800000 */
[----:B------:R-:W0:Y:S01]  /*2460*/  LDC.64 R2, c[0x0][0x380] ;  /* 0x0000e000ff027b82 */ /* 0x000e220000000a00 */
[----:B------:R-:W-:-:S07]  /*2470*/  IMAD.MOV.U32 R9, RZ, RZ, RZ ;  /* 0x000000ffff097224 */ /* 0x000fce00078e00ff */
.L_x_204:
[C---:B01--4-:R-:W-:Y:S01]  /*2480*/  IMAD R11, R9.reuse, 0x400, R0 ;  /* 0x00000400090b7824 */ /* 0x053fe200078e0200 */
[----:B------:R-:W-:Y:S01]  /*2490*/  BSSY.RECONVERGENT B1, `(.L_x_188) ;  /* 0x0000011000017945 */ /* 0x000fe20003800200 */
[C---:B--23--:R-:W-:Y:S02]  /*24a0*/  IMAD R7, R9.reuse, 0x100, R4 ;  /* 0x0000010009077824 */ /* 0x04cfe400078e0204 */
[----:B------:R-:W-:Y:S01]  /*24b0*/  VIADD R9, R9, 0x8 ;  /* 0x0000000809097836 */ /* 0x000fe20000000000 */
[----:B---3--:R-:W1:Y:S01]  /*24c0*/  LDS R14, [R11+0x200] ;  /* 0x000200000b0e7984 */ /* 0x008e620000000800 */
[----:B0-----:R-:W-:-:S03]  /*24d0*/  IMAD.WIDE.U32 R6, R7, 0x8, R2 ;  /* 0x0000000807067825 */ /* 0x001fc600078e0002 */
[----:B------:R-:W0:Y:S04]  /*24e0*/  LDS R13, [R11+0x600] ;  /* 0x000600000b0d7984 */ /* 0x000e280000000800 */
[----:B--2---:R2:W3:Y:S04]  /*24f0*/  LDS R17, [R11+0xa00] ;  /* 0x000a00000b117984 */ /* 0x0044e80000000800 */
[----:B------:R2:W4:Y:S04]  /*2500*/  LDS R18, [R11+0xe00] ;  /* 0x000e00000b127984 */ /* 0x0005280000000800 */
[----:B------:R2:W2:Y:S04]  /*2510*/  LDS R19, [R11+0x1200] ;  /* 0x001200000b137984 */ /* 0x0004a80000000800 */
[----:B------:R0:W2:Y:S04]  /*2520*/  LDS R16, [R11+0x1600] ;  /* 0x001600000b107984 */ /* 0x0000a80000000800 */
[----:B------:R0:W2:Y:S04]  /*2530*/  LDS R12, [R11+0x1a00] ;  /* 0x001a00000b0c7984 */ /* 0x0000a80000000800 */
[----:B------:R0:W2:Y:S01]  /*2540*/  LDS R10, [R11+0x1e00] ;  /* 0x001e00000b0a7984 */ /* 0x0000a20000000800 */
[----:B-1----:R-:W-:-:S02]  /*2550*/  ISETP.NE.AND P0, PT, R14, RZ, PT ;  /* 0x000000ff0e00720c */ /* 0x002fc40003f05270 */
[----:B0-----:R-:W-:-:S11]  /*2560*/  ISETP.NE.AND P1, PT, R13, RZ, PT ;  /* 0x000000ff0d00720c */ /* 0x001fd60003f25270 */
[----:B---34-:R-:W-:Y:S05]  /*2570*/  @!P0 BRA `(.L_x_189) ;  /* 0x0000000000088947 */ /* 0x018fea0003800000 */
[----:B------:R-:W-:-:S05]  /*2580*/  HFMA2 R15, -RZ, RZ, 0, 0 ;  /* 0x00000000ff0f7431 */ /* 0x000fca00000001ff */
[----:B------:R0:W-:Y:S02]  /*2590*/  REDG.E.ADD.64.STRONG.GPU desc[UR20][R6.64+0x400], R14 ;  /* 0x0004000e0600798e */ /* 0x0001e4000c12e514 */
.L_x_189:
[----:B------:R-:W-:Y:S05]  /*25a0*/  BSYNC.RECONVERGENT B1 ;  /* 0x0000000000017941 */ /* 0x000fea0003800200 */
.L_x_188:
[----:B------:R-:W-:Y:S04]  /*25b0*/  BSSY.RECONVERGENT B1, `(.L_x_190) ;  /* 0x0000005000017945 */ /* 0x000fe80003800200 */
[----:B------:R-:W-:Y:S05]  /*25c0*/  @!P1 BRA `(.L_x_191) ;  /* 0x00000000000c9947 */ /* 0x000fea0003800000 */
[----:B0-----:R-:W-:Y:S02]  /*25d0*/  IMAD.MOV.U32 R14, RZ, RZ, R13 ;  /* 0x000000ffff0e7224 */ /* 0x001fe400078e000d */
[----:B------:R-:W-:-:S05]  /*25e0*/  IMAD.MOV.U32 R15, RZ, RZ, RZ ;  /* 0x000000ffff0f7224 */ /* 0x000fca00078e00ff */
[----:B------:R1:W-:Y:S02]  /*25f0*/  REDG.E.ADD.64.STRONG.GPU desc[UR20][R6.64+0xc00], R14 ;  /* 0x000c000e0600798e */ /* 0x0003e4000c12e514 */
.L_x_191:
[----:B------:R-:W-:Y:S05]  /*2600*/  BSYNC.RECONVERGENT B1 ;  /* 0x0000000000017941 */ /* 0x000fea0003800200 */
.L_x_190:
[----:B------:R-:W-:Y:S01]  /*2610*/  ISETP.NE.AND P6, PT, R17, RZ, PT ;  /* 0x000000ff1100720c */ /* 0x000fe20003fc5270 */
[----:B------:R-:W-:Y:S01]  /*2620*/  BSSY.RECONVERGENT B1, `(.L_x_192) ;  /* 0x000000b000017945 */ /* 0x000fe20003800200 */
[----:B------:R-:W-:Y:S02]  /*2630*/  ISETP.NE.AND P0, PT, R9, UR27, PT ;  /* 0x0000001b09007c0c */ /* 0x000fe4000bf05270 */
[----:B------:R-:W-:Y:S02]  /*2640*/  ISETP.NE.AND P1, PT, R18, RZ, PT ;  /* 0x000000ff1200720c */ /* 0x000fe40003f25270 */
[----:B--2---:R-:W-:Y:S02]  /*2650*/  ISETP.NE.AND P2, PT, R19, RZ, PT ;  /* 0x000000ff1300720c */ /* 0x004fe40003f45270 */
[----:B------:R-:W-:Y:S02]  /*2660*/  ISETP.NE.AND P3, PT, R16, RZ, PT ;  /* 0x000000ff1000720c */ /* 0x000fe40003f65270 */
[----:B------:R-:W-:-:S02]  /*2670*/  ISETP.NE.AND P4, PT, R12, RZ, PT ;  /* 0x000000ff0c00720c */ /* 0x000fc40003f85270 */
[----:B------:R-:W-:Y:S01]  /*2680*/  ISETP.NE.AND P5, PT, R10, RZ, PT ;  /* 0x000000ff0a00720c */ /* 0x000fe20003fa5270 */
[----:B------:R-:W-:-:S12]  /*2690*/  @!P6 BRA `(.L_x_193) ;  /* 0x00000000000ce947 */ /* 0x000fd80003800000 */
[----:B01----:R-:W-:Y:S02]  /*26a0*/  IMAD.MOV.U32 R14, RZ, RZ, R17 ;  /* 0x000000ffff0e7224 */ /* 0x003fe400078e0011 */
[----:B------:R-:W-:-:S05]  /*26b0*/  IMAD.MOV.U32 R15, RZ, RZ, RZ ;  /* 0x000000ffff0f7224 */ /* 0x000fca00078e00ff */
[----:B------:R2:W-:Y:S02]  /*26c0*/  REDG.E.ADD.64.STRONG.GPU desc[UR20][R6.64+0x1400], R14 ;  /* 0x0014000e0600798e */ /* 0x0005e4000c12e514 */
.L_x_193:
[----:B------:R-:W-:Y:S05]  /*26d0*/  BSYNC.RECONVERGENT B1 ;  /* 0x0000000000017941 */ /* 0x000fea0003800200 */
.L_x_192:
[----:B------:R-:W-:Y:S04]  /*26e0*/  BSSY.RECONVERGENT B1, `(.L_x_194) ;  /* 0x0000005000017945 */ /* 0x000fe80003800200 */
[----:B------:R-:W-:Y:S05]  /*26f0*/  @!P1 BRA `(.L_x_195) ;  /* 0x00000000000c9947 */ /* 0x000fea0003800000 */
[----:B012---:R-:W-:Y:S02]  /*2700*/  IMAD.MOV.U32 R14, RZ, RZ, R18 ;  /* 0x000000ffff0e7224 */ /* 0x007fe400078e0012 */
[----:B------:R-:W-:-:S05]  /*2710*/  IMAD.MOV.U32 R15, RZ, RZ, RZ ;  /* 0x000000ffff0f7224 */ /* 0x000fca00078e00ff */
[----:B------:R3:W-:Y:S02]  /*2720*/  REDG.E.ADD.64.STRONG.GPU desc[UR20][R6.64+0x1c00], R14 ;  /* 0x001c000e0600798e */ /* 0x0007e4000c12e514 */
.L_x_195:
[----:B------:R-:W-:Y:S05]  /*2730*/  BSYNC.RECONVERGENT B1 ;  /* 0x0000000000017941 */ /* 0x000fea0003800200 */
.L_x_194:
[----:B------:R-:W-:Y:S04]  /*2740*/  BSSY.RECONVERGENT B1, `(.L_x_196) ;  /* 0x0000005000017945 */ /* 0x000fe80003800200 */
[----:B------:R-:W-:Y:S05]  /*2750*/  @!P2 BRA `(.L_x_197) ;  /* 0x00000000000ca947 */ /* 0x000fea0003800000 */
[----:B0123--:R-:W-:Y:S01]  /*2760*/  MOV R14, R19 ;  /* 0x00000013000e7202 */ /* 0x00ffe20000000f00 */
[----:B------:R-:W-:-:S05]  /*2770*/  IMAD.MOV.U32 R15, RZ, RZ, RZ ;  /* 0x000000ffff0f7224 */ /* 0x000fca00078e00ff */
[----:B------:R4:W-:Y:S02]  /*2780*/  REDG.E.ADD.64.STRONG.GPU desc[UR20][R6.64+0x2400], R14 ;  /* 0x0024000e0600798e */ /* 0x0009e4000c12e514 */
.L_x_197:
[----:B------:R-:W-:Y:S05]  /*2790*/  BSYNC.RECONVERGENT B1 ;  /* 0x0000000000017941 */ /* 0x000fea0003800200 */
.L_x_196:
[----:B------:R-:W-:Y:S04]  /*27a0*/  BSSY.RECONVERGENT B1, `(.L_x_198) ;  /* 0x0000004000017945 */ /* 0x000fe80003800200 */
[----:B------:R-:W-:Y:S05]  /*27b0*/  @!P3 BRA `(.L_x_199) ;  /* 0x000000000008b947 */ /* 0x000fea0003800000 */
[----:B------:R-:W-:-:S05]  /*27c0*/  IMAD.MOV.U32 R17, RZ, RZ, RZ ;  /* 0x000000ffff117224 */ /* 0x000fca00078e00ff */
[----:B------:R0:W-:Y:S02]  /*27d0*/  REDG.E.ADD.64.STRONG.GPU desc[UR20][R6.64+0x2c00], R16 ;  /* 0x002c00100600798e */ /* 0x0001e4000c12e514 */
.L_x_199:
[----:B------:R-:W-:Y:S05]  /*27e0*/  BSYNC.RECONVERGENT B1 ;  /* 0x0000000000017941 */ /* 0x000fea0003800200 */
.L_x_198:
[----:B------:R-:W-:Y:S04]  /*27f0*/  BSSY.RECONVERGENT B1, `(.L_x_200) ;  /* 0x0000004000017945 */ /* 0x000fe80003800200 */
[----:B------:R-:W-:Y:S05]  /*2800*/  @!P4 BRA `(.L_x_201) ;  /* 0x000000000008c947 */ /* 0x000fea0003800000 */
[----:B------:R-:W-:-:S05]  /*2810*/  IMAD.MOV.U32 R13, RZ, RZ, RZ ;  /* 0x000000ffff0d7224 */ /* 0x000fca00078e00ff */
[----:B------:R0:W-:Y:S02]  /*2820*/  REDG.E.ADD.64.STRONG.GPU desc[UR20][R6.64+0x3400], R12 ;  /* 0x0034000c0600798e */ /* 0x0001e4000c12e514 */
.L_x_201:
[----:B------:R-:W-:Y:S05]  /*2830*/  BSYNC.RECONVERGENT B1 ;  /* 0x0000000000017941 */ /* 0x000fea0003800200 */
.L_x_200:
[----:B------:R-:W-:Y:S04]  /*2840*/  BSSY.RECONVERGENT B1, `(.L_x_202) ;  /* 0x0000004000017945 */ /* 0x000fe80003800200 */
[----:B------:R-:W-:Y:S05]  /*2850*/  @!P5 BRA `(.L_x_203) ;  /* 0x000000000008d947 */ /* 0x000fea0003800000 */
[----:B------:R-:W-:-:S05]  /*2860*/  IMAD.MOV.U32 R11, RZ, RZ, RZ ;  /* 0x000000ffff0b7224 */ /* 0x000fca00078e00ff */
[----:B------:R0:W-:Y:S02]  /*2870*/  REDG.E.ADD.64.STRONG.GPU desc[UR20][R6.64+0x3c00], R10 ;  /* 0x003c000a0600798e */ /* 0x0001e4000c12e514 */
.L_x_203:
[----:B------:R-:W-:Y:S05]  /*2880*/  BSYNC.RECONVERGENT B1 ;  /* 0x0000000000017941 */ /* 0x000fea0003800200 */
.L_x_202:
[----:B------:R-:W-:Y:S05]  /*2890*/  @P0 BRA `(.L_x_204) ;  /* 0xfffffff800f80947 */ /* 0x000fea000383ffff */
[----:B------:R-:W-:-:S07]  /*28a0*/  IMAD.U32 R3, RZ, RZ, UR27 ;  /* 0x0000001bff037e24 */ /* 0x000fce000f8e00ff */
.L_x_187:
[----:B------:R-:W-:-:S09]  /*28b0*/  UISETP.NE.AND UP0, UPT, UR24, URZ, UPT ;  /* 0x000000ff1800728c */ /* 0x000fd2000bf05270 */
[----:B------:R-:W-:Y:S05]  /*28c0*/  BRA.U !UP0, `(.L_x_152) ;  /* 0x0000000508687547 */ /* 0x000fea000b800000 */
[----:B------:R-:W-:-:S13]  /*28d0*/  ISETP.GE.U32.AND P0, PT, R8, 0x3, PT ;  /* 0x000000030800780c */ /* 0x000fda0003f06070 */
[----:B------:R-:W-:Y:S05]  /*28e0*/  @!P0 BRA `(.L_x_205) ;  /* 0x0000000000bc8947 */ /* 0x000fea0003800000 */
[----:B01234-:R-:W-:Y:S01]  /*28f0*/  IMAD R7, R3, 0x400, R0 ;  /* 0x0000040003077824 */ /* 0x01ffe200078e0200 */
[----:B------:R-:W-:Y:S04]  /*2900*/  BSSY.RECONVERGENT B1, `(.L_x_206) ;  /* 0x000000f000017945 */ /* 0x000fe80003800200 */
[----:B------:R-:W0:Y:S04]  /*2910*/  LDS R10, [R7+0x200] ;  /* 0x00020000070a7984 */ /* 0x000e280000000800 */
[----:B------:R-:W1:Y:S04]  /*2920*/  LDS R12, [R7+0x600] ;  /* 0x00060000070c7984 */ /* 0x000e680000000800 */
[----:B------:R-:W2:Y:S04]  /*2930*/  LDS R6, [R7+0xa00] ;  /* 0x000a000007067984 */ /* 0x000ea80000000800 */
[----:B------:R-:W3:Y:S01]  /*2940*/  LDS R2, [R7+0xe00] ;  /* 0x000e000007027984 */ /* 0x000ee20000000800 */
[----:B0-----:R-:W-:-:S02]  /*2950*/  ISETP.NE.AND P0, PT, R10, RZ, PT ;  /* 0x000000ff0a00720c */ /* 0x001fc40003f05270 */
[----:B-1----:R-:W-:Y:S02]  /*2960*/  ISETP.NE.AND P1, PT, R12, RZ, PT ;  /* 0x000000ff0c00720c */ /* 0x002fe40003f25270 */
[----:B--2---:R-:W-:Y:S02]  /*2970*/  ISETP.NE.AND P2, PT, R6, RZ, PT ;  /* 0x000000ff0600720c */ /* 0x004fe40003f45270 */
[----:B---3--:R-:W-:-:S07]  /*2980*/  ISETP.NE.AND P3, PT, R2, RZ, PT ;  /* 0x000000ff0200720c */ /* 0x008fce0003f65270 */
[----:B------:R-:W-:Y:S06]  /*2990*/  @!P0 BRA `(.L_x_207) ;  /* 0x0000000000148947 */ /* 0x000fec0003800000 */
[----:B------:R-:W0:Y:S01]  /*29a0*/  LDC.64 R8, c[0x0][0x380] ;  /* 0x0000e000ff087b82 */ /* 0x000e220000000a00 */
[----:B------:R-:W-:Y:S01]  /*29b0*/  LEA R7, R3, R4, 0x8 ;  /* 0x0000000403077211 */ /* 0x000fe200078e40ff */
[----:B------:R-:W-:-:S04]  /*29c0*/  IMAD.MOV.U32 R11, RZ, RZ, RZ ;  /* 0x000000ffff0b7224 */ /* 0x000fc800078e00ff */
[----:B0-----:R-:W-:-:S05]  /*29d0*/  IMAD.WIDE.U32 R8, R7, 0x8, R8 ;  /* 0x0000000807087825 */ /* 0x001fca00078e0008 */
[----:B------:R0:W-:Y:S02]  /*29e0*/  REDG.E.ADD.64.STRONG.GPU desc[UR20][R8.64+0x400], R10 ;  /* 0x0004000a0800798e */ /* 0x0001e4000c12e514 */
.L_x_207:
[----:B------:R-:W-:Y:S05]  /*29f0*/  BSYNC.RECONVERGENT B1 ;  /* 0x0000000000017941 */ /* 0x000fea0003800200 */
.L_x_206:
[----:B------:R-:W-:Y:S04]  /*2a00*/  BSSY.RECONVERGENT B1, `(.L_x_208) ;  /* 0x0000009000017945 */ /* 0x000fe80003800200 */
[----:B------:R-:W-:Y:S05]  /*2a10*/  @!P1 BRA `(.L_x_209) ;  /* 0x00000000001c9947 */ /* 0x000fea0003800000 */
[----:B0-----:R-:W0:Y:S01]  /*2a20*/  LDC.64 R8, c[0x0][0x380] ;  /* 0x0000e000ff087b82 */ /* 0x001e220000000a00 */
[----:B------:R-:W-:Y:S02]  /*2a30*/  IMAD R7, R3, 0x100, R4 ;  /* 0x0000010003077824 */ /* 0x000fe400078e0204 */
[----:B------:R-:W-:Y:S02]  /*2a40*/  IMAD.MOV.U32 R10, RZ, RZ, R12 ;  /* 0x000000ffff0a7224 */ /* 0x000fe400078e000c */
[----:B------:R-:W-:Y:S02]  /*2a50*/  VIADD R7, R7, 0x100 ;  /* 0x0000010007077836 */ /* 0x000fe40000000000 */
[----:B------:R-:W-:Y:S02]  /*2a60*/  IMAD.MOV.U32 R11, RZ, RZ, RZ ;  /* 0x000000ffff0b7224 */ /* 0x000fe400078e00ff */
[----:B0-----:R-:W-:-:S05]  /*2a70*/  IMAD.WIDE.U32 R8, R7, 0x8, R8 ;  /* 0x0000000807087825 */ /* 0x001fca00078e0008 */
[----:B------:R1:W-:Y:S02]  /*2a80*/  REDG.E.ADD.64.STRONG.GPU desc[UR20][R8.64+0x400], R10 ;  /* 0x0004000a0800798e */ /* 0x0003e4000c12e514 */
.L_x_209:
[----:B------:R-:W-:Y:S05]  /*2a90*/  BSYNC.RECONVERGENT B1 ;  /* 0x0000000000017941 */ /* 0x000fea0003800200 */
.L_x_208:
[----:B------:R-:W-:Y:S04]  /*2aa0*/  BSSY.RECONVERGENT B1, `(.L_x_210) ;  /* 0x0000008000017945 */ /* 0x000fe80003800200 */
[----:B------:R-:W-:Y:S05]  /*2ab0*/  @!P2 BRA `(.L_x_211) ;  /* 0x000000000018a947 */ /* 0x000fea0003800000 */
[----:B01----:R-:W0:Y:S01]  /*2ac0*/  LDC.64 R8, c[0x0][0x380] ;  /* 0x0000e000ff087b82 */ /* 0x003e220000000a00 */
[----:B------:R-:W-:-:S05]  /*2ad0*/  IMAD R7, R3, 0x100, R4 ;  /* 0x0000010003077824 */ /* 0x000fca00078e0204 */
[----:B------:R-:W-:-:S05]  /*2ae0*/  IADD3 R7, PT, PT, R7, 0x200, RZ ;  /* 0x0000020007077810 */ /* 0x000fca0007ffe0ff */
[----:B0-----:R-:W-:-:S04]  /*2af0*/  IMAD.WIDE.U32 R8, R7, 0x8, R8 ;  /* 0x0000000807087825 */ /* 0x001fc800078e0008 */
[----:B------:R-:W-:-:S05]  /*2b00*/  IMAD.MOV.U32 R7, RZ, RZ, RZ ;  /* 0x000000ffff077224 */ /* 0x000fca00078e00ff */
[----:B------:R2:W-:Y:S02]  /*2b10*/  REDG.E.ADD.64.STRONG.GPU desc[UR20][R8.64+0x400], R6 ;  /* 0x000400060800798e */ /* 0x0005e4000c12e514 */
.L_x_211:
[----:B------:R-:W-:Y:S05]  /*2b20*/  BSYNC.RECONVERGENT B1 ;  /* 0x0000000000017941 */ /* 0x000fea0003800200 */
.L_x_210:
[----:B------:R-:W-:Y:S04]  /*2b30*/  BSSY.RECONVERGENT B1, `(.L_x_212) ;  /* 0x0000009000017945 */ /* 0x000fe80003800200 */
[----:B------:R-:W-:Y:S05]  /*2b40*/  @!P3 BRA `(.L_x_213) ;  /* 0x00000000001cb947 */ /* 0x000fea0003800000 */
[----:B--2---:R-:W2:Y:S01]  /*2b50*/  LDC.64 R6, c[0x0][0x380] ;  /* 0x0000e000ff067b82 */ /* 0x004ea20000000a00 */
[----:B01----:R-:W-:Y:S02]  /*2b60*/  IMAD R9, R3, 0x100, R4 ;  /* 0x0000010003097824 */ /* 0x003fe400078e0204 */
[----:B------:R-:W-:Y:S02]  /*2b70*/  IMAD.MOV.U32 R8, RZ, RZ, R2 ;  /* 0x000000ffff087224 */ /* 0x000fe400078e0002 */
[----:B------:R-:W-:-:S04]  /*2b80*/  VIADD R9, R9, 0x300 ;  /* 0x0000030009097836 */ /* 0x000fc80000000000 */
[----:B--2---:R-:W-:-:S04]  /*2b90*/  IMAD.WIDE.U32 R6, R9, 0x8, R6 ;  /* 0x0000000809067825 */ /* 0x004fc800078e0006 */
[----:B------:R-:W-:-:S05]  /*2ba0*/  IMAD.MOV.U32 R9, RZ, RZ, RZ ;  /* 0x000000ffff097224 */ /* 0x000fca00078e00ff */
[----:B------:R3:W-:Y:S02]  /*2bb0*/  REDG.E.ADD.64.STRONG.GPU desc[UR20][R6.64+0x400], R8 ;  /* 0x000400080600798e */ /* 0x0007e4000c12e514 */
.L_x_213:
[----:B------:R-:W-:Y:S05]  /*2bc0*/  BSYNC.RECONVERGENT B1 ;  /* 0x0000000000017941 */ /* 0x000fea0003800200 */
.L_x_212:
[----:B------:R-:W-:-:S07]  /*2bd0*/  VIADD R3, R3, 0x4 ;  /* 0x0000000403037836 */ /* 0x000fce0000000000 */
.L_x_205:
[----:B------:R-:W-:-:S09]  /*2be0*/  UISETP.NE.AND UP0, UPT, UR25, URZ, UPT ;  /* 0x000000ff1900728c */ /* 0x000fd2000bf05270 */
[----:B------:R-:W-:Y:S05]  /*2bf0*/  BRA.U !UP0, `(.L_x_152) ;  /* 0x00000001089c7547 */ /* 0x000fea000b800000 */
[----:B------:R-:W-:-:S13]  /*2c00*/  ISETP.NE.AND P0, PT, R5, RZ, PT ;  /* 0x000000ff0500720c */ /* 0x000fda0003f05270 */
[----:B------:R-:W-:Y:S05]  /*2c10*/  @!P0 BRA `(.L_x_214) ;  /* 0x0000000000648947 */ /* 0x000fea0003800000 */
[----:B01234-:R-:W-:Y:S01]  /*2c20*/  LEA R6, R3, R0, 0xa ;  /* 0x0000000003067211 */ /* 0x01ffe200078e50ff */
[----:B------:R-:W-:Y:S04]  /*2c30*/  BSSY.RECONVERGENT B1, `(.L_x_215) ;  /* 0x000000c000017945 */ /* 0x000fe80003800200 */
[----:B------:R-:W0:Y:S04]  /*2c40*/  LDS R2, [R6+0x200] ;  /* 0x0002000006027984 */ /* 0x000e280000000800 */
[----:B------:R-:W1:Y:S01]  /*2c50*/  LDS R5, [R6+0x600] ;  /* 0x0006000006057984 */ /* 0x000e620000000800 */
[----:B0-----:R-:W-:-:S02]  /*2c60*/  ISETP.NE.AND P0, PT, R2, RZ, PT ;  /* 0x000000ff0200720c */ /* 0x001fc40003f05270 */
[----:B-1----:R-:W-:-:S11]  /*2c70*/  ISETP.NE.AND P1, PT, R5, RZ, PT ;  /* 0x000000ff0500720c */ /* 0x002fd60003f25270 */
[----:B------:R-:W-:Y:S05]  /*2c80*/  @!P0 BRA `(.L_x_216) ;  /* 0x0000000000188947 */ /* 0x000fea0003800000 */
[----:B------:R-:W0:Y:S01]  /*2c90*/  LDC.64 R6, c[0x0][0x380] ;  /* 0x0000e000ff067b82 */ /* 0x000e220000000a00 */
[----:B------:R-:W-:-:S04]  /*2ca0*/  IMAD R9, R3, 0x100, R4 ;  /* 0x0000010003097824 */ /* 0x000fc800078e0204 */
[----:B0-----:R-:W-:-:S04]  /*2cb0*/  IMAD.WIDE.U32 R8, R9, 0x8, R6 ;  /* 0x0000000809087825 */ /* 0x001fc800078e0006 */
[----:B------:R-:W-:Y:S02]  /*2cc0*/  IMAD.MOV.U32 R6, RZ, RZ, R2 ;  /* 0x000000ffff067224 */ /* 0x000fe400078e0002 */
[----:B------:R-:W-:-:S05]  /*2cd0*/  IMAD.MOV.U32 R7, RZ, RZ, RZ ;  /* 0x000000ffff077224 */ /* 0x000fca00078e00ff */
[----:B------:R0:W-:Y:S02]  /*2ce0*/  REDG.E.ADD.64.STRONG.GPU desc[UR20][R8.64+0x400], R6 ;  /* 0x000400060800798e */ /* 0x0001e4000c12e514 */
.L_x_216:
[----:B------:R-:W-:Y:S05]  /*2cf0*/  BSYNC.RECONVERGENT B1 ;  /* 0x0000000000017941 */ /* 0x000fea0003800200 */
.L_x_215:
[----:B------:R-:W-:Y:S04]  /*2d00*/  BSSY.RECONVERGENT B1, `(.L_x_217) ;  /* 0x0000009000017945 */ /* 0x000fe80003800200 */
[----:B------:R-:W-:Y:S05]  /*2d10*/  @!P1 BRA `(.L_x_218) ;  /* 0x00000000001c9947 */ /* 0x000fea0003800000 */
[----:B0-----:R-:W0:Y:S01]  /*2d20*/  LDC.64 R6, c[0x0][0x380] ;  /* 0x0000e000ff067b82 */ /* 0x001e220000000a00 */
[----:B------:R-:W-:-:S04]  /*2d30*/  IMAD R2, R3, 0x100, R4 ;  /* 0x0000010003027824 */ /* 0x000fc800078e0204 */
[----:B------:R-:W-:-:S04]  /*2d40*/  VIADD R9, R2, 0x100 ;  /* 0x0000010002097836 */ /* 0x000fc80000000000 */
[----:B0-----:R-:W-:-:S04]  /*2d50*/  IMAD.WIDE.U32 R8, R9, 0x8, R6 ;  /* 0x0000000809087825 */ /* 0x001fc800078e0006 */
[----:B------:R-:W-:Y:S02]  /*2d60*/  HFMA2 R7, -RZ, RZ, 0, 0 ;  /* 0x00000000ff077431 */ /* 0x000fe400000001ff */
[----:B------:R-:W-:-:S05]  /*2d70*/  IMAD.MOV.U32 R6, RZ, RZ, R5 ;  /* 0x000000ffff067224 */ /* 0x000fca00078e0005 */
[----:B------:R1:W-:Y:S02]  /*2d80*/  REDG.E.ADD.64.STRONG.GPU desc[UR20][R8.64+0x400], R6 ;  /* 0x000400060800798e */ /* 0x0003e4000c12e514 */
.L_x_218:
[----:B------:R-:W-:Y:S05]  /*2d90*/  BSYNC.RECONVERGENT B1 ;  /* 0x0000000000017941 */ /* 0x000fea0003800200 */
.L_x_217:
[----:B------:R-:W-:-:S07]  /*2da0*/  VIADD R3, R3, 0x2 ;  /* 0x0000000203037836 */ /* 0x000fce0000000000 */
.L_x_214:
[----:B------:R-:W-:-:S09]  /*2db0*/  UISETP.NE.AND UP0, UPT, UR9, URZ, UPT ;  /* 0x000000ff0900728c */ /* 0x000fd2000bf05270 */
[----:B------:R-:W-:Y:S05]  /*2dc0*/  BRA.U !UP0, `(.L_x_152) ;  /* 0x0000000108287547 */ /* 0x000fea000b800000 */
[----:B------:R-:W-:-:S05]  /*2dd0*/  IMAD R2, R3, 0x400, R0 ;  /* 0x0000040003027824 */ /* 0x000fca00078e0200 */
[----:B------:R-:W5:Y:S02]  /*2de0*/  LDS R5, [R2+0x200] ;  /* 0x0002000002057984 */ /* 0x000f640000000800 */
[----:B-----5:R-:W-:-:S13]  /*2df0*/  ISETP.NE.AND P0, PT, R5, RZ, PT ;  /* 0x000000ff0500720c */ /* 0x020fda0003f05270 */
[----:B------:R-:W-:Y:S05]  /*2e00*/  @!P0 BRA `(.L_x_152) ;  /* 0x0000000000188947 */ /* 0x000fea0003800000 */
[----:B01234-:R-:W0:Y:S01]  /*2e10*/  LDC.64 R6, c[0x0][0x380] ;  /* 0x0000e000ff067b82 */ /* 0x01fe220000000a00 */
[----:B------:R-:W-:-:S04]  /*2e20*/  IMAD R3, R3, 0x100, R4 ;  /* 0x0000010003037824 */ /* 0x000fc800078e0204 */
[----:B0-----:R-:W-:-:S04]  /*2e30*/  IMAD.WIDE.U32 R2, R3, 0x8, R6 ;  /* 0x0000000803027825 */ /* 0x001fc800078e0006 */
[----:B------:R-:W-:Y:S02]  /*2e40*/  IMAD.MOV.U32 R6, RZ, RZ, R5 ;  /* 0x000000ffff067224 */ /* 0x000fe400078e0005 */
[----:B------:R-:W-:-:S05]  /*2e50*/  IMAD.MOV.U32 R7, RZ, RZ, RZ ;  /* 0x000000ffff077224 */ /* 0x000fca00078e00ff */
[----:B------:R0:W-:Y:S02]  /*2e60*/  REDG.E.ADD.64.STRONG.GPU desc[UR20][R2.64+0x400], R6 ;  /* 0x000400060200798e */ /* 0x0001e4000c12e514 */
.L_x_152:
[----:B------:R-:W-:Y:S05]  /*2e70*/  BSYNC.RECONVERGENT B0 ;  /* 0x0000000000007941 */ /* 0x000fea0003800200 */
.L_x_151:
[----:B------:R-:W-:Y:S01]  /*2e80*/  BAR.SYNC.DEFER_BLOCKING 0x0 ;  /* 0x0000000000007b1d */ /* 0x000fe20000010000 */
[----:B------:R-:W-:-:S04]  /*2e90*/  UIADD3 UR6, UP0, UPT, UR6, 0x1, URZ ;  /* 0x0000000106067890 */ /* 0x000fc8000ff1e0ff */
[----:B------:R-:W-:Y:S02]  /*2ea0*/  UIADD3.X UR7, UPT, UPT, URZ, UR7, URZ, UP0, !UPT ;  /* 0x00000007ff077290 */ /* 0x000fe400087fe4ff */
[----:B------:R-:W-:-:S04]  /*2eb0*/  UISETP.NE.U32.AND UP0, UPT, UR6, UR11, UPT ;  /* 0x0000000b0600728c */ /* 0x000fc8000bf05070 */
[----:B------:R-:W-:-:S09]  /*2ec0*/  UISETP.NE.AND.EX UP0, UPT, UR7, UR12, UPT, UP0 ;  /* 0x0000000c0700728c */ /* 0x000fd2000bf05300 */
[----:B------:R-:W-:Y:S05]  /*2ed0*/  BRA.U UP0, `(.L_x_219) ;  /* 0xffffffd100f07547 */ /* 0x000fea000b83ffff */
[----:B------:R-:W-:Y:S05]  /*2ee0*/  EXIT ;  /* 0x000000000000794d */ /* 0x000fea0003800000 */
.L_x_220:
        /* <DEDUP_REMOVED lines=9> */
.L_x_1666:


//--------------------- .text._ZN3cub18CUB_300001_SM_10006detail10radix_sort31DeviceRadixSortSingleTileKernelINS1_5radix10policy_hubIiiyE10Policy1000ELNS0_9SortOrderE0EiiyNS1_21identity_decomposer_tEEEvPKT1_PSA_PKT2_PSE_T3_iiT4_ --------------------------
	.section	.text._ZN3cub18CUB_300001_SM_10006detail10radix_sort31DeviceRadixSortSingleTileKernelINS1_5radix10policy_hubIiiyE10Policy1000ELNS0_9SortOrderE0EiiyNS1_21identity_decomposer_tEEEvPKT1_PSA_PKT2_PSE_T3_iiT4_,"ax",@progbits
	.align	128
        .global         _ZN3cub18CUB_300001_SM_10006detail10radix_sort31DeviceRadixSortSingleTileKernelINS1_5radix10policy_hubIiiyE10Policy1000ELNS0_9SortOrderE0EiiyNS1_21identity_decomposer_tEEEvPKT1_PSA_PKT2_PSE_T3_iiT4_
        .type           _ZN3cub18CUB_300001_SM_10006detail10radix_sort31DeviceRadixSortSingleTileKernelINS1_5radix10policy_hubIiiyE10Policy1000ELNS0_9SortOrderE0EiiyNS1_21identity_decomposer_tEEEvPKT1_PSA_PKT2_PSE_T3_iiT4_,@function
        .size           _ZN3cub18CUB_300001_SM_10006detail10radix_sort31DeviceRadixSortSingleTileKernelINS1_5radix10policy_hubIiiyE10Policy1000ELNS0_9SortOrderE0EiiyNS1_21identity_decomposer_tEEEvPKT1_PSA_PKT2_PSE_T3_iiT4_,(.L_x_1667 - _ZN3cub18CUB_300001_SM_10006detail10radix_sort31DeviceRadixSortSingleTileKernelINS1_5radix10policy_hubIiiyE10Policy1000ELNS0_9SortOrderE0EiiyNS1_21identity_decomposer_tEEEvPKT1_PSA_PKT2_PSE_T3_iiT4_)
        .other          _ZN3cub18CUB_300001_SM_10006detail10radix_sort31DeviceRadixSortSingleTileKernelINS1_5radix10policy_hubIiiyE10Policy1000ELNS0_9SortOrderE0EiiyNS1_21identity_decomposer_tEEEvPKT1_PSA_PKT2_PSE_T3_iiT4_,@"STO_CUDA_ENTRY STV_DEFAULT"
_ZN3cub18CUB_300001_SM_10006detail10radix_sort31DeviceRadixSortSingleTileKernelINS1_5radix10policy_hubIiiyE10Policy1000ELNS0_9SortOrderE0EiiyNS1_21identity_decomposer_tEEEvPKT1_PSA_PKT2_PSE_T3_iiT4_:
.text._ZN3cub18CUB_300001_SM_10006detail10radix_sort31DeviceRadixSortSingleTileKernelINS1_5radix10policy_hubIiiyE10Policy1000ELNS0_9SortOrderE0EiiyNS1_21identity_decomposer_tEEEvPKT1_PSA_PKT2_PSE_T3_iiT4_:
[----:B------:R-:W-:Y:S01]  /*0000*/  LDC R1, c[0x0][0x37c] ;  /* 0x0000df00ff017b82 */ /* 0x000fe20000000800 */
[----:B------:R-:W0:Y:S01]  /*0010*/  S2R R0, SR_TID.X ;  /* 0x0000000000007919 */ /* 0x000e220000002100 */
[----:B------:R-:W1:Y:S06]  /*0020*/  LDCU UR4, c[0x0][0x3a0] ;  /* 0x00007400ff0477ac */ /* 0x000e6c0008000800 */
[----:B------:R-:W2:Y:S01]  /*0030*/  LDC.64 R6, c[0x0][0x380] ;  /* 0x0000e000ff067b82 */ /* 0x000ea20000000a00 */
[----:B------:R-:W3:Y:S01]  /*0040*/  LDCU.64 UR8, c[0x0][0x358] ;  /* 0x00006b00ff0877ac */ /* 0x000ee20008000a00 */
[----:B------:R-:W4:Y:S01]  /*0050*/  LDCU UR10, c[0x0][0x3ac] ;  /* 0x00007580ff0a77ac */ /* 0x000f220008000800 */
[----:B0-----:R-:W-:-:S04]  /*0060*/  IMAD R9, R0, 0x13, RZ ;  /* 0x0000001300097824 */ /* 0x001fc800078e02ff */
[C---:B------:R-:W-:Y:S01]  /*0070*/  VIADD R4, R9.reuse, 0x1 ;  /* 0x0000000109047836 */ /* 0x040fe20000000000 */
[C---:B-1----:R-:W-:Y:S01]  /*0080*/  ISETP.GE.AND P6, PT, R9.reuse, UR4, PT ;  /* 0x0000000409007c0c */ /* 0x042fe2000bfc6270 */
[C---:B------:R-:W-:Y:S02]  /*0090*/  VIADD R8, R9.reuse, 0x5 ;  /* 0x0000000509087836 */ /* 0x040fe40000000000 */
[C---:B--2---:R-:W-:Y:S01]  /*00a0*/  IMAD.WIDE.U32 R6, R9.reuse, 0x4, R6 ;  /* 0x0000000409067825 */ /* 0x044fe200078e0006 */
[----:B------:R-:W-:Y:S02]  /*00b0*/  ISETP.GE.AND P5, PT, R4, UR4, PT ;  /* 0x0000000404007c0c */ /* 0x000fe4000bfa6270 */
[----:B------:R-:W-:Y:S01]  /*00c0*/  ISETP.GE.AND P1, PT, R8, UR4, PT ;  /* 0x0000000408007c0c */ /* 0x000fe2000bf26270 */
[C---:B------:R-:W-:Y:S01]  /*00d0*/  VIADD R5, R9.reuse, 0x2 ;  /* 0x0000000209057836 */ /* 0x040fe20000000000 */
[----:B------:R-:W-:Y:S01]  /*00e0*/  P2R R46, PR, RZ, 0x20 ;  /* 0x00000020ff2e7803 */ /* 0x000fe20000000000 */
[C---:B------:R-:W-:Y:S01]  /*00f0*/  VIADD R10, R9.reuse, 0x6 ;  /* 0x00000006090a7836 */ /* 0x040fe20000000000 */
[----:B------:R-:W-:Y:S01]  /*0100*/  P2R R49, PR, RZ, 0x2 ;  /* 0x00000002ff317803 */ /* 0x000fe20000000000 */
[----:B------:R-:W-:Y:S01]  /*0110*/  VIADD R4, R9, 0x3 ;  /* 0x0000000309047836 */ /* 0x000fe20000000000 */
[----:B------:R-:W-:Y:S01]  /*0120*/  ISETP.GE.AND P4, PT, R5, UR4, PT ;  /* 0x0000000405007c0c */ /* 0x000fe2000bf86270 */
[C---:B------:R-:W-:Y:S01]  /*0130*/  VIADD R5, R9.reuse, 0x4 ;  /* 0x0000000409057836 */ /* 0x040fe20000000000 */
[----:B------:R-:W-:Y:S01]  /*0140*/  ISETP.GE.AND P0, PT, R10, UR4, PT ;  /* 0x000000040a007c0c */ /* 0x000fe2000bf06270 */
[----:B------:R-:W-:Y:S01]  /*0150*/  VIADD R29, R9, 0x9 ;  /* 0x00000009091d7836 */ /* 0x000fe20000000000 */
[----:B------:R-:W-:Y:S01]  /*0160*/  ISETP.GE.AND P3, PT, R4, UR4, PT ;  /* 0x0000000404007c0c */ /* 0x000fe2000bf66270 */
[----:B---3--:R-:W2:Y:S01]  /*0170*/  @!P5 LDG.E R8, desc[UR8][R6.64+0x4] ;  /* 0x000004080608d981 */ /* 0x008ea2000c1e1900 */
[----:B------:R-:W-:Y:S01]  /*0180*/  ISETP.GE.AND P2, PT, R5, UR4, PT ;  /* 0x0000000405007c0c */ /* 0x000fe2000bf46270 */
[C---:B------:R-:W-:Y:S01]  /*0190*/  VIADD R4, R9.reuse, 0x7 ;  /* 0x0000000709047836 */ /* 0x040fe20000000000 */
[----:B------:R-:W-:Y:S01]  /*01a0*/  P2R R50, PR, RZ, 0x1 ;  /* 0x00000001ff327803 */ /* 0x000fe20000000000 */
[----:B------:R-:W3:Y:S01]  /*01b0*/  @!P1 LDG.E R35, desc[UR8][R6.64+0x14] ;  /* 0x0000140806239981 */ /* 0x000ee2000c1e1900 */
[C---:B------:R-:W-:Y:S01]  /*01c0*/  VIADD R5, R9.reuse, 0x8 ;  /* 0x0000000809057836 */ /* 0x040fe20000000000 */
[----:B------:R-:W-:Y:S01]  /*01d0*/  P2R R47, PR, RZ, 0x8 ;  /* 0x00000008ff2f7803 */ /* 0x000fe20000000000 */
[C---:B------:R-:W-:Y:S01]  /*01e0*/  VIADD R30, R9.reuse, 0xa ;  /* 0x0000000a091e7836 */ /* 0x040fe20000000000 */
[----:B------:R-:W4:Y:S01]  /*01f0*/  @!P4 LDG.E R10, desc[UR8][R6.64+0x8] ;  /* 0x00000808060ac981 */ /* 0x000f22000c1e1900 */
[C---:B------:R-:W-:Y:S01]  /*0200*/  VIADD R31, R9.reuse, 0xb ;  /* 0x0000000b091f7836 */ /* 0x040fe20000000000 */
[----:B------:R-:W-:Y:S01]  /*0210*/  P2R R48, PR, RZ, 0x4 ;  /* 0x00000004ff307803 */ /* 0x000fe20000000000 */
[C---:B------:R-:W-:Y:S01]  /*0220*/  VIADD R32, R9.reuse, 0xc ;  /* 0x0000000c09207836 */ /* 0x040fe20000000000 */
[----:B------:R-:W3:Y:S01]  /*0230*/  @!P3 LDG.E R11, desc[UR8][R6.64+0xc] ;  /* 0x00000c08060bb981 */ /* 0x000ee2000c1e1900 */
[----:B------:R-:W-:Y:S01]  /*0240*/  VIADD R33, R9, 0x10 ;  /* 0x0000001009217836 */ /* 0x000fe20000000000 */
[----:B------:R-:W-:-:S02]  /*0250*/  P2R R45, PR, RZ, 0x10 ;  /* 0x00000010ff2d7803 */ /* 0x000fc40000000000 */
[----:B------:R-:W3:Y:S04]  /*0260*/  @!P2 LDG.E R34, desc[UR8][R6.64+0x10] ;  /* 0x000010080622a981 */ /* 0x000ee8000c1e1900 */
[----:B------:R-:W3:Y:S01]  /*0270*/  @!P0 LDG.E R36, desc[UR8][R6.64+0x18] ;  /* 0x0000180806248981 */ /* 0x000ee2000c1e1900 */
[----:B------:R-:W-:-:S03]  /*0280*/  ISETP.GE.AND P0, PT, R4, UR4, PT ;  /* 0x0000000404007c0c */ /* 0x000fc6000bf06270 */
[----:B------:R-:W3:Y:S01]  /*0290*/  @!P6 LDG.E R61, desc[UR8][R6.64] ;  /* 0x00000008063de981 */ /* 0x000ee2000c1e1900 */
[----:B------:R-:W-:-:S09]  /*02a0*/  P2R R51, PR, RZ, 0x1 ;  /* 0x00000001ff337803 */ /* 0x000fd20000000000 */
[----:B------:R-:W3:Y:S01]  /*02b0*/  @!P0 LDG.E R37, desc[UR8][R6.64+0x1c] ;  /* 0x00001c0806258981 */ /* 0x000ee2000c1e1900 */
[----:B------:R-:W-:Y:S02]  /*02c0*/  ISETP.GE.AND P0, PT, R5, UR4, PT ;  /* 0x0000000405007c0c */ /* 0x000fe4000bf06270 */
[----:B------:R-:W0:Y:S02]  /*02d0*/  LDC.64 R4, c[0x0][0x390] ;  /* 0x0000e400ff047b82 */ /* 0x000e240000000a00 */
[----:B------:R-:W-:-:S09]  /*02e0*/  P2R R52, PR, RZ, 0x1 ;  /* 0x00000001ff347803 */ /* 0x000fd20000000000 */
[----:B------:R-:W3:Y:S01]  /*02f0*/  @!P0 LDG.E R38, desc[UR8][R6.64+0x20] ;  /* 0x0000200806268981 */ /* 0x000ee2000c1e1900 */
[----:B------:R-:W-:-:S04]  /*0300*/  ISETP.GE.AND P0, PT, R29, UR4, PT ;  /* 0x000000041d007c0c */ /* 0x000fc8000bf06270 */
[----:B------:R-:W-:-:S09]  /*0310*/  P2R R53, PR, RZ, 0x1 ;  /* 0x00000001ff357803 */ /* 0x000fd20000000000 */
[----:B------:R-:W3:Y:S01]  /*0320*/  @!P0 LDG.E R39, desc[UR8][R6.64+0x24] ;  /* 0x0000240806278981 */ /* 0x000ee2000c1e1900 */
[----:B------:R-:W-:Y:S01]  /*0330*/  ISETP.GE.AND P0, PT, R30, UR4, PT ;  /* 0x000000041e007c0c */ /* 0x000fe2000bf06270 */
[----:B------:R-:W-:-:S05]  /*0340*/  VIADD R30, R9, 0xd ;  /* 0x0000000d091e7836 */ /* 0x000fca0000000000 */
[----:B------:R-:W-:Y:S02]  /*0350*/  ISETP.GE.AND P1, PT, R30, UR4, PT ;  /* 0x000000041e007c0c */ /* 0x000fe4000bf26270 */
[----:B------:R-:W-:Y:S02]  /*0360*/  P2R R54, PR, RZ, 0x1 ;  /* 0x00000001ff367803 */ /* 0x000fe40000000000 */
[----:B------:R-:W-:-:S03]  /*0370*/  P2R R58, PR, RZ, 0x2 ;  /* 0x00000002ff3a7803 */ /* 0x000fc60000000000 */
[----:B------:R-:W3:Y:S01]  /*0380*/  @!P0 LDG.E R40, desc[UR8][R6.64+0x28] ;  /* 0x0000280806288981 */ /* 0x000ee2000c1e1900 */
[----:B------:R-:W-:-:S05]  /*0390*/  ISETP.GE.AND P0, PT, R31, UR4, PT ;  /* 0x000000041f007c0c */ /* 0x000fca000bf06270 */
[----:B------:R-:W3:Y:S01]  /*03a0*/  @!P1 LDG.E R62, desc[UR8][R6.64+0x34] ;  /* 0x00003408063e9981 */ /* 0x000ee2000c1e1900 */
[----:B------:R-:W-:-:S04]  /*03b0*/  ISETP.NE.AND P1, PT, R54, RZ, PT ;  /* 0x000000ff3600720c */ /* 0x000fc80003f25270 */
[----:B------:R-:W-:Y:S02]  /*03c0*/  P2R R57, PR, RZ, 0x2 ;  /* 0x00000002ff397803 */ /* 0x000fe40000000000 */
[----:B------:R-:W-:Y:S01]  /*03d0*/  ISETP.NE.AND P1, PT, R53, RZ, PT ;  /* 0x000000ff3500720c */ /* 0x000fe20003f25270 */
[----:B------:R-:W3:Y:S03]  /*03e0*/  @!P0 LDG.E R41, desc[UR8][R6.64+0x2c] ;  /* 0x00002c0806298981 */ /* 0x000ee6000c1e1900 */
[----:B------:R-:W-:Y:S02]  /*03f0*/  P2R R56, PR, RZ, 0x2 ;  /* 0x00000002ff387803 */ /* 0x000fe40000000000 */
[----:B------:R-:W-:Y:S02]  /*0400*/  ISETP.NE.AND P1, PT, R52, RZ, PT ;  /* 0x000000ff3400720c */ /* 0x000fe40003f25270 */
[----:B------:R-:W-:-:S02]  /*0410*/  P2R R60, PR, RZ, 0x1 ;  /* 0x00000001ff3c7803 */ /* 0x000fc40000000000 */
[----:B------:R-:W-:Y:S02]  /*0420*/  P2R R55, PR, RZ, 0x2 ;  /* 0x00000002ff377803 */ /* 0x000fe40000000000 */
[----:B------:R-:W-:Y:S02]  /*0430*/  ISETP.GE.AND P0, PT, R32, UR4, PT ;  /* 0x0000000420007c0c */ /* 0x000fe4000bf06270 */
[----:B------:R-:W-:Y:S01]  /*0440*/  ISETP.NE.AND P1, PT, R51, RZ, PT ;  /* 0x000000ff3300720c */ /* 0x000fe20003f25270 */
[----:B------:R-:W-:-:S03]  /*0450*/  VIADD R32, R9, 0xf ;  /* 0x0000000f09207836 */ /* 0x000fc60000000000 */
[----:B------:R-:W-:Y:S02]  /*0460*/  P2R R54, PR, RZ, 0x2 ;  /* 0x00000002ff367803 */ /* 0x000fe40000000000 */
[----:B------:R-:W-:Y:S02]  /*0470*/  ISETP.NE.AND P1, PT, R50, RZ, PT ;  /* 0x000000ff3200720c */ /* 0x000fe40003f25270 */
[----:B------:R-:W-:Y:S02]  /*0480*/  ISETP.GE.AND P3, PT, R32, UR4, PT ;  /* 0x0000000420007c0c */ /* 0x000fe4000bf66270 */
[----:B------:R-:W-:Y:S01]  /*0490*/  P2R R53, PR, RZ, 0x2 ;  /* 0x00000002ff357803 */ /* 0x000fe20000000000 */
[----:B------:R-:W3:Y:S01]  /*04a0*/  @!P0 LDG.E R42, desc[UR8][R6.64+0x30] ;  /* 0x00003008062a8981 */ /* 0x000ee2000c1e1900 */
[----:B------:R-:W-:Y:S01]  /*04b0*/  ISETP.NE.AND P1, PT, R49, RZ, PT ;  /* 0x000000ff3100720c */ /* 0x000fe20003f25270 */
[----:B------:R-:W-:-:S03]  /*04c0*/  VIADD R31, R9, 0xe ;  /* 0x0000000e091f7836 */ /* 0x000fc60000000000 */
[----:B------:R-:W-:Y:S01]  /*04d0*/  P2R R51, PR, RZ, 0x2 ;  /* 0x00000002ff337803 */ /* 0x000fe20000000000 */
[C---:B------:R-:W-:Y:S01]  /*04e0*/  VIADD R43, R9.reuse, 0x11 ;  /* 0x00000011092b7836 */ /* 0x040fe20000000000 */
[----:B------:R-:W-:Y:S01]  /*04f0*/  ISETP.NE.AND P1, PT, R48, RZ, PT ;  /* 0x000000ff3000720c */ /* 0x000fe20003f25270 */
[----:B------:R-:W-:Y:S01]  /*0500*/  VIADD R44, R9, 0x12 ;  /* 0x00000012092c7836 */ /* 0x000fe20000000000 */
[----:B------:R-:W-:Y:S02]  /*0510*/  ISETP.GE.AND P2, PT, R31, UR4, PT ;  /* 0x000000041f007c0c */ /* 0x000fe4000bf46270 */
[----:B------:R-:W-:Y:S02]  /*0520*/  P2R R49, PR, RZ, 0x2 ;  /* 0x00000002ff317803 */ /* 0x000fe40000000000 */
[----:B------:R-:W-:Y:S02]  /*0530*/  ISETP.NE.AND P1, PT, R47, RZ, PT ;  /* 0x000000ff2f00720c */ /* 0x000fe40003f25270 */
[----:B------:R-:W-:Y:S01]  /*0540*/  ISETP.GE.AND P4, PT, R33, UR4, PT ;  /* 0x0000000421007c0c */ /* 0x000fe2000bf86270 */
[----:B------:R-:W3:Y:S01]  /*0550*/  @!P3 LDG.E R47, desc[UR8][R6.64+0x3c] ;  /* 0x00003c08062fb981 */ /* 0x000ee2000c1e1900 */
[----:B------:R-:W-:-:S02]  /*0560*/  ISETP.GE.AND P5, PT, R43, UR4, PT ;  /* 0x000000042b007c0c */ /* 0x000fc4000bfa6270 */
[----:B------:R-:W-:Y:S02]  /*0570*/  ISETP.GE.AND P6, PT, R44, UR4, PT ;  /* 0x000000042c007c0c */ /* 0x000fe4000bfc6270 */
[----:B------:R-:W-:Y:S02]  /*0580*/  P2R R48, PR, RZ, 0x2 ;  /* 0x00000002ff307803 */ /* 0x000fe40000000000 */
[----:B------:R-:W-:-:S04]  /*0590*/  ISETP.NE.AND P1, PT, R45, RZ, PT ;  /* 0x000000ff2d00720c */ /* 0x000fc80003f25270 */
[----:B------:R-:W-:Y:S01]  /*05a0*/  P2R R45, PR, RZ, 0x2 ;  /* 0x00000002ff2d7803 */ /* 0x000fe20000000000 */
[----:B0-----:R-:W-:Y:S01]  /*05b0*/  IMAD.WIDE.U32 R4, R9, 0x4, R4 ;  /* 0x0000000409047825 */ /* 0x001fe200078e0004 */
[----:B------:R-:W-:Y:S01]  /*05c0*/  ISETP.NE.AND P1, PT, R46, RZ, PT ;  /* 0x000000ff2e00720c */ /* 0x000fe20003f25270 */
[----:B------:R-:W3:Y:S01]  /*05d0*/  @!P4 LDG.E R50, desc[UR8][R6.64+0x40] ;  /* 0x000040080632c981 */ /* 0x000ee2000c1e1900 */
[----:B------:R-:W-:-:S03]  /*05e0*/  P2R R59, PR, RZ, 0x1 ;  /* 0x00000001ff3b7803 */ /* 0x000fc60000000000 */
[----:B------:R-:W3:Y:S01]  /*05f0*/  @!P2 LDG.E R46, desc[UR8][R6.64+0x38] ;  /* 0x00003808062ea981 */ /* 0x000ee2000c1e1900 */
[----:B------:R-:W-:Y:S01]  /*0600*/  ISETP.GE.AND P0, PT, R9, UR4, PT ;  /* 0x0000000409007c0c */ /* 0x000fe2000bf06270 */
[----:B------:R-:W-:Y:S01]  /*0610*/  IMAD.MOV.U32 R30, RZ, RZ, -0x1 ;  /* 0xffffffffff1e7424 */ /* 0x000fe200078e00ff */
[----:B------:R-:W0:Y:S01]  /*0620*/  S2UR UR6, SR_CgaCtaId ;  /* 0x00000000000679c3 */ /* 0x000e220000008800 */
[----:B------:R-:W3:Y:S01]  /*0630*/  @!P5 LDG.E R9, desc[UR8][R6.64+0x44] ;  /* 0x000044080609d981 */ /* 0x000ee2000c1e1900 */
[----:B------:R-:W-:Y:S01]  /*0640*/  IMAD.MOV.U32 R31, RZ, RZ, -0x1 ;  /* 0xffffffffff1f7424 */ /* 0x000fe200078e00ff */
[----:B------:R-:W1:Y:S02]  /*0650*/  LDCU.64 UR4, c[0x0][0x3a8] ;  /* 0x00007500ff0477ac */ /* 0x000e640008000a00 */
[----:B------:R-:W3:Y:S03]  /*0660*/  @!P6 LDG.E R52, desc[UR8][R6.64+0x48] ;  /* 0x000048080634e981 */ /* 0x000ee6000c1e1900 */
[----:B------:R-:W-:Y:S06]  /*0670*/  BAR.SYNC.DEFER_BLOCKING 0x0 ;  /* 0x0000000000007b1d */ /* 0x000fec0000010000 */
[----:B------:R0:W5:Y:S01]  /*0680*/  @!P1 LDG.E R3, desc[UR8][R4.64+0x4] ;  /* 0x0000040804039981 */ /* 0x000162000c1e1900 */
[----:B------:R-:W-:-:S02]  /*0690*/  IMAD.MOV.U32 R32, RZ, RZ, -0x1 ;  /* 0xffffffffff207424 */ /* 0x000fc400078e00ff */
[----:B------:R-:W-:Y:S01]  /*06a0*/  IMAD.MOV.U32 R33, RZ, RZ, -0x1 ;  /* 0xffffffffff217424 */ /* 0x000fe200078e00ff */
[----:B------:R0:W5:Y:S01]  /*06b0*/  @!P0 LDG.E R2, desc[UR8][R4.64] ;  /* 0x0000000804028981 */ /* 0x000162000c1e1900 */
[----:B--2---:R-:W-:Y:S01]  /*06c0*/  @!P1 LOP3.LUT R30, R8, 0x80000000, RZ, 0x3c, !PT ;  /* 0x80000000081e9812 */ /* 0x004fe200078e3cff */
[----:B------:R-:W-:Y:S01]  /*06d0*/  IMAD.MOV.U32 R29, RZ, RZ, -0x1 ;  /* 0xffffffffff1d7424 */ /* 0x000fe200078e00ff */
[----:B------:R-:W-:Y:S01]  /*06e0*/  ISETP.NE.AND P1, PT, R45, RZ, PT ;  /* 0x000000ff2d00720c */ /* 0x000fe20003f25270 */
[----:B------:R2:W5:Y:S01]  /*06f0*/  @!P2 LDG.E R24, desc[UR8][R4.64+0x38] ;  /* 0x000038080418a981 */ /* 0x000562000c1e1900 */
[----:B-1----:R-:W-:-:S03]  /*0700*/  UIADD3 UR7, UPT, UPT, UR4, 0x6, URZ ;  /* 0x0000000604077890 */ /* 0x002fc6000fffe0ff */
[----:B------:R2:W5:Y:S01]  /*0710*/  @!P3 LDG.E R25, desc[UR8][R4.64+0x3c] ;  /* 0x00003c080419b981 */ /* 0x000562000c1e1900 */
[----:B------:R-:W-:-:S03]  /*0720*/  UIADD3 UR5, UPT, UPT, -UR4, UR5, URZ ;  /* 0x0000000504057290 */ /* 0x000fc6000fffe1ff */
[----:B------:R2:W5:Y:S04]  /*0730*/  @!P4 LDG.E R26, desc[UR8][R4.64+0x40] ;  /* 0x00004008041ac981 */ /* 0x000568000c1e1900 */
[----:B----4-:R-:W-:Y:S01]  /*0740*/  @!P1 LOP3.LUT R31, R10, 0x80000000, RZ, 0x3c, !PT ;  /* 0x800000000a1f9812 */ /* 0x010fe200078e3cff */
[----:B------:R2:W5:Y:S01]  /*0750*/  @!P1 LDG.E R12, desc[UR8][R4.64+0x8] ;  /* 0x00000808040c9981 */ /* 0x000562000c1e1900 */
[----:B------:R-:W-:-:S03]  /*0760*/  ISETP.NE.AND P1, PT, R48, RZ, PT ;  /* 0x000000ff3000720c */ /* 0x000fc60003f25270 */
[----:B------:R2:W5:Y:S04]  /*0770*/  @!P5 LDG.E R27, desc[UR8][R4.64+0x44] ;  /* 0x00004408041bd981 */ /* 0x000568000c1e1900 */
[----:B------:R2:W5:Y:S06]  /*0780*/  @!P6 LDG.E R28, desc[UR8][R4.64+0x48] ;  /* 0x00004808041ce981 */ /* 0x00056c000c1e1900 */
[----:B---3--:R-:W-:Y:S01]  /*0790*/  @!P1 LOP3.LUT R32, R11, 0x80000000, RZ, 0x3c, !PT ;  /* 0x800000000b209812 */ /* 0x008fe200078e3cff */
[----:B------:R2:W5:Y:S01]  /*07a0*/  @!P1 LDG.E R13, desc[UR8][R4.64+0xc] ;  /* 0x00000c08040d9981 */ /* 0x000562000c1e1900 */
[----:B------:R-:W-:-:S13]  /*07b0*/  ISETP.NE.AND P1, PT, R49, RZ, PT ;  /* 0x000000ff3100720c */ /* 0x000fda0003f25270 */
[----:B------:R-:W-:Y:S01]  /*07c0*/  @!P1 LOP3.LUT R33, R34, 0x80000000, RZ, 0x3c, !PT ;  /* 0x8000000022219812 */ /* 0x000fe200078e3cff */
[----:B------:R2:W5:Y:S01]  /*07d0*/  @!P1 LDG.E R14, desc[UR8][R4.64+0x10] ;  /* 0x00001008040e9981 */ /* 0x000562000c1e1900 */
[----:B------:R-:W-:Y:S01]  /*07e0*/  ISETP.NE.AND P1, PT, R51, RZ, PT ;  /* 0x000000ff3300720c */ /* 0x000fe20003f25270 */
[----:B------:R-:W-:-:S12]  /*07f0*/  IMAD.MOV.U32 R34, RZ, RZ, -0x1 ;  /* 0xffffffffff227424 */ /* 0x000fd800078e00ff */
        /* <DEDUP_REMOVED lines=15> */
[----:B------:R-:W-:Y:S01]  /*08f0*/  IMAD.MOV.U32 R38, RZ, RZ, -0x1 ;  /* 0xffffffffff267424 */ /* 0x000fe200078e00ff */
[----:B------:R-:W-:Y:S02]  /*0900*/  @!P0 LOP3.LUT R29, R61, 0x80000000, RZ, 0x3c, !PT ;  /* 0x800000003d1d8812 */ /* 0x000fe400078e3cff */
[----:B------:R-:W-:-:S09]  /*0910*/  ISETP.NE.AND P0, PT, R60, RZ, PT ;  /* 0x000000ff3c00720c */ /* 0x000fd20003f05270 */
[----:B------:R-:W-:Y:S01]  /*0920*/  @!P1 LOP3.LUT R38, R39, 0x80000000, RZ, 0x3c, !PT ;  /* 0x8000000027269812 */ /* 0x000fe200078e3cff */
[----:B------:R2:W5:Y:S01]  /*0930*/  @!P1 LDG.E R19, desc[UR8][R4.64+0x24] ;  /* 0x0000240804139981 */ /* 0x000562000c1e1900 */
[----:B------:R-:W-:Y:S01]  /*0940*/  ISETP.NE.AND P1, PT, R57, RZ, PT ;  /* 0x000000ff3900720c */ /* 0x000fe20003f25270 */
[----:B------:R-:W-:Y:S02]  /*0950*/  IMAD.MOV.U32 R39, RZ, RZ, -0x1 ;  /* 0xffffffffff277424 */ /* 0x000fe400078e00ff */
[----:B------:R2:W5:Y:S10]  /*0960*/  @!P0 LDG.E R21, desc[UR8][R4.64+0x2c] ;  /* 0x00002c0804158981 */ /* 0x000574000c1e1900 */
[----:B------:R-:W-:Y:S01]  /*0970*/  @!P1 LOP3.LUT R39, R40, 0x80000000, RZ, 0x3c, !PT ;  /* 0x8000000028279812 */ /* 0x000fe200078e3cff */
[----:B------:R-:W-:Y:S01]  /*0980*/  IMAD.MOV.U32 R40, RZ, RZ, -0x1 ;  /* 0xffffffffff287424 */ /* 0x000fe200078e00ff */
[----:B------:R2:W5:Y:S01]  /*0990*/  @!P1 LDG.E R20, desc[UR8][R4.64+0x28] ;  /* 0x0000280804149981 */ /* 0x000562000c1e1900 */
[----:B------:R-:W-:-:S02]  /*09a0*/  @!P0 LOP3.LUT R40, R41, 0x80000000, RZ, 0x3c, !PT ;  /* 0x8000000029288812 */ /* 0x000fc400078e3cff */
[----:B------:R-:W-:Y:S02]  /*09b0*/  ISETP.NE.AND P1, PT, R58, RZ, PT ;  /* 0x000000ff3a00720c */ /* 0x000fe40003f25270 */
[----:B------:R-:W-:Y:S01]  /*09c0*/  ISETP.NE.AND P0, PT, R59, RZ, PT ;  /* 0x000000ff3b00720c */ /* 0x000fe20003f05270 */
[----:B------:R-:W-:Y:S01]  /*09d0*/  IMAD.MOV.U32 R41, RZ, RZ, -0x1 ;  /* 0xffffffffff297424 */ /* 0x000fe200078e00ff */
[----:B------:R-:W-:Y:S02]  /*09e0*/  UMOV UR4, 0x400 ;  /* 0x0000040000047882 */ /* 0x000fe40000000000 */
[----:B0-----:R-:W-:-:S07]  /*09f0*/  ULEA UR4, UR6, UR4, 0x18 ;  /* 0x0000000406047291 */ /* 0x001fce000f8ec0ff */
[----:B------:R2:W5:Y:S02]  /*0a00*/  @!P1 LDG.E R23, desc[UR8][R4.64+0x34] ;  /* 0x0000340804179981 */ /* 0x000564000c1e1900 */
[----:B------:R-:W-:Y:S02]  /*0a10*/  @!P0 LOP3.LUT R41, R42, 0x80000000, RZ, 0x3c, !PT ;  /* 0x800000002a298812 */ /* 0x000fe400078e3cff */
[----:B------:R2:W5:Y:S01]  /*0a20*/  @!P0 LDG.E R22, desc[UR8][R4.64+0x30] ;  /* 0x0000300804168981 */ /* 0x000562000c1e1900 */
[----:B------:R-:W0:Y:S01]  /*0a30*/  S2R R42, SR_LANEID ;  /* 0x00000000002a7919 */ /* 0x000e220000000000 */
[----:B------:R-:W-:Y:S01]  /*0a40*/  IMAD.MOV.U32 R45, RZ, RZ, -0x1 ;  /* 0xffffffffff2d7424 */ /* 0x000fe200078e00ff */
[----:B------:R-:W-:Y:S02]  /*0a50*/  @!P3 LOP3.LUT R45, R47, 0x80000000, RZ, 0x3c, !PT ;  /* 0x800000002f2db812 */ /* 0x000fe400078e3cff */
[----:B------:R-:W-:Y:S01]  /*0a60*/  LEA R47, R0, UR4, 0x2 ;  /* 0x00000004002f7c11 */ /* 0x000fe2000f8e10ff */
[----:B------:R-:W-:Y:S01]  /*0a70*/  IMAD.MOV.U32 R44, RZ, RZ, -0x1 ;  /* 0xffffffffff2c7424 */ /* 0x000fe200078e00ff */
[----:B------:R-:W-:-:S02]  /*0a80*/  SHF.R.U32.HI R124, RZ, 0x5, R0 ;  /* 0x00000005ff7c7819 */ /* 0x000fc40000011600 */
[----:B------:R-:W-:Y:S01]  /*0a90*/  @!P2 LOP3.LUT R44, R46, 0x80000000, RZ, 0x3c, !PT ;  /* 0x800000002e2ca812 */ /* 0x000fe200078e3cff */
[----:B------:R-:W-:Y:S02]  /*0aa0*/  IMAD R51, R0, 0x80, R47 ;  /* 0x0000008000337824 */ /* 0x000fe400078e022f */
[----:B------:R-:W-:Y:S01]  /*0ab0*/  IMAD.MOV.U32 R46, RZ, RZ, -0x1 ;  /* 0xffffffffff2e7424 */ /* 0x000fe200078e00ff */
[----:B------:R-:W-:Y:S01]  /*0ac0*/  @!P4 LOP3.LUT R46, R50, 0x80000000, RZ, 0x3c, !PT ;  /* 0x80000000322ec812 */ /* 0x000fe200078e3cff */
[----:B------:R-:W-:Y:S01]  /*0ad0*/  IMAD.MOV.U32 R43, RZ, RZ, -0x1 ;  /* 0xffffffffff2b7424 */ /* 0x000fe200078e00ff */
[----:B------:R-:W-:Y:S01]  /*0ae0*/  @!P1 LOP3.LUT R43, R62, 0x80000000, RZ, 0x3c, !PT ;  /* 0x800000003e2b9812 */ /* 0x000fe200078e3cff */
[----:B------:R-:W-:Y:S01]  /*0af0*/  IMAD.MOV.U32 R48, RZ, RZ, -0x1 ;  /* 0xffffffffff307424 */ /* 0x000fe200078e00ff */
[----:B------:R-:W-:Y:S01]  /*0b00*/  @!P5 LOP3.LUT R48, R9, 0x80000000, RZ, 0x3c, !PT ;  /* 0x800000000930d812 */ /* 0x000fe200078e3cff */
[----:B------:R-:W-:Y:S01]  /*0b10*/  IMAD.MOV.U32 R49, RZ, RZ, -0x1 ;  /* 0xffffffffff317424 */ /* 0x000fe200078e00ff */
[----:B------:R-:W-:Y:S01]  /*0b20*/  @!P6 LOP3.LUT R49, R52, 0x80000000, RZ, 0x3c, !PT ;  /* 0x800000003431e812 */ /* 0x000fe200078e3cff */
[----:B------:R-:W-:Y:S01]  /*0b30*/  IMAD R53, R0, -0x38, R51 ;  /* 0xffffffc800357824 */ /* 0x000fe200078e0233 */
[----:B------:R-:W-:Y:S01]  /*0b40*/  LEA R50, R124, UR4, 0x2 ;  /* 0x000000047c327c11 */ /* 0x000fe2000f8e10ff */
[----:B--2---:R-:W-:Y:S06]  /*0b50*/  BAR.SYNC.DEFER_BLOCKING 0x0 ;  /* 0x0000000000007b1d */ /* 0x004fec0000010000 */
.L_x_222:
[----:B------:R-:W-:Y:S01]  /*0b60*/  UISETP.LT.AND UP0, UPT, UR5, 0x6, UPT ;  /* 0x000000060500788c */ /* 0x000fe2000bf01270 */
[----:B------:R-:W-:Y:S01]  /*0b70*/  STS [R47], RZ ;  /* 0x000000ff2f007388 */ /* 0x000fe20000000800 */
[----:B------:R-:W-:Y:S01]  /*0b80*/  UIADD3 UR6, UPT, UPT, UR7, -0x6, URZ ;  /* 0xfffffffa07067890 */ /* 0x000fe2000fffe0ff */
[----:B0-----:R-:W-:Y:S01]  /*0b90*/  ISETP.NE.AND P1, PT, R42, 0x1f, PT ;  /* 0x0000001f2a00780c */ /* 0x001fe20003f25270 */
[----:B------:R-:W-:Y:S01]  /*0ba0*/  USEL UR4, UR5, 0x6, UP0 ;  /* 0x0000000605047887 */ /* 0x000fe20008000000 */
[----:B------:R-:W-:Y:S01]  /*0bb0*/  STS [R47+0x400], RZ ;  /* 0x000400ff2f007388 */ /* 0x000fe20000000800 */
[C---:B------:R-:W-:Y:S01]  /*0bc0*/  ISETP.NE.AND P2, PT, R124.reuse, 0x6, PT ;  /* 0x000000067c00780c */ /* 0x040fe20003f45270 */
[----:B------:R-:W-:Y:S01]  /*0bd0*/  UISETP.GE.AND UP0, UPT, UR7, UR10, UPT ;  /* 0x0000000a0700728c */ /* 0x000fe2000bf06270 */
[----:B-1----:R-:W-:Y:S01]  /*0be0*/  SHF.R.U32.HI R4, RZ, UR6, R29 ;  /* 0x00000006ff047c19 */ /* 0x002fe2000801161d */
[----:B------:R-:W-:Y:S01]  /*0bf0*/  UBMSK UR4, URZ, UR4 ;  /* 0x00000004ff04729b */ /* 0x000fe20008000000 */
[----:B------:R-:W-:Y:S01]  /*0c00*/  STS [R47+0x800], RZ ;  /* 0x000800ff2f007388 */ /* 0x000fe20000000800 */
[----:B------:R-:W-:-:S03]  /*0c10*/  ISETP.NE.AND P3, PT, R124, 0x7, PT ;  /* 0x000000077c00780c */ /* 0x000fc60003f65270 */
[----:B------:R-:W-:Y:S01]  /*0c20*/  STS [R47+0xc00], RZ ;  /* 0x000c00ff2f007388 */ /* 0x000fe20000000800 */
[----:B------:R-:W-:-:S03]  /*0c30*/  LOP3.LUT R4, R4, UR4, RZ, 0xc0, !PT ;  /* 0x0000000404047c12 */ /* 0x000fc6000f8ec0ff */
[----:B------:R-:W-:Y:S02]  /*0c40*/  STS [R47+0x1000], RZ ;  /* 0x001000ff2f007388 */ /* 0x000fe40000000800 */
[----:B------:R-:W-:Y:S01]  /*0c50*/  IMAD.SHL.U32 R5, R4, 0x400, RZ ;  /* 0x0000040004057824 */ /* 0x000fe200078e00ff */
[----:B------:R-:W-:Y:S01]  /*0c60*/  SHF.R.U32.HI R4, RZ, 0x4, R4 ;  /* 0x00000004ff047819 */ /* 0x000fe20000011604 */
[----:B------:R-:W-:Y:S03]  /*0c70*/  STS [R47+0x1400], RZ ;  /* 0x001400ff2f007388 */ /* 0x000fe60000000800 */
[----:B------:R-:W-:Y:S01]  /*0c80*/  LOP3.LUT R54, R5, 0x7c00, RZ, 0xc0, !PT ;  /* 0x00007c0005367812 */ /* 0x000fe200078ec0ff */
[----:B------:R-:W-:Y:S01]  /*0c90*/  STS [R47+0x1800], RZ ;  /* 0x001800ff2f007388 */ /* 0x000fe20000000800 */
[----:B------:R-:W-:-:S03]  /*0ca0*/  LOP3.LUT R4, R4, 0xffffffe, RZ, 0xc0, !PT ;  /* 0x0ffffffe04047812 */ /* 0x000fc600078ec0ff */
[----:B------:R-:W-:Y:S01]  /*0cb0*/  STS [R47+0x1c00], RZ ;  /* 0x001c00ff2f007388 */ /* 0x000fe20000000800 */
[----:B------:R-:W-:Y:S02]  /*0cc0*/  IADD3 R54, PT, PT, R4, R47, R54 ;  /* 0x0000002f04367210 */ /* 0x000fe40007ffe036 */
[----:B------:R-:W-:Y:S01]  /*0cd0*/  SHF.R.U32.HI R4, RZ, UR6, R30 ;  /* 0x00000006ff047c19 */ /* 0x000fe2000801161e */
[----:B------:R-:W-:Y:S03]  /*0ce0*/  STS [R47+0x2000], RZ ;  /* 0x002000ff2f007388 */ /* 0x000fe60000000800 */
[----:B------:R-:W-:Y:S01]  /*0cf0*/  LOP3.LUT R4, R4, UR4, RZ, 0xc0, !PT ;  /* 0x0000000404047c12 */ /* 0x000fe2000f8ec0ff */
[----:B------:R-:W-:Y:S04]  /*0d00*/  STS [R47+0x2400], RZ ;  /* 0x002400ff2f007388 */ /* 0x000fe80000000800 */
[----:B------:R-:W-:Y:S01]  /*0d10*/  STS [R47+0x2800], RZ ;  /* 0x002800ff2f007388 */ /* 0x000fe20000000800 */
[----:B------:R-:W-:Y:S01]  /*0d20*/  IMAD.SHL.U32 R5, R4, 0x400, RZ ;  /* 0x0000040004057824 */ /* 0x000fe200078e00ff */
[----:B------:R-:W-:-:S02]  /*0d30*/  SHF.R.U32.HI R4, RZ, 0x4, R4 ;  /* 0x00000004ff047819 */ /* 0x000fc40000011604 */
[----:B------:R-:W-:Y:S02]  /*0d40*/  STS [R47+0x2c00], RZ ;  /* 0x002c00ff2f007388 */ /* 0x000fe40000000800 */
[----:B------:R-:W-:Y:S02]  /*0d50*/  LOP3.LUT R56, R5, 0x7c00, RZ, 0xc0, !PT ;  /* 0x00007c0005387812 */ /* 0x000fe400078ec0ff */
        /* <DEDUP_REMOVED lines=32> */
[----:B------:R-:W0:Y:S02]  /*0f60*/  LDS.U16 R52, [R54] ;  /* 0x0000000036347984 */ /* 0x000e240000000400 */
[----:B0-----:R-:W-:-:S05]  /*0f70*/  VIADD R5, R52, 0x1 ;  /* 0x0000000134057836 */ /* 0x001fca0000000000 */
[----:B------:R0:W-:Y:S04]  /*0f80*/  STS.U16 [R54], R5 ;  /* 0x0000000536007388 */ /* 0x0001e80000000400 */
[----:B------:R-:W1:Y:S01]  /*0f90*/  LDS.U16 R57, [R56] ;  /* 0x0000000038397984 */ /* 0x000e620000000400 */
[----:B0-----:R-:W-:Y:S01]  /*0fa0*/  IMAD.SHL.U32 R5, R4, 0x400, RZ ;  /* 0x0000040004057824 */ /* 0x001fe200078e00ff */
[----:B------:R-:W-:-:S04]  /*0fb0*/  SHF.R.U32.HI R4, RZ, 0x4, R4 ;  /* 0x00000004ff047819 */ /* 0x000fc80000011604 */
[----:B------:R-:W-:Y:S02]  /*0fc0*/  LOP3.LUT R60, R5, 0x7c00, RZ, 0xc0, !PT ;  /* 0x00007c00053c7812 */ /* 0x000fe400078ec0ff */
[----:B------:R-:W-:-:S04]  /*0fd0*/  LOP3.LUT R4, R4, 0xffffffe, RZ, 0xc0, !PT ;  /* 0x0ffffffe04047812 */ /* 0x000fc800078ec0ff */
[----:B------:R-:W-:Y:S02]  /*0fe0*/  IADD3 R60, PT, PT, R4, R47, R60 ;  /* 0x0000002f043c7210 */ /* 0x000fe40007ffe03c */
[----:B------:R-:W-:-:S04]  /*0ff0*/  SHF.R.U32.HI R4, RZ, UR6, R33 ;  /* 0x00000006ff047c19 */ /* 0x000fc80008011621 */
[----:B------:R-:W-:-:S05]  /*1000*/  LOP3.LUT R4, R4, UR4, RZ, 0xc0, !PT ;  /* 0x0000000404047c12 */ /* 0x000fca000f8ec0ff */
[----:B------:R-:W-:Y:S01]  /*1010*/  IMAD.SHL.U32 R6, R4, 0x400, RZ ;  /* 0x0000040004067824 */ /* 0x000fe200078e00ff */
[----:B------:R-:W-:-:S04]  /*1020*/  SHF.R.U32.HI R4, RZ, 0x4, R4 ;  /* 0x00000004ff047819 */ /* 0x000fc80000011604 */
[----:B------:R-:W-:Y:S02]  /*1030*/  LOP3.LUT R6, R6, 0x7c00, RZ, 0xc0, !PT ;  /* 0x00007c0006067812 */ /* 0x000fe400078ec0ff */
[----:B------:R-:W-:-:S04]  /*1040*/  LOP3.LUT R4, R4, 0xffffffe, RZ, 0xc0, !PT ;  /* 0x0ffffffe04047812 */ /* 0x000fc800078ec0ff */
[----:B------:R-:W-:Y:S01]  /*1050*/  IADD3 R62, PT, PT, R4, R47, R6 ;  /* 0x0000002f043e7210 */ /* 0x000fe20007ffe006 */
[----:B-1----:R-:W-:Y:S01]  /*1060*/  VIADD R7, R57, 0x1 ;  /* 0x0000000139077836 */ /* 0x002fe20000000000 */
[----:B------:R-:W-:-:S04]  /*1070*/  SHF.R.U32.HI R4, RZ, UR6, R34 ;  /* 0x00000006ff047c19 */ /* 0x000fc80008011622 */
[----:B------:R-:W-:Y:S01]  /*1080*/  STS.U16 [R56], R7 ;  /* 0x0000000738007388 */ /* 0x000fe20000000400 */
[----:B------:R-:W-:-:S03]  /*1090*/  LOP3.LUT R4, R4, UR4, RZ, 0xc0, !PT ;  /* 0x0000000404047c12 */ /* 0x000fc6000f8ec0ff */
        /* <DEDUP_REMOVED lines=129> */
[----:B------:R-:W-:Y:S01]  /*18b0*/  SHF.R.U32.HI R4, RZ, UR6, R49 ;  /* 0x00000006ff047c19 */ /* 0x000fe20008011631 */
[----:B------:R-:W0:Y:S03]  /*18c0*/  S2UR UR6, SR_CgaCtaId ;  /* 0x00000000000679c3 */ /* 0x000e260000008800 */
[----:B------:R-:W-:Y:S01]  /*18d0*/  LOP3.LUT R4, R4, UR4, RZ, 0xc0, !PT ;  /* 0x0000000404047c12 */ /* 0x000fe2000f8ec0ff */
[----:B------:R-:W-:-:S04]  /*18e0*/  UMOV UR4, 0x400 ;  /* 0x0000040000047882 */ /* 0x000fc80000000000 */
[----:B------:R-:W-:Y:S01]  /*18f0*/  IMAD.SHL.U32 R6, R4, 0x400, RZ ;  /* 0x0000040004067824 */ /* 0x000fe200078e00ff */
[----:B------:R-:W-:-:S04]  /*1900*/  SHF.R.U32.HI R4, RZ, 0x4, R4 ;  /* 0x00000004ff047819 */ /* 0x000fc80000011604 */
[----:B------:R-:W-:Y:S02]  /*1910*/  LOP3.LUT R6, R6, 0x7c00, RZ, 0xc0, !PT ;  /* 0x00007c0006067812 */ /* 0x000fe400078ec0ff */
[----:B------:R-:W-:-:S04]  /*1920*/  LOP3.LUT R4, R4, 0xffffffe, RZ, 0xc0, !PT ;  /* 0x0ffffffe04047812 */ /* 0x000fc800078ec0ff */
[----:B------:R-:W-:Y:S01]  /*1930*/  IADD3 R90, PT, PT, R4, R47, R6 ;  /* 0x0000002f045a7210 */ /* 0x000fe20007ffe006 */
[----:B-1----:R-:W-:Y:S01]  /*1940*/  VIADD R7, R85, 0x1 ;  /* 0x0000000155077836 */ /* 0x002fe20000000000 */
[----:B0-----:R-:W-:-:S04]  /*1950*/  ULEA UR4, UR6, UR4, 0x18 ;  /* 0x0000000406047291 */ /* 0x001fc8000f8ec0ff */
[----:B------:R-:W-:Y:S04]  /*1960*/  STS.U16 [R84], R7 ;  /* 0x0000000754007388 */ /* 0x000fe80000000400 */
[----:B------:R-:W0:Y:S02]  /*1970*/  LDS.U16 R87, [R86] ;  /* 0x0000000056577984 */ /* 0x000e240000000400 */
[----:B0-----:R-:W-:-:S05]  /*1980*/  VIADD R5, R87, 0x1 ;  /* 0x0000000157057836 */ /* 0x001fca0000000000 */
[----:B------:R-:W-:Y:S04]  /*1990*/  STS.U16 [R86], R5 ;  /* 0x0000000556007388 */ /* 0x000fe80000000400 */
[----:B------:R-:W0:Y:S02]  /*19a0*/  LDS.U16 R89, [R88] ;  /* 0x0000000058597984 */ /* 0x000e240000000400 */
[----:B0-----:R-:W-:-:S05]  /*19b0*/  VIADD R7, R89, 0x1 ;  /* 0x0000000159077836 */ /* 0x001fca0000000000 */
[----:B------:R-:W-:Y:S04]  /*19c0*/  STS.U16 [R88], R7 ;  /* 0x0000000758007388 */ /* 0x000fe80000000400 */
[----:B------:R-:W0:Y:S02]  /*19d0*/  LDS.U16 R91, [R90] ;  /* 0x000000005a5b7984 */ /* 0x000e240000000400 */
[----:B0-----:R-:W-:-:S05]  /*19e0*/  VIADD R5, R91, 0x1 ;  /* 0x000000015b057836 */ /* 0x001fca0000000000 */
[----:B------:R-:W-:Y:S01]  /*19f0*/  STS.U16 [R90], R5 ;  /* 0x000000055a007388 */ /* 0x000fe20000000400 */
[----:B------:R-:W-:Y:S06]  /*1a00*/  BAR.SYNC.DEFER_BLOCKING 0x0 ;  /* 0x0000000000007b1d */ /* 0x000fec0000010000 */
[----:B------:R-:W-:Y:S04]  /*1a10*/  LDS R92, [R51] ;  /* 0x00000000335c7984 */ /* 0x000fe80000000800 */
[----:B------:R-:W0:Y:S04]  /*1a20*/  LDS R93, [R51+0x4] ;  /* 0x00000400335d7984 */ /* 0x000e280000000800 */
[----:B------:R-:W1:Y:S04]  /*1a30*/  LDS R94, [R51+0x8] ;  /* 0x00000800335e7984 */ /* 0x000e680000000800 */
[----:B------:R-:W2:Y:S04]  /*1a40*/  LDS R95, [R51+0xc] ;  /* 0x00000c00335f7984 */ /* 0x000ea80000000800 */
[----:B------:R-:W3:Y:S04]  /*1a50*/  LDS R96, [R51+0x10] ;  /* 0x0000100033607984 */ /* 0x000ee80000000800 */
[----:B------:R-:W4:Y:S04]  /*1a60*/  LDS R97, [R51+0x14] ;  /* 0x0000140033617984 */ /* 0x000f280000000800 */
[----:B------:R-:W4:Y:S04]  /*1a70*/  LDS R98, [R51+0x18] ;  /* 0x0000180033627984 */ /* 0x000f280000000800 */
[----:B------:R-:W4:Y:S04]  /*1a80*/  LDS R99, [R51+0x1c] ;  /* 0x00001c0033637984 */ /* 0x000f280000000800 */
[----:B------:R-:W4:Y:S04]  /*1a90*/  LDS R100, [R51+0x20] ;  /* 0x0000200033647984 */ /* 0x000f280000000800 */
[----:B------:R-:W4:Y:S04]  /*1aa0*/  LDS R101, [R51+0x24] ;  /* 0x0000240033657984 */ /* 0x000f280000000800 */
[----:B------:R-:W4:Y:S04]  /*1ab0*/  LDS R102, [R51+0x28] ;  /* 0x0000280033667984 */ /* 0x000f280000000800 */
[----:B------:R-:W4:Y:S01]  /*1ac0*/  LDS R103, [R51+0x2c] ;  /* 0x00002c0033677984 */ /* 0x000f220000000800 */
[----:B0-----:R-:W-:-:S03]  /*1ad0*/  IMAD.IADD R93, R92, 0x1, R93 ;  /* 0x000000015c5d7824 */ /* 0x001fc600078e025d */
[----:B------:R-:W0:Y:S01]  /*1ae0*/  LDS R104, [R51+0x30] ;  /* 0x0000300033687984 */ /* 0x000e220000000800 */
[----:B-1----:R-:W-:-:S03]  /*1af0*/  IMAD.IADD R94, R94, 0x1, R93 ;  /* 0x000000015e5e7824 */ /* 0x002fc600078e025d */
[----:B------:R-:W1:Y:S01]  /*1b00*/  LDS R105, [R51+0x34] ;  /* 0x0000340033697984 */ /* 0x000e620000000800 */
[----:B--2---:R-:W-:-:S03]  /*1b10*/  IMAD.IADD R95, R95, 0x1, R94 ;  /* 0x000000015f5f7824 */ /* 0x004fc600078e025e */
[----:B------:R-:W2:Y:S01]  /*1b20*/  LDS R106, [R51+0x38] ;  /* 0x00003800336a7984 */ /* 0x000ea20000000800 */
[----:B---3--:R-:W-:-:S03]  /*1b30*/  IMAD.IADD R96, R96, 0x1, R95 ;  /* 0x0000000160607824 */ /* 0x008fc600078e025f */
[----:B------:R-:W3:Y:S01]  /*1b40*/  LDS R107, [R51+0x3c] ;  /* 0x00003c00336b7984 */ /* 0x000ee20000000800 */
[----:B----4-:R-:W-:-:S03]  /*1b50*/  IMAD.IADD R97, R97, 0x1, R96 ;  /* 0x0000000161617824 */ /* 0x010fc600078e0260 */
[----:B------:R-:W4:Y:S01]  /*1b60*/  LDS R108, [R51+0x40] ;  /* 0x00004000336c7984 */ /* 0x000f220000000800 */
[----:B------:R-:W-:-:S03]  /*1b70*/  IMAD.IADD R98, R98, 0x1, R97 ;  /* 0x0000000162627824 */ /* 0x000fc600078e0261 */
        /* <DEDUP_REMOVED lines=31> */
[----:B------:R-:W-:-:S04]  /*1d70*/  IMAD.IADD R114, R114, 0x1, R113 ;  /* 0x0000000172727824 */ /* 0x000fc800078e0271 */
[----:B0-----:R-:W-:-:S04]  /*1d80*/  IMAD.IADD R115, R115, 0x1, R114 ;  /* 0x0000000173737824 */ /* 0x001fc800078e0272 */
[----:B-1----:R-:W-:-:S04]  /*1d90*/  IMAD.IADD R116, R116, 0x1, R115 ;  /* 0x0000000174747824 */ /* 0x002fc800078e0273 */
[----:B--2---:R-:W-:-:S04]  /*1da0*/  IMAD.IADD R117, R117, 0x1, R116 ;  /* 0x0000000175757824 */ /* 0x004fc800078e0274 */
[----:B---3--:R-:W-:-:S04]  /*1db0*/  IMAD.IADD R118, R118, 0x1, R117 ;  /* 0x0000000176767824 */ /* 0x008fc800078e0275 */
[----:B----4-:R-:W-:-:S04]  /*1dc0*/  IMAD.IADD R119, R119, 0x1, R118 ;  /* 0x0000000177777824 */ /* 0x010fc800078e0276 */
[----:B------:R-:W-:-:S04]  /*1dd0*/  IMAD.IADD R120, R120, 0x1, R119 ;  /* 0x0000000178787824 */ /* 0x000fc800078e0277 */
[----:B------:R-:W-:-:S04]  /*1de0*/  IMAD.IADD R121, R121, 0x1, R120 ;  /* 0x0000000179797824 */ /* 0x000fc800078e0278 */
[----:B------:R-:W-:-:S04]  /*1df0*/  IMAD.IADD R122, R122, 0x1, R121 ;  /* 0x000000017a7a7824 */ /* 0x000fc800078e0279 */
[----:B------:R-:W-:-:S04]  /*1e00*/  IMAD.IADD R123, R123, 0x1, R122 ;  /* 0x000000017b7b7824 */ /* 0x000fc800078e027a */
[----:B------:R-:W-:-:S05]  /*1e10*/  IMAD.IADD R125, R4, 0x1, R123 ;  /* 0x00000001047d7824 */ /* 0x000fca00078e027b */
        /* <DEDUP_REMOVED lines=8> */
[----:B------:R-:W0:Y:S02]  /*1ea0*/  SHFL.UP P0, R126, R127, 0x10, RZ ;  /* 0x060000007f7e7989 */ /* 0x000e2400000000ff */
[----:B0-----:R-:W-:Y:S01]  /*1eb0*/  @P0 IMAD.IADD R126, R127, 0x1, R126 ;  /* 0x000000017f7e0824 */ /* 0x001fe200078e027e */
[----:B------:R-:W-:-:S03]  /*1ec0*/  ISETP.NE.AND P0, PT, R124, 0x1, PT ;  /* 0x000000017c00780c */ /* 0x000fc60003f05270 */
[----:B------:R-:W-:Y:S01]  /*1ed0*/  IMAD.IADD R125, R126, 0x1, -R125 ;  /* 0x000000017e7d7824 */ /* 0x000fe200078e0a7d */
[----:B------:R-:W-:Y:S01]  /*1ee0*/  @!P1 STS [R50+0x8400], R126 ;  /* 0x0084007e32009388 */ /* 0x000fe20000000800 */
[----:B------:R-:W-:Y:S01]  /*1ef0*/  BAR.SYNC.DEFER_BLOCKING 0x0 ;  /* 0x0000000000007b1d */ /* 0x000fe20000010000 */
[----:B------:R-:W-:-:S05]  /*1f00*/  ISETP.NE.AND P1, PT, R124, 0x4, PT ;  /* 0x000000047c00780c */ /* 0x000fca0003f25270 */
[----:B------:R-:W0:Y:S04]  /*1f10*/  LDS.128 R4, [UR4+0x8400] ;  /* 0x00840004ff047984 */ /* 0x000e280008000c00 */
[----:B------:R-:W1:Y:S01]  /*1f20*/  LDS.128 R8, [UR4+0x8410] ;  /* 0x00841004ff087984 */ /* 0x000e620008000c00 */
[C---:B0-----:R-:W-:Y:S01]  /*1f30*/  SEL R55, R4.reuse, R55, !P0 ;  /* 0x0000003704377207 */ /* 0x041fe20004000000 */
[----:B------:R-:W-:Y:S01]  /*1f40*/  IMAD.IADD R5, R4, 0x1, R5 ;  /* 0x0000000104057824 */ /* 0x000fe200078e0205 */
[----:B------:R-:W-:-:S03]  /*1f50*/  ISETP.NE.AND P0, PT, R124, 0x2, PT ;  /* 0x000000027c00780c */ /* 0x000fc60003f05270 */
[----:B------:R-:W-:Y:S01]  /*1f60*/  IMAD.IADD R6, R6, 0x1, R5 ;  /* 0x0000000106067824 */ /* 0x000fe200078e0205 */
[----:B------:R-:W-:Y:S02]  /*1f70*/  SEL R55, R5, R55, !P0 ;  /* 0x0000003705377207 */ /* 0x000fe40004000000 */
[----:B------:R-:W-:Y:S01]  /*1f80*/  ISETP.NE.AND P0, PT, R124, 0x3, PT ;  /* 0x000000037c00780c */ /* 0x000fe20003f05270 */
[----:B------:R-:W-:-:S03]  /*1f90*/  IMAD.IADD R7, R7, 0x1, R6 ;  /* 0x0000000107077824 */ /* 0x000fc600078e0206 */
[----:B------:R-:W-:Y:S01]  /*1fa0*/  SEL R55, R6, R55, !P0 ;  /* 0x0000003706377207 */ /* 0x000fe20004000000 */
[C---:B-1----:R-:W-:Y:S01]  /*1fb0*/  IMAD.IADD R8, R7.reuse, 0x1, R8 ;  /* 0x0000000107087824 */ /* 0x042fe200078e0208 */
[----:B------:R-:W-:Y:S02]  /*1fc0*/  ISETP.NE.AND P0, PT, R124, 0x5, PT ;  /* 0x000000057c00780c */ /* 0x000fe40003f05270 */
[----:B------:R-:W-:Y:S01]  /*1fd0*/  SEL R55, R7, R55, !P1 ;  /* 0x0000003707377207 */ /* 0x000fe20004800000 */
[----:B------:R-:W-:Y:S01]  /*1fe0*/  IMAD.IADD R9, R9, 0x1, R8 ;  /* 0x0000000109097824 */ /* 0x000fe200078e0208 */
[----:B------:R-:W-:Y:S02]  /*1ff0*/  ISETP.NE.AND P1, PT, R42, RZ, PT ;  /* 0x000000ff2a00720c */ /* 0x000fe40003f25270 */
[----:B------:R-:W-:Y:S01]  /*2000*/  SEL R55, R8, R55, !P0 ;  /* 0x0000003708377207 */ /* 0x000fe20004000000 */
[----:B------:R-:W-:Y:S01]  /*2010*/  IMAD.IADD R10, R10, 0x1, R9 ;  /* 0x000000010a0a7824 */ /* 0x000fe200078e0209 */
[----:B------:R-:W-:-:S02]  /*2020*/  ISETP.GT.U32.AND P0, PT, R0, 0x1f, PT ;  /* 0x0000001f0000780c */ /* 0x000fc40003f04070 */
[----:B------:R-:W-:Y:S01]  /*2030*/  SEL R55, R9, R55, !P2 ;  /* 0x0000003709377207 */ /* 0x000fe20005000000 */
[----:B------:R-:W-:Y:S01]  /*2040*/  IMAD.IADD R11, R11, 0x1, R10 ;  /* 0x000000010b0b7824 */ /* 0x000fe200078e020a */
[----:B------:R-:W-:Y:S02]  /*2050*/  ISETP.GT.U32.OR P2, PT, R0, 0x1f, P1 ;  /* 0x0000001f0000780c */ /* 0x000fe40000f44470 */
[----:B------:R-:W-:Y:S02]  /*2060*/  SEL R4, R125, RZ, P1 ;  /* 0x000000ff7d047207 */ /* 0x000fe40000800000 */
[----:B------:R-:W-:-:S05]  /*2070*/  SEL R55, R10, R55, !P3 ;  /* 0x000000370a377207 */ /* 0x000fca0005800000 */
[----:B------:R-:W-:Y:S01]  /*2080*/  @P0 IMAD.IADD R125, R55, 0x1, R4 ;  /* 0x00000001377d0824 */ /* 0x000fe200078e0204 */
[----:B------:R-:W-:-:S03]  /*2090*/  ISETP.NE.AND P0, PT, R0, RZ, PT ;  /* 0x000000ff0000720c */ /* 0x000fc60003f05270 */
[----:B------:R-:W-:-:S05]  /*20a0*/  @!P2 IMAD.U32 R125, R11, 0x10000, RZ ;  /* 0x000100000b7da824 */ /* 0x000fca00078e00ff */
[----:B------:R-:W-:Y:S01]  /*20b0*/  @!P2 STS [UR4+0x8428], R125 ;  /* 0x0084287dff00a988 */ /* 0x000fe20008000804 */
[----:B------:R-:W-:Y:S06]  /*20c0*/  BAR.SYNC.DEFER_BLOCKING 0x0 ;  /* 0x0000000000007b1d */ /* 0x000fec0000010000 */
[----:B------:R-:W0:Y:S02]  /*20d0*/  LDS R4, [UR4+0x8428] ;  /* 0x00842804ff047984 */ /* 0x000e240008000800 */
[----:B0-----:R-:W-:-:S05]  /*20e0*/  SEL R4, R4, RZ, P0 ;  /* 0x000000ff04047207 */ /* 0x001fca0000000000 */
[----:B------:R-:W-:-:S04]  /*20f0*/  IMAD.IADD R4, R4, 0x1, R125 ;  /* 0x0000000104047824 */ /* 0x000fc800078e027d */
[--C-:B------:R-:W-:Y:S01]  /*2100*/  IMAD.IADD R92, R92, 0x1, R4.reuse ;  /* 0x000000015c5c7824 */ /* 0x100fe200078e0204 */
[----:B------:R-:W-:Y:S01]  /*2110*/  STS [R51], R4 ;  /* 0x0000000433007388 */ /* 0x000fe20000000800 */
[--C-:B------:R-:W-:Y:S02]  /*2120*/  IMAD.IADD R6, R93, 0x1, R4.reuse ;  /* 0x000000015d067824 */ /* 0x100fe400078e0204 */
[--C-:B------:R-:W-:Y:S01]  /*2130*/  IMAD.IADD R94, R94, 0x1, R4.reuse ;  /* 0x000000015e5e7824 */ /* 0x100fe200078e0204 */
[----:B------:R-:W-:Y:S01]  /*2140*/  STS [R51+0x4], R92 ;  /* 0x0000045c33007388 */ /* 0x000fe20000000800 */
[--C-:B------:R-:W-:Y:S02]  /*2150*/  IMAD.IADD R8, R95, 0x1, R4.reuse ;  /* 0x000000015f087824 */ /* 0x100fe400078e0204 */
[--C-:B------:R-:W-:Y:S01]  /*2160*/  IMAD.IADD R96, R96, 0x1, R4.reuse ;  /* 0x0000000160607824 */ /* 0x100fe200078e0204 */
[----:B------:R-:W-:Y:S01]  /*2170*/  STS [R51+0x8], R6 ;  /* 0x0000080633007388 */ /* 0x000fe20000000800 */
[----:B------:R-:W-:-:S02]  /*2180*/  IMAD.IADD R10, R97, 0x1, R4 ;  /* 0x00000001610a7824 */ /* 0x000fc400078e0204 */
[--C-:B------:R-:W-:Y:S01]  /*2190*/  IMAD.IADD R98, R98, 0x1, R4.reuse ;  /* 0x0000000162627824 */ /* 0x100fe200078e0204 */
[----:B------:R-:W-:Y:S01]  /*21a0*/  STS [R51+0xc], R94 ;  /* 0x00000c5e33007388 */ /* 0x000fe20000000800 */
        /* <DEDUP_REMOVED lines=36> */
[----:B------:R-:W-:-:S03]  /*23f0*/  IMAD.IADD R150, R123, 0x1, R4 ;  /* 0x000000017b967824 */ /* 0x000fc600078e0204 */
[----:B------:R-:W-:Y:S04]  /*2400*/  STS [R51+0x40], R134 ;  /* 0x0000408633007388 */ /* 0x000fe80000000800 */
        /* <DEDUP_REMOVED lines=15> */
[----:B------:R-:W-:Y:S01]  /*2500*/  STS [R51+0x80], R150 ;  /* 0x0000809633007388 */ /* 0x000fe20000000800 */
[----:B------:R-:W-:Y:S06]  /*2510*/  BAR.SYNC.DEFER_BLOCKING 0x0 ;  /* 0x0000000000007b1d */ /* 0x000fec0000010000 */
[----:B------:R-:W0:Y:S04]  /*2520*/  LDS.U16 R5, [R54] ;  /* 0x0000000036057984 */ /* 0x000e280000000400 */
[----:B------:R-:W1:Y:S04]  /*2530*/  LDS.U16 R56, [R56] ;  /* 0x0000000038387984 */ /* 0x000e680000000400 */
[----:B------:R-:W2:Y:S04]  /*2540*/  LDS.U16 R58, [R58] ;  /* 0x000000003a3a7984 */ /* 0x000ea80000000400 */
[----:B------:R-:W3:Y:S04]  /*2550*/  LDS.U16 R60, [R60] ;  /* 0x000000003c3c7984 */ /* 0x000ee80000000400 */
[----:B------:R-:W4:Y:S04]  /*2560*/  LDS.U16 R62, [R62] ;  /* 0x000000003e3e7984 */ /* 0x000f280000000400 */
[----:B------:R-:W4:Y:S04]  /*2570*/  LDS.U16 R64, [R64] ;  /* 0x0000000040407984 */ /* 0x000f280000000400 */
[----:B------:R-:W4:Y:S04]  /*2580*/  LDS.U16 R66, [R66] ;  /* 0x0000000042427984 */ /* 0x000f280000000400 */
[----:B------:R-:W4:Y:S04]  /*2590*/  LDS.U16 R68, [R68] ;  /* 0x0000000044447984 */ /* 0x000f280000000400 */
[----:B------:R-:W4:Y:S04]  /*25a0*/  LDS.U16 R70, [R70] ;  /* 0x0000000046467984 */ /* 0x000f280000000400 */
[----:B------:R-:W4:Y:S04]  /*25b0*/  LDS.U16 R72, [R72] ;  /* 0x0000000048487984 */ /* 0x000f280000000400 */
[----:B------:R-:W4:Y:S01]  /*25c0*/  LDS.U16 R74, [R74] ;  /* 0x000000004a4a7984 */ /* 0x000f220000000400 */
[----:B0-----:R-:W-:-:S03]  /*25d0*/  IMAD.IADD R5, R52, 0x1, R5 ;  /* 0x0000000134057824 */ /* 0x001fc600078e0205 */
[----:B------:R-:W0:Y:S01]  /*25e0*/  LDS.U16 R76, [R76] ;  /* 0x000000004c4c7984 */ /* 0x000e220000000400 */
[----:B-1----:R-:W-:-:S03]  /*25f0*/  IMAD.IADD R56, R57, 0x1, R56 ;  /* 0x0000000139387824 */ /* 0x002fc600078e0238 */
[----:B------:R-:W1:Y:S01]  /*2600*/  LDS.U16 R78, [R78] ;  /* 0x000000004e4e7984 */ /* 0x000e620000000400 */
[----:B--2---:R-:W-:-:S03]  /*2610*/  IMAD.IADD R58, R59, 0x1, R58 ;  /* 0x000000013b3a7824 */ /* 0x004fc600078e023a */
[----:B------:R-:W2:Y:S01]  /*2620*/  LDS.U16 R80, [R80] ;  /* 0x0000000050507984 */ /* 0x000ea20000000400 */
[----:B---3--:R-:W-:-:S03]  /*2630*/  IMAD.IADD R60, R61, 0x1, R60 ;  /* 0x000000013d3c7824 */ /* 0x008fc600078e023c */
[----:B------:R-:W3:Y:S01]  /*2640*/  LDS.U16 R82, [R82] ;  /* 0x0000000052527984 */ /* 0x000ee20000000400 */
[----:B----4-:R-:W-:-:S03]  /*2650*/  IMAD.IADD R62, R63, 0x1, R62 ;  /* 0x000000013f3e7824 */ /* 0x010fc600078e023e */
[----:B------:R-:W4:Y:S01]  /*2660*/  LDS.U16 R84, [R84] ;  /* 0x0000000054547984 */ /* 0x000f220000000400 */
[----:B------:R-:W-:-:S03]  /*2670*/  IMAD.IADD R64, R65, 0x1, R64 ;  /* 0x0000000141407824 */ /* 0x000fc600078e0240 */
[----:B------:R-:W4:Y:S01]  /*2680*/  LDS.U16 R86, [R86] ;  /* 0x0000000056567984 */ /* 0x000f220000000400 */
[----:B------:R-:W-:-:S03]  /*2690*/  IMAD.IADD R66, R67, 0x1, R66 ;  /* 0x0000000143427824 */ /* 0x000fc600078e0242 */
[----:B------:R-:W4:Y:S01]  /*26a0*/  LDS.U16 R88, [R88] ;  /* 0x0000000058587984 */ /* 0x000f220000000400 */
[----:B------:R-:W-:-:S03]  /*26b0*/  IMAD.IADD R68, R69, 0x1, R68 ;  /* 0x0000000145447824 */ /* 0x000fc600078e0244 */
[----:B------:R-:W4:Y:S01]  /*26c0*/  LDS.U16 R90, [R90] ;  /* 0x000000005a5a7984 */ /* 0x000f220000000400 */
[----:B------:R-:W-:Y:S02]  /*26d0*/  IMAD.IADD R70, R71, 0x1, R70 ;  /* 0x0000000147467824 */ /* 0x000fe400078e0246 */
[----:B------:R-:W-:Y:S02]  /*26e0*/  IMAD.IADD R72, R73, 0x1, R72 ;  /* 0x0000000149487824 */ /* 0x000fe400078e0248 */
[----:B------:R-:W-:Y:S02]  /*26f0*/  IMAD.IADD R74, R75, 0x1, R74 ;  /* 0x000000014b4a7824 */ /* 0x000fe400078e024a */
[----:B0-----:R-:W-:Y:S02]  /*2700*/  IMAD.IADD R76, R77, 0x1, R76 ;  /* 0x000000014d4c7824 */ /* 0x001fe400078e024c */
[----:B-1----:R-:W-:Y:S02]  /*2710*/  IMAD.IADD R78, R79, 0x1, R78 ;  /* 0x000000014f4e7824 */ /* 0x002fe400078e024e */
[----:B--2---:R-:W-:-:S02]  /*2720*/  IMAD.IADD R80, R81, 0x1, R80 ;  /* 0x0000000151507824 */ /* 0x004fc400078e0250 */
[----:B---3--:R-:W-:Y:S02]  /*2730*/  IMAD.IADD R82, R83, 0x1, R82 ;  /* 0x0000000153527824 */ /* 0x008fe400078e0252 */
[----:B----4-:R-:W-:Y:S02]  /*2740*/  IMAD.IADD R84, R85, 0x1, R84 ;  /* 0x0000000155547824 */ /* 0x010fe400078e0254 */
[----:B------:R-:W-:Y:S02]  /*2750*/  IMAD.IADD R86, R87, 0x1, R86 ;  /* 0x0000000157567824 */ /* 0x000fe400078e0256 */
[----:B------:R-:W-:Y:S02]  /*2760*/  IMAD.IADD R88, R89, 0x1, R88 ;  /* 0x0000000159587824 */ /* 0x000fe400078e0258 */
[----:B------:R-:W-:Y:S01]  /*2770*/  IMAD.IADD R90, R91, 0x1, R90 ;  /* 0x000000015b5a7824 */ /* 0x000fe200078e025a */
[----:B------:R-:W-:Y:S06]  /*2780*/  BAR.SYNC.DEFER_BLOCKING 0x0 ;  /* 0x0000000000007b1d */ /* 0x000fec0000010000 */
[----:B------:R-:W-:Y:S05]  /*2790*/  BRA.U UP0, `(.L_x_221) ;  /* 0x0000000500987547 */ /* 0x000fea000b800000 */
[----:B------:R-:W-:Y:S01]  /*27a0*/  LEA R4, R5, UR4, 0x2 ;  /* 0x0000000405047c11 */ /* 0x000fe2000f8e10ff */
[----:B------:R-:W-:Y:S01]  /*27b0*/  UIADD3 UR7, UPT, UPT, UR7, 0x6, URZ ;  /* 0x0000000607077890 */ /* 0x000fe2000fffe0ff */
[----:B------:R-:W-:Y:S01]  /*27c0*/  LEA R5, R56, UR4, 0x2 ;  /* 0x0000000438057c11 */ /* 0x000fe2000f8e10ff */
[----:B------:R-:W-:Y:S01]  /*27d0*/  UIADD3 UR5, UPT, UPT, UR5, -0x6, URZ ;  /* 0xfffffffa05057890 */ /* 0x000fe2000fffe0ff */
[----:B------:R-:W-:Y:S01]  /*27e0*/  LEA R6, R58, UR4, 0x2 ;  /* 0x000000043a067c11 */ /* 0x000fe2000f8e10ff */
[----:B------:R1:W-:Y:S01]  /*27f0*/  STS [R4], R29 ;  /* 0x0000001d04007388 */ /* 0x0003e20000000800 */
[----:B------:R-:W-:Y:S02]  /*2800*/  LEA R7, R60, UR4, 0x2 ;  /* 0x000000043c077c11 */ /* 0x000fe4000f8e10ff */
[----:B------:R-:W-:Y:S01]  /*2810*/  LEA R8, R62, UR4, 0x2 ;  /* 0x000000043e087c11 */ /* 0x000fe2000f8e10ff */
[----:B------:R1:W-:Y:S01]  /*2820*/  STS [R5], R30 ;  /* 0x0000001e05007388 */ /* 0x0003e20000000800 */
[----:B------:R-:W-:-:S02]  /*2830*/  LEA R9, R64, UR4, 0x2 ;  /* 0x0000000440097c11 */ /* 0x000fc4000f8e10ff */
[----:B------:R-:W-:Y:S01]  /*2840*/  LEA R10, R66, UR4, 0x2 ;  /* 0x00000004420a7c11 */ /* 0x000fe2000f8e10ff */
[----:B------:R1:W-:Y:S01]  /*2850*/  STS [R6], R31 ;  /* 0x0000001f06007388 */ /* 0x0003e20000000800 */
[----:B------:R-:W-:Y:S02]  /*2860*/  LEA R11, R68, UR4, 0x2 ;  /* 0x00000004440b7c11 */ /* 0x000fe4000f8e10ff */
        /* <DEDUP_REMOVED lines=16> */
[----:B------:R1:W-:Y:S04]  /*2970*/  STS [R52], R37 ;  /* 0x0000002534007388 */ /* 0x0003e80000000800 */
        /* <DEDUP_REMOVED lines=9> */
[----:B------:R1:W-:Y:S01]  /*2a10*/  STS [R64], R49 ;  /* 0x0000003140007388 */ /* 0x0003e20000000800 */
[----:B------:R-:W-:Y:S06]  /*2a20*/  BAR.SYNC.DEFER_BLOCKING 0x0 ;  /* 0x0000000000007b1d */ /* 0x000fec0000010000 */
[----:B------:R1:W2:Y:S04]  /*2a30*/  LDS R29, [R53] ;  /* 0x00000000351d7984 */ /* 0x0002a80000000800 */
[----:B------:R1:W3:Y:S04]  /*2a40*/  LDS R30, [R53+0x4] ;  /* 0x00000400351e7984 */ /* 0x0002e80000000800 */
[----:B------:R1:W4:Y:S04]  /*2a50*/  LDS R31, [R53+0x8] ;  /* 0x00000800351f7984 */ /* 0x0003280000000800 */
[----:B------:R1:W0:Y:S04]  /*2a60*/  LDS R32, [R53+0xc] ;  /* 0x00000c0035207984 */ /* 0x0002280000000800 */
        /* <DEDUP_REMOVED lines=14> */
[----:B------:R1:W0:Y:S01]  /*2b50*/  LDS R49, [R53+0x48] ;  /* 0x0000480035317984 */ /* 0x0002220000000800 */
[----:B------:R-:W-:Y:S06]  /*2b60*/  BAR.SYNC.DEFER_BLOCKING 0x0 ;  /* 0x0000000000007b1d */ /* 0x000fec0000010000 */
[----:B-----5:R1:W-:Y:S04]  /*2b70*/  STS [R4], R2 ;  /* 0x0000000204007388 */ /* 0x0203e80000000800 */
        /* <DEDUP_REMOVED lines=19> */
[----:B------:R1:W0:Y:S04]  /*2cb0*/  LDS R2, [R53] ;  /* 0x0000000035027984 */ /* 0x0002280000000800 */
        /* <DEDUP_REMOVED lines=19> */
[----:B--234-:R-:W-:Y:S05]  /*2df0*/  BRA `(.L_x_222) ;  /* 0xffffffdc00587947 */ /* 0x01cfea000383ffff */
.L_x_221:
[----:B------:R-:W-:Y:S01]  /*2e00*/  LEA R5, R5, UR4, 0x2 ;  /* 0x0000000405057c11 */ /* 0x000fe2000f8e10ff */
[----:B------:R-:W-:Y:S01]  /*2e10*/  IMAD R53, R0, -0x48, R53 ;  /* 0xffffffb800357824 */ /* 0x000fe200078e0235 */
[----:B------:R-:W-:Y:S01]  /*2e20*/  LEA R56, R56, UR4, 0x2 ;  /* 0x0000000438387c11 */ /* 0x000fe2000f8e10ff */
[----:B------:R-:W0:Y:S01]  /*2e30*/  LDCU.64 UR6, c[0x0][0x3a0] ;  /* 0x00007400ff0677ac */ /* 0x000e220008000a00 */
[----:B------:R-:W-:Y:S01]  /*2e40*/  LEA R58, R58, UR4, 0x2 ;  /* 0x000000043a3a7c11 */ /* 0x000fe2000f8e10ff */
[----:B------:R-:W-:Y:S01]  /*2e50*/  STS [R5], R29 ;  /* 0x0000001d05007388 */ /* 0x000fe20000000800 */
[----:B------:R-:W-:Y:S02]  /*2e60*/  LEA R60, R60, UR4, 0x2 ;  /* 0x000000043c3c7c11 */ /* 0x000fe4000f8e10ff */
[----:B------:R-:W-:Y:S01]  /*2e70*/  LEA R62, R62, UR4, 0x2 ;  /* 0x000000043e3e7c11 */ /* 0x000fe2000f8e10ff */
[----:B------:R-:W-:Y:S01]  /*2e80*/  STS [R56], R30 ;  /* 0x0000001e38007388 */ /* 0x000fe20000000800 */
[----:B------:R-:W-:-:S02]  /*2e90*/  LEA R64, R64, UR4, 0x2 ;  /* 0x0000000440407c11 */ /* 0x000fc4000f8e10ff */
[----:B------:R-:W-:Y:S01]  /*2ea0*/  LEA R66, R66, UR4, 0x2 ;  /* 0x0000000442427c11 */ /* 0x000fe2000f8e10ff */
[----:B------:R-:W-:Y:S01]  /*2eb0*/  STS [R58], R31 ;  /* 0x0000001f3a007388 */ /* 0x000fe20000000800 */
[----:B------:R-:W-:Y:S02]  /*2ec0*/  LEA R68, R68, UR4, 0x2 ;  /* 0x0000000444447c11 */ /* 0x000fe4000f8e10ff */
[----:B------:R-:W-:Y:S01]  /*2ed0*/  LEA R70, R70, UR4, 0x2 ;  /* 0x0000000446467c11 */ /* 0x000fe2000f8e10ff */
[----:B------:R-:W-:Y:S01]  /*2ee0*/  STS [R60], R32 ;  /* 0x000000203c007388 */ /* 0x000fe20000000800 */
[----:B------:R-:W-:Y:S02]  /*2ef0*/  LEA R72, R72, UR4, 0x2 ;  /* 0x0000000448487c11 */ /* 0x000fe4000f8e10ff */
[----:B------:R-:W-:Y:S01]  /*2f00*/  LEA R74, R74, UR4, 0x2 ;  /* 0x000000044a4a7c11 */ /* 0x000fe2000f8e10ff */
[----:B------:R-:W-:Y:S01]  /*2f10*/  STS [R62], R33 ;  /* 0x000000213e007388 */ /* 0x000fe20000000800 */
[----:B------:R-:W-:Y:S01]  /*2f20*/  LEA R76, R76, UR4, 0x2 ;  /* 0x000000044c4c7c11 */ /* 0x000fe2000f8e10ff */
[----:B0-----:R-:W-:Y:S01]  /*2f30*/  IMAD.U32 R4, RZ, RZ, UR7 ;  /* 0x00000007ff047e24 */ /* 0x001fe2000f8e00ff */
        /* <DEDUP_REMOVED lines=11> */
[----:B------:R-:W-:-:S03]  /*2ff0*/  ISETP.LT.U32.AND P2, PT, R0, UR6, PT ;  /* 0x0000000600007c0c */ /* 0x000fc6000bf41070 */
[----:B------:R-:W-:Y:S01]  /*3000*/  STS [R72], R38 ;  /* 0x0000002648007388 */ /* 0x000fe20000000800 */
[----:B------:R-:W-:-:S03]  /*3010*/  ISETP.GT.U32.AND.EX P2, PT, R4, RZ, PT, P2 ;  /* 0x000000ff0400720c */ /* 0x000fc60003f44120 */
[----:B------:R-:W-:Y:S04]  /*3020*/  STS [R74], R39 ;  /* 0x000000274a007388 */ /* 0x000fe80000000800 */
[----:B------:R-:W-:Y:S04]  /*3030*/  STS [R76], R40 ;  /* 0x000000284c007388 */ /* 0x000fe80000000800 */
[----:B------:R-:W-:Y:S04]  /*3040*/  STS [R78], R41 ;  /* 0x000000294e007388 */ /* 0x000fe80000000800 */
[----:B------:R-:W-:Y:S04]  /*3050*/  STS [R80], R43 ;  /* 0x0000002b50007388 */ /* 0x000fe80000000800 */
[----:B------:R-:W-:Y:S04]  /*3060*/  STS [R47], R44 ;  /* 0x0000002c2f007388 */ /* 0x000fe80000000800 */
[----:B------:R-:W-:Y:S04]  /*3070*/  STS [R84], R45 ;  /* 0x0000002d54007388 */ /* 0x000fe80000000800 */
[----:B------:R-:W-:Y:S04]  /*3080*/  STS [R51], R46 ;  /* 0x0000002e33007388 */ /* 0x000fe80000000800 */
[----:B------:R-:W-:Y:S04]  /*3090*/  STS [R88], R48 ;  /* 0x0000003058007388 */ /* 0x000fe80000000800 */
[----:B------:R-:W-:Y:S01]  /*30a0*/  STS [R90], R49 ;  /* 0x000000315a007388 */ /* 0x000fe20000000800 */
[----:B------:R-:W-:Y:S06]  /*30b0*/  BAR.SYNC.DEFER_BLOCKING 0x0 ;  /* 0x0000000000007b1d */ /* 0x000fec0000010000 */
[----:B------:R-:W0:Y:S04]  /*30c0*/  LDS R6, [R53] ;  /* 0x0000000035067984 */ /* 0x000e280000000800 */
[----:B------:R-:W1:Y:S04]  /*30d0*/  LDS R7, [R53+0x400] ;  /* 0x0004000035077984 */ /* 0x000e680000000800 */
[----:B------:R-:W2:Y:S04]  /*30e0*/  LDS R8, [R53+0x800] ;  /* 0x0008000035087984 */ /* 0x000ea80000000800 */
[----:B------:R-:W-:Y:S04]  /*30f0*/  LDS R9, [R53+0xc00] ;  /* 0x000c000035097984 */ /* 0x000fe80000000800 */
[----:B------:R-:W-:Y:S04]  /*3100*/  LDS R10, [R53+0x1000] ;  /* 0x00100000350a7984 */ /* 0x000fe80000000800 */
[----:B------:R-:W-:Y:S04]  /*3110*/  LDS R11, [R53+0x1400] ;  /* 0x00140000350b7984 */ /* 0x000fe80000000800 */
[----:B------:R-:W3:Y:S04]  /*3120*/  LDS R29, [R53+0x1800] ;  /* 0x00180000351d7984 */ /* 0x000ee80000000800 */
[----:B------:R-:W-:Y:S04]  /*3130*/  LDS R30, [R53+0x1c00] ;  /* 0x001c0000351e7984 */ /* 0x000fe80000000800 */
        /* <DEDUP_REMOVED lines=10> */
[----:B------:R-:W-:Y:S01]  /*31e0*/  LDS R41, [R53+0x4800] ;  /* 0x0048000035297984 */ /* 0x000fe20000000800 */
[----:B------:R-:W-:Y:S06]  /*31f0*/  BAR.SYNC.DEFER_BLOCKING 0x0 ;  /* 0x0000000000007b1d */ /* 0x000fec0000010000 */
[----:B-----5:R4:W-:Y:S04]  /*3200*/  STS [R5], R2 ;  /* 0x0000000205007388 */ /* 0x0209e80000000800 */
[----:B------:R0:W-:Y:S04]  /*3210*/  STS [R56], R3 ;  /* 0x0000000338007388 */ /* 0x0001e80000000800 */
[----:B------:R1:W-:Y:S01]  /*3220*/  STS [R58], R12 ;  /* 0x0000000c3a007388 */ /* 0x0003e20000000800 */
[----:B----4-:R-:W4:Y:S03]  /*3230*/  LDC.64 R4, c[0x0][0x398] ;  /* 0x0000e600ff047b82 */ /* 0x010f260000000a00 */
[----:B------:R-:W-:Y:S04]  /*3240*/  STS [R60], R13 ;  /* 0x0000000d3c007388 */ /* 0x000fe80000000800 */
[----:B------:R2:W-:Y:S01]  /*3250*/  STS [R62], R14 ;  /* 0x0000000e3e007388 */ /* 0x0005e20000000800 */
[----:B0-----:R-:W0:Y:S01]  /*3260*/  LDC.64 R2, c[0x0][0x388] ;  /* 0x0000e200ff027b82 */ /* 0x001e220000000a00 */
[----:B-1----:R-:W-:-:S02]  /*3270*/  VIADD R12, R0, 0x100 ;  /* 0x00000100000c7836 */ /* 0x002fc40000000000 */
[----:B------:R-:W-:Y:S04]  /*3280*/  STS [R64], R15 ;  /* 0x0000000f40007388 */ /* 0x000fe80000000800 */
[----:B------:R1:W-:Y:S01]  /*3290*/  STS [R66], R16 ;  /* 0x0000001042007388 */ /* 0x0003e20000000800 */
[----:B------:R-:W-:Y:S01]  /*32a0*/  ISETP.LT.U32.AND P4, PT, R12, UR6, PT ;  /* 0x000000060c007c0c */ /* 0x000fe2000bf81070 */
[C---:B--2---:R-:W-:Y:S01]  /*32b0*/  VIADD R14, R0.reuse, 0x200 ;  /* 0x00000200000e7836 */ /* 0x044fe20000000000 */
[----:B------:R-:W-:Y:S01]  /*32c0*/  LOP3.LUT R12, R0, 0x400, RZ, 0xfc, !PT ;  /* 0x00000400000c7812 */ /* 0x000fe200078efcff */
[----:B------:R-:W-:Y:S03]  /*32d0*/  STS [R68], R17 ;  /* 0x0000001144007388 */ /* 0x000fe60000000800 */
[----:B------:R-:W-:Y:S01]  /*32e0*/  ISETP.LT.U32.AND P3, PT, R14, UR6, PT ;  /* 0x000000060e007c0c */ /* 0x000fe2000bf61070 */
[----:B------:R-:W-:Y:S01]  /*32f0*/  STS [R70], R18 ;  /* 0x0000001246007388 */ /* 0x000fe20000000800 */
[----:B------:R-:W-:Y:S01]  /*3300*/  VIADD R14, R0, 0x500 ;  /* 0x00000500000e7836 */ /* 0x000fe20000000000 */
[----:B------:R-:W-:Y:S01]  /*3310*/  ISETP.LT.U32.AND P0, PT, R12, UR6, PT ;  /* 0x000000060c007c0c */ /* 0x000fe2000bf01070 */
[C---:B-1----:R-:W-:Y:S01]  /*3320*/  VIADD R16, R0.reuse, 0x300 ;  /* 0x0000030000107836 */ /* 0x042fe20000000000 */
[----:B------:R-:W-:Y:S01]  /*3330*/  STS [R72], R19 ;  /* 0x0000001348007388 */ /* 0x000fe20000000800 */
[----:B------:R-:W-:Y:S01]  /*3340*/  VIADD R12, R0, 0x600 ;  /* 0x00000600000c7836 */ /* 0x000fe20000000000 */
[----:B------:R-:W-:Y:S01]  /*3350*/  ISETP.LT.U32.AND P1, PT, R14, UR6, PT ;  /* 0x000000060e007c0c */ /* 0x000fe2000bf21070 */
[----:B------:R-:W-:Y:S01]  /*3360*/  IMAD.U32 R14, RZ, RZ, UR7 ;  /* 0x00000007ff0e7e24 */ /* 0x000fe2000f8e00ff */
[----:B------:R-:W-:Y:S01]  /*3370*/  STS [R74], R20 ;  /* 0x000000144a007388 */ /* 0x000fe20000000800 */
[----:B------:R-:W-:Y:S01]  /*3380*/  ISETP.LT.U32.AND P5, PT, R16, UR6, PT ;  /* 0x0000000610007c0c */ /* 0x000fe2000bfa1070 */
[----:B------:R-:W-:Y:S01]  /*3390*/  IMAD.U32 R16, RZ, RZ, UR7 ;  /* 0x00000007ff107e24 */ /* 0x000fe2000f8e00ff */
[----:B------:R-:W-:Y:S01]  /*33a0*/  ISETP.LT.U32.AND P6, PT, R12, UR6, PT ;  /* 0x000000060c007c0c */ /* 0x000fe2000bfc1070 */
[----:B------:R-:W-:Y:S01]  /*33b0*/  STS [R76], R21 ;  /* 0x000000154c007388 */ /* 0x000fe20000000800 */
[----:B0-----:R-:W-:Y:S01]  /*33c0*/  IMAD.WIDE.U32 R2, R0, 0x4, R2 ;  /* 0x0000000400027825 */ /* 0x001fe200078e0002 */
[----:B------:R-:W-:-:S02]  /*33d0*/  ISETP.GT.U32.AND.EX P3, PT, R14, RZ, PT, P3 ;  /* 0x000000ff0e00720c */ /* 0x000fc40003f64130 */
[----:B------:R-:W-:Y:S01]  /*33e0*/  STS [R78], R22 ;  /* 0x000000164e007388 */ /* 0x000fe20000000800 */
[----:B------:R-:W-:Y:S01]  /*33f0*/  ISETP.GT.U32.AND.EX P4, PT, R16, RZ, PT, P4 ;  /* 0x000000ff1000720c */ /* 0x000fe20003f84140 */
[----:B----4-:R-:W-:Y:S02]  /*3400*/  IMAD.WIDE.U32 R4, R0, 0x4, R4 ;  /* 0x0000000400047825 */ /* 0x010fe400078e0004 */
[----:B------:R0:W-:Y:S02]  /*3410*/  STS [R80], R23 ;  /* 0x0000001750007388 */ /* 0x0001e40000000800 */
[----:B------:R-:W-:Y:S02]  /*3420*/  IMAD.U32 R12, RZ, RZ, UR7 ;  /* 0x00000007ff0c7e24 */ /* 0x000fe4000f8e00ff */
[----:B------:R-:W-:Y:S03]  /*3430*/  STS [R47], R24 ;  /* 0x000000182f007388 */ /* 0x000fe60000000800 */
[----:B------:R-:W-:Y:S01]  /*3440*/  ISETP.GT.U32.AND.EX P5, PT, R12, RZ, PT, P5 ;  /* 0x000000ff0c00720c */ /* 0x000fe20003fa4150 */
[----:B------:R1:W-:Y:S01]  /*3450*/  STS [R84], R25 ;  /* 0x0000001954007388 */ /* 0x0003e20000000800 */
[----:B0-----:R-:W-:Y:S01]  /*3460*/  @P2 LOP3.LUT R23, R6, 0x80000000, RZ, 0x3c, !PT ;  /* 0x8000000006172812 */ /* 0x001fe200078e3cff */
[----:B------:R-:W-:-:S02]  /*3470*/  VIADD R6, R0, 0x700 ;  /* 0x0000070000067836 */ /* 0x000fc40000000000 */
[----:B------:R-:W-:Y:S04]  /*3480*/  STS [R51], R26 ;  /* 0x0000001a33007388 */ /* 0x000fe80000000800 */
[----:B------:R0:W-:Y:S01]  /*3490*/  STS [R88], R27 ;  /* 0x0000001b58007388 */ /* 0x0001e20000000800 */
[----:B-1----:R-:W-:-:S03]  /*34a0*/  @P4 LOP3.LUT R25, R7, 0x80000000, RZ, 0x3c, !PT ;  /* 0x8000000007194812 */ /* 0x002fc600078e3cff */
[----:B------:R-:W-:Y:S01]  /*34b0*/  STS [R90], R28 ;  /* 0x0000001c5a007388 */ /* 0x000fe20000000800 */
[----:B------:R-:W-:Y:S01]  /*34c0*/  BAR.SYNC.DEFER_BLOCKING 0x0 ;  /* 0x0000000000007b1d */ /* 0x000fe20000010000 */
[----:B0-----:R-:W-:Y:S01]  /*34d0*/  @P3 LOP3.LUT R27, R8, 0x80000000, RZ, 0x3c, !PT ;  /* 0x80000000081b3812 */ /* 0x001fe200078e3cff */
[----:B------:R-:W-:-:S05]  /*34e0*/  IMAD.U32 R8, RZ, RZ, UR7 ;  /* 0x00000007ff087e24 */ /* 0x000fca000f8e00ff */
[C---:B------:R-:W-:Y:S02]  /*34f0*/  ISETP.GT.U32.AND.EX P1, PT, R8.reuse, RZ, PT, P1 ;  /* 0x000000ff0800720c */ /* 0x040fe40003f24110 */
[----:B------:R-:W-:-:S13]  /*3500*/  ISETP.GT.U32.AND.EX P6, PT, R8, RZ, PT, P6 ;  /* 0x000000ff0800720c */ /* 0x000fda0003fc4160 */
[----:B---3--:R-:W-:Y:S01]  /*3510*/  @P6 LOP3.LUT R29, R29, 0x80000000, RZ, 0x3c, !PT ;  /* 0x800000001d1d6812 */ /* 0x008fe200078e3cff */
[----:B------:R-:W0:Y:S04]  /*3520*/  @P2 LDS R43, [R53] ;  /* 0x00000000352b2984 */ /* 0x000e280000000800 */
[----:B------:R-:W1:Y:S04]  /*3530*/  LDS R13, [R53+0x400] ;  /* 0x00040000350d7984 */ /* 0x000e680000000800 */
[----:B------:R-:W2:Y:S04]  /*3540*/  LDS R15, [R53+0x800] ;  /* 0x00080000350f7984 */ /* 0x000ea80000000800 */
[----:B------:R-:W3:Y:S04]  /*3550*/  LDS R17, [R53+0xc00] ;  /* 0x000c000035117984 */ /* 0x000ee80000000800 */
[----:B------:R-:W4:Y:S04]  /*3560*/  LDS R19, [R53+0x1000] ;  /* 0x0010000035137984 */ /* 0x000f280000000800 */
[----:B------:R-:W-:Y:S04]  /*3570*/  @P2 STG.E desc[UR8][R2.64], R23 ;  /* 0x0000001702002986 */ /* 0x000fe8000c101908 */
[----:B------:R-:W4:Y:S04]  /*3580*/  LDS R21, [R53+0x1400] ;  /* 0x0014000035157984 */ /* 0x000f280000000800 */
[----:B------:R-:W4:Y:S04]  /*3590*/  LDS R7, [R53+0x1800] ;  /* 0x0018000035077984 */ /* 0x000f280000000800 */
[----:B------:R-:W4:Y:S04]  /*35a0*/  LDS R23, [R53+0x1c00] ;  /* 0x001c000035177984 */ /* 0x000f280000000800 */
[----:B0-----:R0:W-:Y:S01]  /*35b0*/  @P2 STG.E desc[UR8][R4.64], R43 ;  /* 0x0000002b04002986 */ /* 0x0011e2000c101908 */
[----:B------:R-:W-:Y:S01]  /*35c0*/  ISETP.LT.U32.AND P2, PT, R6, UR6, PT ;  /* 0x0000000606007c0c */ /* 0x000fe2000bf41070 */
[----:B------:R-:W-:-:S02]  /*35d0*/  IMAD.U32 R6, RZ, RZ, UR7 ;  /* 0x00000007ff067e24 */ /* 0x000fc4000f8e00ff */
[----:B------:R2:W-:Y:S01]  /*35e0*/  @P4 STG.E desc[UR8][R2.64+0x400], R25 ;  /* 0x0004001902004986 */ /* 0x0005e2000c101908 */
[----:B------:R-:W-:Y:S02]  /*35f0*/  ISETP.GT.U32.AND.EX P2, PT, R8, RZ, PT, P2 ;  /* 0x000000ff0800720c */ /* 0x000fe40003f44120 */
[----:B------:R-:W-:Y:S01]  /*3600*/  ISETP.GT.U32.AND.EX P0, PT, R6, RZ, PT, P0 ;  /* 0x000000ff0600720c */ /* 0x000fe20003f04100 */
[----:B-1----:R-:W-:Y:S01]  /*3610*/  @P4 STG.E desc[UR8][R4.64+0x400], R13 ;  /* 0x0004000d04004986 */ /* 0x002fe2000c101908 */
[----:B------:R-:W-:Y:S02]  /*3620*/  LOP3.LUT R6, R0, 0x800, RZ, 0xfc, !PT ;  /* 0x0000080000067812 */ /* 0x000fe400078efcff */
[----:B0-----:R-:W-:Y:S01]  /*3630*/  @P5 LOP3.LUT R43, R9, 0x80000000, RZ, 0x3c, !PT ;  /* 0x80000000092b5812 */ /* 0x001fe200078e3cff */
[----:B------:R-:W-:Y:S01]  /*3640*/  @P3 STG.E desc[UR8][R2.64+0x800], R27 ;  /* 0x0008001b02003986 */ /* 0x000fe2000c101908 */
[----:B------:R-:W-:Y:S01]  /*3650*/  ISETP.LT.U32.AND P4, PT, R6, UR6, PT ;  /* 0x0000000606007c0c */ /* 0x000fe2000bf81070 */
[----:B------:R-:W-:-:S02]  /*3660*/  VIADD R6, R0, 0x900 ;  /* 0x0000090000067836 */ /* 0x000fc40000000000 */
[----:B------:R-:W0:Y:S04]  /*3670*/  LDS R9, [R53+0x2000] ;  /* 0x0020000035097984 */ /* 0x000e280000000800 */
[----:B--2---:R-:W-:Y:S01]  /*3680*/  @P0 LOP3.LUT R25, R10, 0x80000000, RZ, 0x3c, !PT ;  /* 0x800000000a190812 */ /* 0x004fe200078e3cff */
[----:B------:R-:W-:Y:S01]  /*3690*/  @P3 STG.E desc[UR8][R4.64+0x800], R15 ;  /* 0x0008000f04003986 */ /* 0x000fe2000c101908 */
[----:B------:R-:W-:Y:S01]  /*36a0*/  ISETP.LT.U32.AND P3, PT, R6, UR6, PT ;  /* 0x0000000606007c0c */ /* 0x000fe2000bf61070 */
[----:B------:R-:W-:Y:S02]  /*36b0*/  VIADD R6, R0, 0xa00 ;  /* 0x00000a0000067836 */ /* 0x000fe40000000000 */
[----:B------:R-:W-:Y:S01]  /*36c0*/  @P5 STG.E desc[UR8][R2.64+0xc00], R43 ;  /* 0x000c002b02005986 */ /* 0x000fe2000c101908 */
[----:B------:R-:W-:Y:S01]  /*36d0*/  ISETP.GT.U32.AND.EX P3, PT, R8, RZ, PT, P3 ;  /* 0x000000ff0800720c */ /* 0x000fe20003f64130 */
[----:B------:R-:W-:-:S02]  /*36e0*/  IMAD.U32 R10, RZ, RZ, UR7 ;  /* 0x00000007ff0a7e24 */ /* 0x000fc4000f8e00ff */
[----:B---3--:R1:W-:Y:S01]  /*36f0*/  @P5 STG.E desc[UR8][R4.64+0xc00], R17 ;  /* 0x000c001104005986 */ /* 0x0083e2000c101908 */
[----:B------:R-:W-:Y:S01]  /*3700*/  ISETP.LT.U32.AND P5, PT, R6, UR6, PT ;  /* 0x0000000606007c0c */ /* 0x000fe2000bfa1070 */
[----:B------:R-:W-:Y:S02]  /*3710*/  VIADD R6, R0, 0xb00 ;  /* 0x00000b0000067836 */ /* 0x000fe40000000000 */
[----:B------:R-:W2:Y:S01]  /*3720*/  LDS R13, [R53+0x2400] ;  /* 0x00240000350d7984 */ /* 0x000ea20000000800 */
[----:B------:R-:W-:-:S03]  /*3730*/  ISETP.GT.U32.AND.EX P5, PT, R8, RZ, PT, P5 ;  /* 0x000000ff0800720c */ /* 0x000fc60003fa4150 */
[----:B------:R-:W-:Y:S04]  /*3740*/  @P0 STG.E desc[UR8][R2.64+0x1000], R25 ;  /* 0x0010001902000986 */ /* 0x000fe8000c101908 */
[----:B----4-:R3:W-:Y:S01]  /*3750*/  @P0 STG.E desc[UR8][R4.64+0x1000], R19 ;  /* 0x0010001304000986 */ /* 0x0107e2000c101908 */
[----:B-1----:R-:W-:Y:S02]  /*3760*/  @P1 LOP3.LUT R17, R11, 0x80000000, RZ, 0x3c, !PT ;  /* 0x800000000b111812 */ /* 0x002fe400078e3cff */
[----:B------:R-:W-:Y:S01]  /*3770*/  ISETP.LT.U32.AND P0, PT, R6, UR6, PT ;  /* 0x0000000606007c0c */ /* 0x000fe2000bf01070 */
[----:B------:R-:W1:Y:S01]  /*3780*/  LDS R11, [R53+0x2800] ;  /* 0x00280000350b7984 */ /* 0x000e620000000800 */
[----:B------:R-:W-:Y:S01]  /*3790*/  IMAD.U32 R6, RZ, RZ, UR7 ;  /* 0x00000007ff067e24 */ /* 0x000fe2000f8e00ff */
[----:B------:R-:W-:-:S02]  /*37a0*/  @P5 LOP3.LUT R33, R33, 0x80000000, RZ, 0x3c, !PT ;  /* 0x8000000021215812 */ /* 0x000fc400078e3cff */
[----:B------:R-:W4:Y:S01]  /*37b0*/  LDS R15, [R53+0x2c00] ;  /* 0x002c0000350f7984 */ /* 0x000f220000000800 */
[----:B------:R-:W-:Y:S02]  /*37c0*/  ISETP.GT.U32.AND.EX P0, PT, R8, RZ, PT, P0 ;  /* 0x000000ff0800720c */ /* 0x000fe40003f04100 */
[----:B------:R-:W-:Y:S01]  /*37d0*/  ISETP.GT.U32.AND.EX P4, PT, R6, RZ, PT, P4 ;  /* 0x000000ff0600720c */ /* 0x000fe20003f84140 */
[----:B------:R-:W-:Y:S01]  /*37e0*/  @P1 STG.E desc[UR8][R2.64+0x1400], R17 ;  /* 0x0014001102001986 */ /* 0x000fe2000c101908 */
[----:B------:R-:W-:Y:S02]  /*37f0*/  LOP3.LUT R6, R0, 0xc00, RZ, 0xfc, !PT ;  /* 0x00000c0000067812 */ /* 0x000fe400078efcff */
[----:B---3--:R-:W-:Y:S01]  /*3800*/  @P2 LOP3.LUT R19, R30, 0x80000000, RZ, 0x3c, !PT ;  /* 0x800000001e132812 */ /* 0x008fe200078e3cff */
[----:B------:R-:W-:Y:S01]  /*3810*/  @P1 STG.E desc[UR8][R4.64+0x1400], R21 ;  /* 0x0014001504001986 */ /* 0x000fe2000c101908 */
[----:B------:R-:W-:Y:S01]  /*3820*/  ISETP.LT.U32.AND P1, PT, R6, UR6, PT ;  /* 0x0000000606007c0c */ /* 0x000fe2000bf21070 */
[----:B------:R-:W-:Y:S01]  /*3830*/  VIADD R6, R0, 0xd00 ;  /* 0x00000d0000067836 */ /* 0x000fe20000000000 */
[----:B------:R-:W-:Y:S01]  /*3840*/  @P3 LOP3.LUT R25, R32, 0x80000000, RZ, 0x3c, !PT ;  /* 0x8000000020193812 */ /* 0x000fe200078e3cff */
[----:B------:R-:W-:Y:S01]  /*3850*/  @P6 STG.E desc[UR8][R2.64+0x1800], R29 ;  /* 0x0018001d02006986 */ /* 0x000fe2000c101908 */
[----:B------:R-:W-:-:S03]  /*3860*/  ISETP.GT.U32.AND.EX P1, PT, R8, RZ, PT, P1 ;  /* 0x000000ff0800720c */ /* 0x000fc60003f24110 */
[----:B------:R-:W-:Y:S01]  /*3870*/  @P6 STG.E desc[UR8][R4.64+0x1800], R7 ;  /* 0x0018000704006986 */ /* 0x000fe2000c101908 */
[----:B------:R-:W-:Y:S01]  /*3880*/  ISETP.LT.U32.AND P6, PT, R6, UR6, PT ;  /* 0x0000000606007c0c */ /* 0x000fe2000bfc1070 */
[----:B------:R-:W-:Y:S01]  /*3890*/  VIADD R6, R0, 0xe00 ;  /* 0x00000e0000067836 */ /* 0x000fe20000000000 */
[----:B------:R-:W-:Y:S01]  /*38a0*/  @P4 LOP3.LUT R31, R31, 0x80000000, RZ, 0x3c, !PT ;  /* 0x800000001f1f4812 */ /* 0x000fe200078e3cff */
[----:B------:R-:W3:Y:S01]  /*38b0*/  LDS R7, [R53+0x3000] ;  /* 0x0030000035077984 */ /* 0x000ee20000000800 */
[----:B------:R-:W-:-:S03]  /*38c0*/  ISETP.GT.U32.AND.EX P6, PT, R10, RZ, PT, P6 ;  /* 0x000000ff0a00720c */ /* 0x000fc60003fc4160 */
[----:B------:R-:W-:Y:S02]  /*38d0*/  @P2 STG.E desc[UR8][R2.64+0x1c00], R19 ;  /* 0x001c001302002986 */ /* 0x000fe4000c101908 */
[----:B------:R-:W-:Y:S02]  /*38e0*/  @P1 LOP3.LUT R35, R35, 0x80000000, RZ, 0x3c, !PT ;  /* 0x8000000023231812 */ /* 0x000fe400078e3cff */
[----:B------:R-:W3:Y:S04]  /*38f0*/  LDS R17, [R53+0x3400] ;  /* 0x0034000035117984 */ /* 0x000ee80000000800 */
[----:B------:R-:W-:Y:S01]  /*3900*/  @P2 STG.E desc[UR8][R4.64+0x1c00], R23 ;  /* 0x001c001704002986 */ /* 0x000fe2000c101908 */
[----:B------:R-:W-:Y:S01]  /*3910*/  ISETP.LT.U32.AND P2, PT, R6, UR6, PT ;  /* 0x0000000606007c0c */ /* 0x000fe2000bf41070 */
[----:B------:R-:W-:-:S02]  /*3920*/  VIADD R6, R0, 0xf00 ;  /* 0x00000f0000067836 */ /* 0x000fc40000000000 */
[----:B------:R-:W-:Y:S01]  /*3930*/  @P4 STG.E desc[UR8][R2.64+0x2000], R31 ;  /* 0x0020001f02004986 */ /* 0x000fe2000c101908 */
[----:B------:R-:W-:-:S03]  /*3940*/  ISETP.GT.U32.AND.EX P2, PT, R12, RZ, PT, P2 ;  /* 0x000000ff0c00720c */ /* 0x000fc60003f44120 */
[----:B------:R-:W3:Y:S04]  /*3950*/  LDS R19, [R53+0x3800] ;  /* 0x0038000035137984 */ /* 0x000ee80000000800 */
[----:B0-----:R-:W-:Y:S01]  /*3960*/  @P4 STG.E desc[UR8][R4.64+0x2000], R9 ;  /* 0x0020000904004986 */ /* 0x001fe2000c101908 */
[----:B------:R-:W-:Y:S02]  /*3970*/  ISETP.LT.U32.AND P4, PT, R6, UR6, PT ;  /* 0x0000000606007c0c */ /* 0x000fe4000bf81070 */
[----:B------:R-:W-:Y:S01]  /*3980*/  LOP3.LUT R6, R0, 0x1000, RZ, 0xfc, !PT ;  /* 0x0000100000067812 */ /* 0x000fe200078efcff */
[----:B------:R-:W0:Y:S02]  /*3990*/  LDS R9, [R53+0x3c00] ;  /* 0x003c000035097984 */ /* 0x000e240000000800 */
[----:B------:R-:W-:-:S02]  /*39a0*/  @P2 LOP3.LUT R37, R37, 0x80000000, RZ, 0x3c, !PT ;  /* 0x8000000025252812 */ /* 0x000fc400078e3cff */
[----:B------:R-:W0:Y:S04]  /*39b0*/  LDS R21, [R53+0x4000] ;  /* 0x0040000035157984 */ /* 0x000e280000000800 */
[----:B------:R-:W0:Y:S04]  /*39c0*/  LDS R23, [R53+0x4400] ;  /* 0x0044000035177984 */ /* 0x000e280000000800 */
[----:B------:R-:W-:Y:S04]  /*39d0*/  @P3 STG.E desc[UR8][R2.64+0x2400], R25 ;  /* 0x0024001902003986 */ /* 0x000fe8000c101908 */
[----:B--2---:R2:W-:Y:S01]  /*39e0*/  @P3 STG.E desc[UR8][R4.64+0x2400], R13 ;  /* 0x0024000d04003986 */ /* 0x0045e2000c101908 */
[----:B------:R-:W-:Y:S01]  /*39f0*/  ISETP.LT.U32.AND P3, PT, R6, UR6, PT ;  /* 0x0000000606007c0c */ /* 0x000fe2000bf61070 */
[----:B------:R-:W-:-:S02]  /*3a00*/  VIADD R6, R0, 0x1100 ;  /* 0x0000110000067836 */ /* 0x000fc40000000000 */
[----:B------:R-:W-:Y:S01]  /*3a10*/  @P5 STG.E desc[UR8][R2.64+0x2800], R33 ;  /* 0x0028002102005986 */ /* 0x000fe2000c101908 */
[----:B------:R-:W-:Y:S01]  /*3a20*/  VIADD R0, R0, 0x1200 ;  /* 0x0000120000007836 */ /* 0x000fe20000000000 */
[----:B------:R-:W-:Y:S02]  /*3a30*/  ISETP.GT.U32.AND.EX P3, PT, R8, RZ, PT, P3 ;  /* 0x000000ff0800720c */ /* 0x000fe40003f64130 */
[----:B-1----:R1:W-:Y:S01]  /*3a40*/  @P5 STG.E desc[UR8][R4.64+0x2800], R11 ;  /* 0x0028000b04005986 */ /* 0x0023e2000c101908 */
[----:B------:R-:W-:Y:S01]  /*3a50*/  ISETP.LT.U32.AND P5, PT, R6, UR6, PT ;  /* 0x0000000606007c0c */ /* 0x000fe2000bfa1070 */
[----:B------:R-:W-:Y:S01]  /*3a60*/  IMAD.U32 R6, RZ, RZ, UR7 ;  /* 0x00000007ff067e24 */ /* 0x000fe2000f8e00ff */
[----:B--2---:R-:W-:-:S04]  /*3a70*/  @P0 LOP3.LUT R13, R34, 0x80000000, RZ, 0x3c, !PT ;  /* 0x80000000220d0812 */ /* 0x004fc800078e3cff */
[----:B------:R-:W-:Y:S01]  /*3a80*/  ISETP.GT.U32.AND.EX P4, PT, R6, RZ, PT, P4 ;  /* 0x000000ff0600720c */ /* 0x000fe20003f84140 */
[----:B------:R2:W-:Y:S03]  /*3a90*/  @P0 STG.E desc[UR8][R2.64+0x2c00], R13 ;  /* 0x002c000d02000986 */ /* 0x0005e6000c101908 */
[----:B------:R-:W-:Y:S01]  /*3aa0*/  @P3 LOP3.LUT R39, R39, 0x80000000, RZ, 0x3c, !PT ;  /* 0x8000000027273812 */ /* 0x000fe200078e3cff */
[----:B----4-:R4:W-:Y:S01]  /*3ab0*/  @P0 STG.E desc[UR8][R4.64+0x2c00], R15 ;  /* 0x002c000f04000986 */ /* 0x0109e2000c101908 */
[----:B------:R-:W-:Y:S01]  /*3ac0*/  ISETP.LT.U32.AND P0, PT, R0, UR6, PT ;  /* 0x0000000600007c0c */ /* 0x000fe2000bf01070 */
[----:B------:R-:W-:Y:S01]  /*3ad0*/  IMAD.U32 R0, RZ, RZ, UR7 ;  /* 0x00000007ff007e24 */ /* 0x000fe2000f8e00ff */
[----:B-1----:R-:W-:Y:S01]  /*3ae0*/  @P6 LOP3.LUT R11, R36, 0x80000000, RZ, 0x3c, !PT ;  /* 0x80000000240b6812 */ /* 0x002fe200078e3cff */
[----:B------:R1:W-:Y:S01]  /*3af0*/  @P1 STG.E desc[UR8][R2.64+0x3000], R35 ;  /* 0x0030002302001986 */ /* 0x0003e2000c101908 */
[----:B------:R-:W-:-:S02]  /*3b00*/  ISETP.GT.U32.AND.EX P0, PT, R6, RZ, PT, P0 ;  /* 0x000000ff0600720c */ /* 0x000fc40003f04100 */
[----:B------:R-:W-:Y:S01]  /*3b10*/  ISETP.GT.U32.AND.EX P5, PT, R0, RZ, PT, P5 ;  /* 0x000000ff0000720c */ /* 0x000fe20003fa4150 */
[----:B---3--:R1:W-:Y:S01]  /*3b20*/  @P1 STG.E desc[UR8][R4.64+0x3000], R7 ;  /* 0x0030000704001986 */ /* 0x0083e2000c101908 */
[----:B--2---:R-:W-:-:S03]  /*3b30*/  @P4 LOP3.LUT R13, R38, 0x80000000, RZ, 0x3c, !PT ;  /* 0x80000000260d4812 */ /* 0x004fc600078e3cff */
[----:B------:R1:W-:Y:S04]  /*3b40*/  @P6 STG.E desc[UR8][R2.64+0x3400], R11 ;  /* 0x0034000b02006986 */ /* 0x0003e8000c101908 */
[----:B------:R1:W-:Y:S04]  /*3b50*/  @P6 STG.E desc[UR8][R4.64+0x3400], R17 ;  /* 0x0034001104006986 */ /* 0x0003e8000c101908 */
[----:B------:R1:W-:Y:S01]  /*3b60*/  @P2 STG.E desc[UR8][R2.64+0x3800], R37 ;  /* 0x0038002502002986 */ /* 0x0003e2000c101908 */
[----:B----4-:R-:W-:-:S03]  /*3b70*/  @P5 LOP3.LUT R15, R40, 0x80000000, RZ, 0x3c, !PT ;  /* 0x80000000280f5812 */ /* 0x010fc600078e3cff */
[----:B------:R1:W-:Y:S04]  /*3b80*/  @P2 STG.E desc[UR8][R4.64+0x3800], R19 ;  /* 0x0038001304002986 */ /* 0x0003e8000c101908 */
[----:B------:R1:W-:Y:S04]  /*3b90*/  @P4 STG.E desc[UR8][R2.64+0x3c00], R13 ;  /* 0x003c000d02004986 */ /* 0x0003e8000c101908 */
[----:B0-----:R1:W-:Y:S04]  /*3ba0*/  @P4 STG.E desc[UR8][R4.64+0x3c00], R9 ;  /* 0x003c000904004986 */ /* 0x0013e8000c101908 */
[----:B------:R1:W-:Y:S04]  /*3bb0*/  @P3 STG.E desc[UR8][R2.64+0x4000], R39 ;  /* 0x0040002702003986 */ /* 0x0003e8000c101908 */
[----:B------:R1:W-:Y:S04]  /*3bc0*/  @P3 STG.E desc[UR8][R4.64+0x4000], R21 ;  /* 0x0040001504003986 */ /* 0x0003e8000c101908 */
[----:B------:R1:W-:Y:S04]  /*3bd0*/  @P5 STG.E desc[UR8][R2.64+0x4400], R15 ;  /* 0x0044000f02005986 */ /* 0x0003e8000c101908 */
[----:B------:R1:W-:Y:S01]  /*3be0*/  @P5 STG.E desc[UR8][R4.64+0x4400], R23 ;  /* 0x0044001704005986 */ /* 0x0003e2000c101908 */
[----:B------:R-:W-:Y:S05]  /*3bf0*/  @!P0 EXIT ;  /* 0x000000000000894d */ /* 0x000fea0003800000 */
[----:B------:R-:W0:Y:S01]  /*3c00*/  LDS R53, [R53+0x4800] ;  /* 0x0048000035357984 */ /* 0x000e220000000800 */
[----:B------:R-:W-:-:S05]  /*3c10*/  LOP3.LUT R41, R41, 0x80000000, RZ, 0x3c, !PT ;  /* 0x8000000029297812 */ /* 0x000fca00078e3cff */
[----:B------:R-:W-:Y:S04]  /*3c20*/  STG.E desc[UR8][R2.64+0x4800], R41 ;  /* 0x0048002902007986 */ /* 0x000fe8000c101908 */
[----:B0-----:R-:W-:Y:S01]  /*3c30*/  STG.E desc[UR8][R4.64+0x4800], R53 ;  /* 0x0048003504007986 */ /* 0x001fe2000c101908 */
[----:B------:R-:W-:Y:S05]  /*3c40*/  EXIT ;  /* 0x000000000000794d */ /* 0x000fea0003800000 */
.L_x_223:
        /* <DEDUP_REMOVED lines=11> */
.L_x_1667:


//--------------------- .text._ZN3cub18CUB_300001_SM_10006detail10radix_sort29DeviceRadixSortOnesweepKernelINS1_5radix10policy_hubIiN4cuda3std3__45tupleIJiifiiEEEyE10Policy1000ELNS0_9SortOrderE0EiSA_yiiNS1_21identity_decomposer_tEEEvPT5_SG_PT3_PKSH_PT1_PKSL_PT2_PKSP_T4_iiT6_ --------------------------
	.section	.text._ZN3cub18CUB_300001_SM_10006detail10radix_sort29DeviceRadixSortOnesweepKernelINS1_5radix10policy_hubIiN4cuda3std3__45tupleIJiifiiEEEyE10Policy1000ELNS0_9SortOrderE0EiSA_yiiNS1_21identity_decomposer_tEEEvPT5_SG_PT3_PKSH_PT1_PKSL_PT2_PKSP_T4_iiT6_,"ax",@progbits
	.align	128
        .global         _ZN3cub18CUB_300001_SM_10006detail10radix_sort29DeviceRadixSortOnesweepKernelINS1_5radix10policy_hubIiN4cuda3std3__45tupleIJiifiiEEEyE10Policy1000ELNS0_9SortOrderE0EiSA_yiiNS1_21identity_decomposer_tEEEvPT5_SG_PT3_PKSH_PT1_PKSL_PT2_PKSP_T4_iiT6_
        .type           _ZN3cub18CUB_300001_SM_10006detail10radix_sort29DeviceRadixSortOnesweepKernelINS1_5radix10policy_hubIiN4cuda3std3__45tupleIJiifiiEEEyE10Policy1000ELNS0_9SortOrderE0EiSA_yiiNS1_21identity_decomposer_tEEEvPT5_SG_PT3_PKSH_PT1_PKSL_PT2_PKSP_T4_iiT6_,@function
        .size           _ZN3cub18CUB_300001_SM_10006detail10radix_sort29DeviceRadixSortOnesweepKernelINS1_5radix10policy_hubIiN4cuda3std3__45tupleIJiifiiEEEyE10Policy1000ELNS0_9SortOrderE0EiSA_yiiNS1_21identity_decomposer_tEEEvPT5_SG_PT3_PKSH_PT1_PKSL_PT2_PKSP_T4_iiT6_,(.L_x_1668 - _ZN3cub18CUB_300001_SM_10006detail10radix_sort29DeviceRadixSortOnesweepKernelINS1_5radix10policy_hubIiN4cuda3std3__45tupleIJiifiiEEEyE10Policy1000ELNS0_9SortOrderE0EiSA_yiiNS1_21identity_decomposer_tEEEvPT5_SG_PT3_PKSH_PT1_PKSL_PT2_PKSP_T4_iiT6_)
        .other          _ZN3cub18CUB_300001_SM_10006detail10radix_sort29DeviceRadixSortOnesweepKernelINS1_5radix10policy_hubIiN4cuda3std3__45tupleIJiifiiEEEyE10Policy1000ELNS0_9SortOrderE0EiSA_yiiNS1_21identity_decomposer_tEEEvPT5_SG_PT3_PKSH_PT1_PKSL_PT2_PKSP_T4_iiT6_,@"STO_CUDA_ENTRY STV_DEFAULT"
_ZN3cub18CUB_300001_SM_10006detail10radix_sort29DeviceRadixSortOnesweepKernelINS1_5radix10policy_hubIiN4cuda3std3__45tupleIJiifiiEEEyE10Policy1000ELNS0_9SortOrderE0EiSA_yiiNS1_21identity_decomposer_tEEEvPT5_SG_PT3_PKSH_PT1_PKSL_PT2_PKSP_T4_iiT6_:
.text._ZN3cub18CUB_300001_SM_10006detail10radix_sort29DeviceRadixSortOnesweepKernelINS1_5radix10policy_hubIiN4cuda3std3__45tupleIJiifiiEEEyE10Policy1000ELNS0_9SortOrderE0EiSA_yiiNS1_21identity_decomposer_tEEEvPT5_SG_PT3_PKSH_PT1_PKSL_PT2_PKSP_T4_iiT6_:
        /* <DEDUP_REMOVED lines=16> */
.L_x_225:
[----:B------:R-:W-:Y:S05]  /*0100*/  BSYNC.RECONVERGENT B0 ;  /* 0x0000000000007941 */ /* 0x000fea0003800200 */
.L_x_224:
[----:B------:R-:W-:Y:S01]  /*0110*/  BAR.SYNC.DEFER_BLOCKING 0x0 ;  /* 0x0000000000007b1d */ /* 0x000fe20000010000 */
[----:B------:R-:W-:-:S05]  /*0120*/  SHF.R.U32.HI R6, RZ, 0x5, R3 ;  /* 0x00000005ff067819 */ /* 0x000fca0000011603 */
        /* <DEDUP_REMOVED lines=8> */
[----:B------:R-:W0:Y:S01]  /*01b0*/  LDCU.64 UR4, c[0x0][0x3a8] ;  /* 0x00007500ff0477ac */ /* 0x000e220008000a00 */
[C---:B------:R-:W-:Y:S02]  /*01c0*/  LOP3.LUT R0, R3.reuse, 0x1f, RZ, 0xc0, !PT ;  /* 0x0000001f03007812 */ /* 0x040fe400078ec0ff */
[----:B------:R-:W-:-:S05]  /*01d0*/  LOP3.LUT R5, R3, 0x3e0, RZ, 0xc0, !PT ;  /* 0x000003e003057812 */ /* 0x000fca00078ec0ff */
[----:B------:R-:W-:-:S05]  /*01e0*/  IMAD R0, R5, 0x5, R0 ;  /* 0x0000000505007824 */ /* 0x000fca00078e0200 */
[----:B------:R-:W-:-:S05]  /*01f0*/  IADD3 R32, P0, PT, R23, R0, RZ ;  /* 0x0000000017207210 */ /* 0x000fca0007f1e0ff */
[----:B------:R-:W-:Y:S01]  /*0200*/  IMAD.X R31, RZ, RZ, R31, P0 ;  /* 0x000000ffff1f7224 */ /* 0x000fe200000e061f */
[----:B0-----:R-:W-:-:S04]  /*0210*/  LEA R4, P0, R32, UR4, 0x2 ;  /* 0x0000000420047c11 */ /* 0x001fc8000f8010ff */
[----:B------:R-:W-:-:S05]  /*0220*/  LEA.HI.X R5, R32, UR5, R31, 0x2, P0 ;  /* 0x0000000520057c11 */ /* 0x000fca00080f141f */
[----:B------:R0:W5:Y:S04]  /*0230*/  LDG.E R29, desc[UR8][R4.64] ;  /* 0x00000008041d7981 */ /* 0x000168000c1e1900 */
[----:B------:R0:W5:Y:S04]  /*0240*/  LDG.E R28, desc[UR8][R4.64+0x80] ;  /* 0x00008008041c7981 */ /* 0x000168000c1e1900 */
[----:B------:R0:W5:Y:S04]  /*0250*/  LDG.E R27, desc[UR8][R4.64+0x100] ;  /* 0x00010008041b7981 */ /* 0x000168000c1e1900 */
[----:B------:R0:W5:Y:S04]  /*0260*/  LDG.E R25, desc[UR8][R4.64+0x180] ;  /* 0x0001800804197981 */ /* 0x000168000c1e1900 */
[----:B------:R0:W5:Y:S01]  /*0270*/  LDG.E R30, desc[UR8][R4.64+0x200] ;  /* 0x00020008041e7981 */ /* 0x000162000c1e1900 */
[----:B------:R-:W-:Y:S05]  /*0280*/  BRA `(.L_x_227) ;  /* 0x0000000000707947 */ /* 0x000fea0003800000 */
.L_x_226:
[C---:B------:R-:W-:Y:S01]  /*0290*/  LOP3.LUT R0, R3.reuse, 0x1f, RZ, 0xc0, !PT ;  /* 0x0000001f03007812 */ /* 0x040fe200078ec0ff */
[----:B------:R-:W1:Y:S01]  /*02a0*/  LDCU.64 UR6, c[0x0][0x3a8] ;  /* 0x00007500ff0677ac */ /* 0x000e620008000a00 */
[----:B------:R-:W-:Y:S01]  /*02b0*/  LOP3.LUT R5, R3, 0x3e0, RZ, 0xc0, !PT ;  /* 0x000003e003057812 */ /* 0x000fe200078ec0ff */
[----:B------:R-:W-:Y:S02]  /*02c0*/  IMAD.MOV.U32 R29, RZ, RZ, 0x7fffffff ;  /* 0x7fffffffff1d7424 */ /* 0x000fe400078e00ff */
[----:B------:R-:W-:Y:S02]  /*02d0*/  IMAD.MOV.U32 R28, RZ, RZ, 0x7fffffff ;  /* 0x7fffffffff1c7424 */ /* 0x000fe400078e00ff */
[----:B------:R-:W-:Y:S01]  /*02e0*/  IMAD R0, R5, 0x5, R0 ;  /* 0x0000000505007824 */ /* 0x000fe200078e0200 */
[C---:B------:R-:W-:Y:S01]  /*02f0*/  IADD3 R5, PT, PT, -R23.reuse, UR4, RZ ;  /* 0x0000000417057c10 */ /* 0x040fe2000fffe1ff */
[----:B------:R-:W-:Y:S02]  /*0300*/  IMAD.MOV.U32 R27, RZ, RZ, 0x7fffffff ;  /* 0x7fffffffff1b7424 */ /* 0x000fe400078e00ff */
[C---:B------:R-:W-:Y:S01]  /*0310*/  VIADD R8, R0.reuse, 0x40 ;  /* 0x0000004000087836 */ /* 0x040fe20000000000 */
[----:B------:R-:W-:Y:S01]  /*0320*/  IADD3 R32, P3, PT, R23, R0, RZ ;  /* 0x0000000017207210 */ /* 0x000fe20007f7e0ff */
[C---:B0-----:R-:W-:Y:S01]  /*0330*/  VIADD R4, R0.reuse, 0x20 ;  /* 0x0000002000047836 */ /* 0x041fe20000000000 */
[CC--:B------:R-:W-:Y:S01]  /*0340*/  ISETP.GE.AND P0, PT, R0.reuse, R5.reuse, PT ;  /* 0x000000050000720c */ /* 0x0c0fe20003f06270 */
[----:B------:R-:W-:Y:S01]  /*0350*/  VIADD R12, R0, 0x80 ;  /* 0x00000080000c7836 */ /* 0x000fe20000000000 */
[-C--:B------:R-:W-:Y:S01]  /*0360*/  ISETP.GE.AND P2, PT, R8, R5.reuse, PT ;  /* 0x000000050800720c */ /* 0x080fe20003f46270 */
[----:B------:R-:W-:Y:S01]  /*0370*/  VIADD R8, R0, 0x60 ;  /* 0x0000006000087836 */ /* 0x000fe20000000000 */
[-C--:B------:R-:W-:Y:S01]  /*0380*/  ISETP.GE.AND P1, PT, R4, R5.reuse, PT ;  /* 0x000000050400720c */ /* 0x080fe20003f26270 */
[----:B------:R-:W-:Y:S01]  /*0390*/  IMAD.X R31, RZ, RZ, R31, P3 ;  /* 0x000000ffff1f7224 */ /* 0x000fe200018e061f */
[-C--:B------:R-:W-:Y:S01]  /*03a0*/  ISETP.GE.AND P4, PT, R12, R5.reuse, PT ;  /* 0x000000050c00720c */ /* 0x080fe20003f86270 */
[----:B------:R-:W-:Y:S01]  /*03b0*/  IMAD.MOV.U32 R25, RZ, RZ, 0x7fffffff ;  /* 0x7fffffffff197424 */ /* 0x000fe200078e00ff */
[----:B------:R-:W-:Y:S01]  /*03c0*/  ISETP.GE.AND P3, PT, R8, R5, PT ;  /* 0x000000050800720c */ /* 0x000fe20003f66270 */
[----:B------:R-:W-:Y:S01]  /*03d0*/  IMAD.MOV.U32 R30, RZ, RZ, 0x7fffffff ;  /* 0x7fffffffff1e7424 */ /* 0x000fe200078e00ff */
[----:B-1----:R-:W-:-:S04]  /*03e0*/  LEA R4, P5, R32, UR6, 0x2 ;  /* 0x0000000620047c11 */ /* 0x002fc8000f8a10ff */
[----:B------:R-:W-:-:S05]  /*03f0*/  LEA.HI.X R5, R32, UR7, R31, 0x2, P5 ;  /* 0x0000000720057c11 */ /* 0x000fca000a8f141f */
[----:B------:R1:W5:Y:S04]  /*0400*/  @!P0 LDG.E R29, desc[UR8][R4.64] ;  /* 0x00000008041d8981 */ /* 0x000368000c1e1900 */
[----:B------:R1:W5:Y:S04]  /*0410*/  @!P1 LDG.E R28, desc[UR8][R4.64+0x80] ;  /* 0x00008008041c9981 */ /* 0x000368000c1e1900 */
[----:B------:R1:W5:Y:S04]  /*0420*/  @!P2 LDG.E R27, desc[UR8][R4.64+0x100] ;  /* 0x00010008041ba981 */ /* 0x000368000c1e1900 */
[----:B------:R1:W5:Y:S04]  /*0430*/  @!P3 LDG.E R25, desc[UR8][R4.64+0x180] ;  /* 0x000180080419b981 */ /* 0x000368000c1e1900 */
[----:B------:R1:W5:Y:S02]  /*0440*/  @!P4 LDG.E R30, desc[UR8][R4.64+0x200] ;  /* 0x00020008041ec981 */ /* 0x000364000c1e1900 */
.L_x_227:
[----:B01----:R-:W-:Y:S01]  /*0450*/  VIMNMX R5, PT, PT, R22, 0xe0, !PT ;  /* 0x000000e016057848 */ /* 0x003fe20007fe0100 */
[----:B------:R-:W0:Y:S01]  /*0460*/  LDCU UR4, c[0x0][0x3c8] ;  /* 0x00007900ff0477ac */ /* 0x000e220008000800 */
[----:B------:R-:W-:Y:S01]  /*0470*/  BSSY.RECONVERGENT B0, `(.L_x_228) ;  /* 0x0000029000007945 */ /* 0x000fe20003800200 */
[----:B------:R-:W-:Y:S01]  /*0480*/  IMAD.SHL.U32 R6, R6, 0x400, RZ ;  /* 0x0000040006067824 */ /* 0x000fe200078e00ff */
[--C-:B------:R-:W-:Y:S01]  /*0490*/  IADD3 R5, PT, PT, R5, 0x1f, -R22.reuse ;  /* 0x0000001f05057810 */ /* 0x100fe20007ffe816 */
[----:B------:R-:W-:Y:S01]  /*04a0*/  UMOV UR5, 0xffffffff ;  /* 0xffffffff00057882 */ /* 0x000fe20000000000 */
[----:B-----5:R-:W-:Y:S01]  /*04b0*/  LOP3.LUT R16, R29, 0x80000000, RZ, 0x3c, !PT ;  /* 0x800000001d107812 */ /* 0x020fe200078e3cff */
[----:B------:R-:W-:Y:S01]  /*04c0*/  IMAD.MOV.U32 R8, RZ, RZ, R22 ;  /* 0x000000ffff087224 */ /* 0x000fe200078e0016 */
[C---:B------:R-:W-:Y:S02]  /*04d0*/  ISETP.GE.U32.AND P0, PT, R5.reuse, 0x1e0, PT ;  /* 0x000001e00500780c */ /* 0x040fe40003f06070 */
[----:B------:R-:W-:-:S02]  /*04e0*/  LEA.HI R4, R5, 0x1, RZ, 0x1b ;  /* 0x0000000105047811 */ /* 0x000fc400078fd8ff */
[----:B------:R-:W-:Y:S02]  /*04f0*/  LOP3.LUT R15, R28, 0x80000000, RZ, 0x3c, !PT ;  /* 0x800000001c0f7812 */ /* 0x000fe400078e3cff */
[----:B------:R-:W-:Y:S02]  /*0500*/  LOP3.LUT R7, R4, 0xf, RZ, 0xc0, !PT ;  /* 0x0000000f04077812 */ /* 0x000fe400078ec0ff */
[----:B------:R-:W-:Y:S02]  /*0510*/  LOP3.LUT R14, R27, 0x80000000, RZ, 0x3c, !PT ;  /* 0x800000001b0e7812 */ /* 0x000fe400078e3cff */
[----:B------:R-:W-:Y:S01]  /*0520*/  ISETP.NE.AND P1, PT, R7, RZ, PT ;  /* 0x000000ff0700720c */ /* 0x000fe20003f25270 */
[----:B0-----:R-:W-:Y:S01]  /*0530*/  USHF.L.U32 UR4, UR5, UR4, URZ ;  /* 0x0000000405047299 */ /* 0x001fe200080006ff */
[----:B------:R-:W-:Y:S01]  /*0540*/  LOP3.LUT R13, R25, 0x80000000, RZ, 0x3c, !PT ;  /* 0x80000000190d7812 */ /* 0x000fe200078e3cff */
[----:B------:R-:W-:Y:S10]  /*0550*/  @!P0 BRA `(.L_x_229) ;  /* 0x0000000000688947 */ /* 0x000ff40003800000 */
[----:B------:R-:W-:Y:S01]  /*0560*/  IMAD R12, R22, 0x4, R6 ;  /* 0x00000004160c7824 */ /* 0x000fe200078e0206 */
[----:B------:R-:W-:Y:S01]  /*0570*/  LOP3.LUT R5, R4, 0xffffff0, RZ, 0xc0, !PT ;  /* 0x0ffffff004057812 */ /* 0x000fe200078ec0ff */
[----:B------:R-:W-:-:S03]  /*0580*/  IMAD.MOV.U32 R8, RZ, RZ, R22 ;  /* 0x000000ffff087224 */ /* 0x000fc600078e0016 */
[----:B------:R-:W-:Y:S01]  /*0590*/  IADD3 R12, PT, PT, R12, 0x400, R17 ;  /* 0x000004000c0c7810 */ /* 0x000fe20007ffe011 */
[----:B------:R-:W-:-:S07]  /*05a0*/  IMAD.MOV R5, RZ, RZ, -R5 ;  /* 0x000000ffff057224 */ /* 0x000fce00078e0a05 */
.L_x_230:
        /* <DEDUP_REMOVED lines=21> */
.L_x_229:
[----:B------:R-:W-:Y:S05]  /*0700*/  BSYNC.RECONVERGENT B0 ;  /* 0x0000000000007941 */ /* 0x000fea0003800200 */
.L_x_228:
[----:B------:R-:W-:Y:S01]  /*0710*/  BSSY.RECONVERGENT B0, `(.L_x_231) ;  /* 0x0000027000007945 */ /* 0x000fe20003800200 */
[----:B------:R-:W-:Y:S01]  /*0720*/  LOP3.LUT R12, R30, 0x80000000, RZ, 0x3c, !PT ;  /* 0x800000001e0c7812 */ /* 0x000fe200078e3cff */
[----:B------:R-:W-:Y:S02]  /*0730*/  IMAD.IADD R21, R17, 0x1, R6 ;  /* 0x0000000111157824 */ /* 0x000fe400078e0206 */
        /* <DEDUP_REMOVED lines=16> */
.L_x_234:
[----:B------:R-:W-:Y:S05]  /*0840*/  BSYNC.RECONVERGENT B1 ;  /* 0x0000000000017941 */ /* 0x000fea0003800200 */
.L_x_233:
        /* <DEDUP_REMOVED lines=14> */
.L_x_235:
[----:B------:R-:W-:Y:S01]  /*0930*/  VIADD R4, R4, 0x1 ;  /* 0x0000000104047836 */ /* 0x000fe20000000000 */
[----:B------:R0:W-:Y:S04]  /*0940*/  STS [R6], RZ ;  /* 0x000000ff06007388 */ /* 0x0001e80000000800 */
[----:B------:R-:W-:Y:S01]  /*0950*/  ISETP.NE.AND P0, PT, R4, RZ, PT ;  /* 0x000000ff0400720c */ /* 0x000fe20003f05270 */
[----:B0-----:R-:W-:-:S12]  /*0960*/  VIADD R6, R6, 0x80 ;  /* 0x0000008006067836 */ /* 0x001fd80000000000 */
[----:B------:R-:W-:Y:S05]  /*0970*/  @P0 BRA `(.L_x_235) ;  /* 0xfffffffc00ec0947 */ /* 0x000fea000383ffff */
.L_x_232:
[----:B------:R-:W-:Y:S05]  /*0980*/  BSYNC.RECONVERGENT B0 ;  /* 0x0000000000007941 */ /* 0x000fea0003800200 */
.L_x_231:
[----:B------:R-:W2:Y:S01]  /*0990*/  LDCU UR5, c[0x0][0x3c4] ;  /* 0x00007880ff0577ac */ /* 0x000ea20008000800 */
[----:B01----:R-:W0:Y:S01]  /*09a0*/  LDC.64 R4, c[0x0][0x380] ;  /* 0x0000e000ff047b82 */ /* 0x003e220000000a00 */
[C---:B------:R-:W-:Y:S01]  /*09b0*/  ISETP.GT.U32.AND P1, PT, R3.reuse, 0xff, PT ;  /* 0x000000ff0300780c */ /* 0x040fe20003f24070 */
[----:B------:R-:W-:Y:S01]  /*09c0*/  BSSY.RECONVERGENT B0, `(.L_x_236) ;  /* 0x000003e000007945 */ /* 0x000fe20003800200 */
[----:B------:R-:W-:Y:S02]  /*09d0*/  IMAD R11, R3, 0x4, R17 ;  /* 0x00000004030b7824 */ /* 0x000fe400078e0211 */
[----:B------:R-:W-:Y:S01]  /*09e0*/  P2R R33, PR, RZ, 0x2 ;  /* 0x00000002ff217803 */ /* 0x000fe20000000000 */
[----:B------:R-:W-:Y:S01]  /*09f0*/  IMAD.MOV.U32 R8, RZ, RZ, RZ ;  /* 0x000000ffff087224 */ /* 0x000fe200078e00ff */
[----:B--2---:R-:W-:Y:S02]  /*0a00*/  SHF.R.U32.HI R24, RZ, UR5, R16 ;  /* 0x00000005ff187c19 */ /* 0x004fe40008011610 */
[----:B------:R-:W-:-:S02]  /*0a10*/  SHF.R.U32.HI R26, RZ, UR5, R15 ;  /* 0x00000005ff1a7c19 */ /* 0x000fc4000801160f */
[----:B------:R-:W-:Y:S02]  /*0a20*/  SHF.R.U32.HI R20, RZ, UR5, R14 ;  /* 0x00000005ff147c19 */ /* 0x000fe4000801160e */
[----:B------:R-:W-:Y:S02]  /*0a30*/  SHF.R.U32.HI R19, RZ, UR5, R13 ;  /* 0x00000005ff137c19 */ /* 0x000fe4000801160d */
[----:B------:R-:W-:Y:S02]  /*0a40*/  SHF.R.U32.HI R18, RZ, UR5, R12 ;  /* 0x00000005ff127c19 */ /* 0x000fe4000801160c */
[----:B------:R-:W-:Y:S02]  /*0a50*/  LOP3.LUT R24, R24, UR4, RZ, 0x30, !PT ;  /* 0x0000000418187c12 */ /* 0x000fe4000f8e30ff */
[----:B------:R-:W-:Y:S02]  /*0a60*/  LOP3.LUT R26, R26, UR4, RZ, 0x30, !PT ;  /* 0x000000041a1a7c12 */ /* 0x000fe4000f8e30ff */
[----:B------:R-:W-:Y:S01]  /*0a70*/  LOP3.LUT R20, R20, UR4, RZ, 0x30, !PT ;  /* 0x0000000414147c12 */ /* 0x000fe2000f8e30ff */
[--C-:B------:R-:W-:Y:S01]  /*0a80*/  IMAD R6, R24, 0x4, R21.reuse ;  /* 0x0000000418067824 */ /* 0x100fe200078e0215 */
[----:B------:R-:W-:Y:S01]  /*0a90*/  LOP3.LUT R19, R19, UR4, RZ, 0x30, !PT ;  /* 0x0000000413137c12 */ /* 0x000fe2000f8e30ff */
[--C-:B------:R-:W-:Y:S01]  /*0aa0*/  IMAD R7, R26, 0x4, R21.reuse ;  /* 0x000000041a077824 */ /* 0x100fe200078e0215 */
[----:B------:R-:W-:Y:S01]  /*0ab0*/  LOP3.LUT R18, R18, UR4, RZ, 0x30, !PT ;  /* 0x0000000412127c12 */ /* 0x000fe2000f8e30ff */
[--C-:B------:R-:W-:Y:S01]  /*0ac0*/  IMAD R34, R20, 0x4, R21.reuse ;  /* 0x0000000414227824 */ /* 0x100fe200078e0215 */
[----:B------:R-:W-:Y:S01]  /*0ad0*/  NOP ;  /* 0x0000000000007918 */ /* 0x000fe20000000000 */
[--C-:B------:R-:W-:Y:S01]  /*0ae0*/  IMAD R35, R19, 0x4, R21.reuse ;  /* 0x0000000413237824 */ /* 0x100fe200078e0215 */
[----:B------:R1:W-:Y:S01]  /*0af0*/  ATOMS.POPC.INC.32 RZ, [R6+URZ] ;  /* 0x0000000006ff7f8c */ /* 0x0003e2000d8000ff */
[----:B------:R-:W-:-:S03]  /*0b00*/  IMAD R36, R18, 0x4, R21 ;  /* 0x0000000412247824 */ /* 0x000fc600078e0215 */
[----:B------:R1:W-:Y:S04]  /*0b10*/  ATOMS.POPC.INC.32 RZ, [R7+URZ] ;  /* 0x0000000007ff7f8c */ /* 0x0003e8000d8000ff */
[----:B------:R1:W-:Y:S04]  /*0b20*/  ATOMS.POPC.INC.32 RZ, [R34+URZ] ;  /* 0x0000000022ff7f8c */ /* 0x0003e8000d8000ff */
[----:B------:R1:W-:Y:S04]  /*0b30*/  ATOMS.POPC.INC.32 RZ, [R35+URZ] ;  /* 0x0000000023ff7f8c */ /* 0x0003e8000d8000ff */
[----:B------:R1:W-:Y:S01]  /*0b40*/  ATOMS.POPC.INC.32 RZ, [R36+URZ] ;  /* 0x0000000024ff7f8c */ /* 0x0003e2000d8000ff */
[----:B------:R-:W-:Y:S06]  /*0b50*/  BAR.SYNC.DEFER_BLOCKING 0x0 ;  /* 0x0000000000007b1d */ /* 0x000fec0000010000 */
[----:B0-----:R-:W-:Y:S05]  /*0b60*/  @P1 BRA `(.L_x_237) ;  /* 0x00000000008c1947 */ /* 0x001fea0003800000 */
[----:B-1----:R-:W-:Y:S04]  /*0b70*/  LDS R6, [R11] ;  /* 0x000000000b067984 */ /* 0x002fe80000000800 */
[----:B------:R-:W0:Y:S04]  /*0b80*/  LDS R7, [R11+0x400] ;  /* 0x000400000b077984 */ /* 0x000e280000000800 */
        /* <DEDUP_REMOVED lines=8> */
[----:B------:R-:W5:Y:S01]  /*0c10*/  LDS R51, [R11+0x2800] ;  /* 0x002800000b337984 */ /* 0x000f620000000800 */
[----:B0-----:R-:W-:-:S03]  /*0c20*/  IMAD.IADD R8, R6, 0x1, R7 ;  /* 0x0000000106087824 */ /* 0x001fc600078e0207 */
[----:B------:R-:W-:Y:S01]  /*0c30*/  STS [R11+0x400], R6 ;  /* 0x000400060b007388 */ /* 0x000fe20000000800 */
[----:B-1----:R-:W-:-:S03]  /*0c40*/  IMAD.IADD R34, R8, 0x1, R35 ;  /* 0x0000000108227824 */ /* 0x002fc600078e0223 */
[----:B------:R-:W0:Y:S01]  /*0c50*/  LDS R7, [R11+0x2c00] ;  /* 0x002c00000b077984 */ /* 0x000e220000000800 */
[----:B--2---:R-:W-:-:S03]  /*0c60*/  IMAD.IADD R36, R34, 0x1, R37 ;  /* 0x0000000122247824 */ /* 0x004fc600078e0225 */
[----:B------:R-:W-:Y:S01]  /*0c70*/  STS [R11+0xc00], R34 ;  /* 0x000c00220b007388 */ /* 0x000fe20000000800 */
[----:B---3--:R-:W-:-:S03]  /*0c80*/  IMAD.IADD R38, R36, 0x1, R39 ;  /* 0x0000000124267824 */ /* 0x008fc600078e0227 */
[----:B------:R-:W-:Y:S01]  /*0c90*/  STS [R11+0x1000], R36 ;  /* 0x001000240b007388 */ /* 0x000fe20000000800 */
[----:B----4-:R-:W-:-:S03]  /*0ca0*/  IMAD.IADD R40, R38, 0x1, R41 ;  /* 0x0000000126287824 */ /* 0x010fc600078e0229 */
[----:B------:R-:W-:Y:S01]  /*0cb0*/  STS [R11+0x1400], R38 ;  /* 0x001400260b007388 */ /* 0x000fe20000000800 */
[----:B-----5:R-:W-:-:S03]  /*0cc0*/  IMAD.IADD R42, R40, 0x1, R43 ;  /* 0x00000001282a7824 */ /* 0x020fc600078e022b */
[----:B------:R-:W-:Y:S01]  /*0cd0*/  STS [R11+0x1800], R40 ;  /* 0x001800280b007388 */ /* 0x000fe20000000800 */
[----:B------:R-:W-:-:S03]  /*0ce0*/  IMAD.IADD R44, R42, 0x1, R45 ;  /* 0x000000012a2c7824 */ /* 0x000fc600078e022d */
[----:B------:R-:W-:Y:S01]  /*0cf0*/  STS [R11+0x1c00], R42 ;  /* 0x001c002a0b007388 */ /* 0x000fe20000000800 */
[----:B------:R-:W-:-:S03]  /*0d00*/  IMAD.IADD R46, R44, 0x1, R47 ;  /* 0x000000012c2e7824 */ /* 0x000fc600078e022f */
[----:B------:R-:W-:Y:S01]  /*0d10*/  STS [R11+0x2000], R44 ;  /* 0x0020002c0b007388 */ /* 0x000fe20000000800 */
[----:B------:R-:W-:-:S03]  /*0d20*/  IMAD.IADD R48, R46, 0x1, R49 ;  /* 0x000000012e307824 */ /* 0x000fc600078e0231 */
[----:B------:R-:W-:Y:S01]  /*0d30*/  STS [R11+0x2400], R46 ;  /* 0x0024002e0b007388 */ /* 0x000fe20000000800 */
[----:B------:R-:W-:-:S03]  /*0d40*/  IMAD.IADD R50, R48, 0x1, R51 ;  /* 0x0000000130327824 */ /* 0x000fc600078e0233 */
[----:B------:R-:W-:Y:S04]  /*0d50*/  STS [R11+0x2800], R48 ;  /* 0x002800300b007388 */ /* 0x000fe80000000800 */
[----:B------:R-:W-:Y:S04]  /*0d60*/  STS [R11], RZ ;  /* 0x000000ff0b007388 */ /* 0x000fe80000000800 */
[----:B------:R-:W-:Y:S04]  /*0d70*/  STS [R11+0x2c00], R50 ;  /* 0x002c00320b007388 */ /* 0x000fe80000000800 */
[----:B------:R0:W-:Y:S02]  /*0d80*/  STS [R11+0x800], R8 ;  /* 0x000800080b007388 */ /* 0x0001e40000000800 */
[----:B0-----:R-:W-:-:S07]  /*0d90*/  IMAD.IADD R8, R50, 0x1, R7 ;  /* 0x0000000132087824 */ /* 0x001fce00078e0207 */
.L_x_237:
[----:B------:R-:W-:Y:S05]  /*0da0*/  BSYNC.RECONVERGENT B0 ;  /* 0x0000000000007941 */ /* 0x000fea0003800200 */
.L_x_236:
[C---:B------:R-:W-:Y:S01]  /*0db0*/  ISETP.NE.AND P0, PT, R8.reuse, 0x780, PT ;  /* 0x000007800800780c */ /* 0x040fe20003f05270 */
[----:B-1----:R-:W-:Y:S01]  /*0dc0*/  IMAD R35, R9, 0x100, R3 ;  /* 0x0000010009237824 */ /* 0x002fe200078e0203 */
[----:B------:R-:W0:Y:S01]  /*0dd0*/  LDC.64 R6, c[0x0][0x3b8] ;  /* 0x0000ee00ff067b82 */ /* 0x000e220000000a00 */
[----:B------:R-:W-:Y:S01]  /*0de0*/  IMAD R31, R31, 0x14, RZ ;  /* 0x000000141f1f7824 */ /* 0x000fe200078e02ff */
[----:B------:R-:W-:Y:S01]  /*0df0*/  ISETP.LT.U32.AND P0, PT, R3, 0x100, !P0 ;  /* 0x000001000300780c */ /* 0x000fe20004701070 */
[----:B------:R-:W-:Y:S01]  /*0e00*/  IMAD.WIDE R4, R35, 0x4, R4 ;  /* 0x0000000423047825 */ /* 0x000fe200078e0204 */
[----:B------:R-:W-:-:S05]  /*0e10*/  @!P1 LOP3.LUT R35, R8, 0x40000000, RZ, 0xfc, !PT ;  /* 0x4000000008239812 */ /* 0x000fca00078efcff */
[----:B------:R1:W-:Y:S01]  /*0e20*/  @!P1 STG.E.STRONG.SYS desc[UR8][R4.64], R35 ;  /* 0x0000002304009986 */ /* 0x0003e2000c115908 */
[----:B0-----:R-:W-:-:S04]  /*0e30*/  IMAD.WIDE.U32 R6, R32, 0x14, R6 ;  /* 0x0000001420067825 */ /* 0x001fc800078e0006 */
[----:B------:R-:W-:Y:S01]  /*0e40*/  IMAD.IADD R7, R7, 0x1, R31 ;  /* 0x0000000107077824 */ /* 0x000fe200078e021f */
[----:B------:R-:W-:Y:S06]  /*0e50*/  BAR.RED.OR.DEFER_BLOCKING 0x0, P0 ;  /* 0x0000000000007b1d */ /* 0x000fec0000014800 */
[----:B------:R-:W0:Y:S02]  /*0e60*/  B2R.RESULT RZ, P0 ;  /* 0x0000000000ff731c */ /* 0x000e240000004000 */
[----:B01----:R-:W-:Y:S05]  /*0e70*/  @!P0 BRA `(.L_x_238) ;  /* 0x0000001000048947 */ /* 0x003fea0003800000 */
[----:B------:R-:W0:Y:S01]  /*0e80*/  LDC.64 R12, c[0x0][0x390] ;  /* 0x0000e400ff0c7b82 */ /* 0x000e220000000a00 */
[C---:B------:R-:W-:Y:S01]  /*0e90*/  ISETP.GT.U32.AND P0, PT, R3.reuse, R24, PT ;  /* 0x000000180300720c */ /* 0x040fe20003f04070 */
[----:B------:R-:W-:Y:S01]  /*0ea0*/  BSSY B1, `(.L_x_239) ;  /* 0x000002f000017945 */ /* 0x000fe20003800000 */
[----:B------:R-:W-:Y:S02]  /*0eb0*/  IMAD R11, R3, 0x8, R17 ;  /* 0x00000008030b7824 */ /* 0x000fe400078e0211 */
[----:B------:R-:W-:-:S03]  /*0ec0*/  SEL R31, RZ, 0x780, !P0 ;  /* 0x00000780ff1f7807 */ /* 0x000fc60004000000 */
[----:B------:R-:W1:Y:S01]  /*0ed0*/  LDC.64 R14, c[0x0][0x398] ;  /* 0x0000e600ff0e7b82 */ /* 0x000e620000000a00 */
[----:B0-----:R-:W-:Y:S01]  /*0ee0*/  IMAD.WIDE.U32 R12, R3, 0x8, R12 ;  /* 0x00000008030c7825 */ /* 0x001fe200078e000c */
[----:B------:R-:W-:Y:S06]  /*0ef0*/  @P1 BRA `(.L_x_240) ;  /* 0x0000000000a41947 */ /* 0x000fec0003800000 */
[----:B-1----:R-:W-:-:S06]  /*0f00*/  IMAD.WIDE.U32 R14, R3, 0x8, R14 ;  /* 0x00000008030e7825 */ /* 0x002fcc00078e000e */
[----:B------:R-:W2:Y:S01]  /*0f10*/  LDG.E.64 R14, desc[UR8][R14.64] ;  /* 0x000000080e0e7981 */ /* 0x000ea2000c1e1b00 */
[----:B------:R-:W-:Y:S01]  /*0f20*/  IMAD.MOV.U32 R19, RZ, RZ, R8 ;  /* 0x000000ffff137224 */ /* 0x000fe200078e0008 */
[----:B--2---:R-:W-:-:S04]  /*0f30*/  IADD3 R16, P0, PT, -R31, R14, RZ ;  /* 0x0000000e1f107210 */ /* 0x004fc80007f1e1ff */
[----:B------:R-:W-:Y:S02]  /*0f40*/  IADD3.X R17, PT, PT, R15, -0x1, RZ, P0, !PT ;  /* 0xffffffff0f117810 */ /* 0x000fe400007fe4ff */
[----:B------:R-:W-:-:S03]  /*0f50*/  ISETP.GE.AND P0, PT, R9, 0x1, PT ;  /* 0x000000010900780c */ /* 0x000fc60003f06270 */
[----:B------:R0:W-:Y:S10]  /*0f60*/  STS.64 [R11+0x9600], R16 ;  /* 0x009600100b007388 */ /* 0x0001f40000000a00 */
[----:B------:R-:W-:Y:S05]  /*0f70*/  @!P0 BRA `(.L_x_241) ;  /* 0x00000000006c8947 */ /* 0x000fea0003800000 */
[----:B------:R-:W-:Y:S01]  /*0f80*/  BSSY B0, `(.L_x_242) ;  /* 0x0000019000007945 */ /* 0x000fe20003800000 */
[----:B0-----:R-:W-:Y:S02]  /*0f90*/  IMAD.MOV.U32 R16, RZ, RZ, -0x1 ;  /* 0xffffffffff107424 */ /* 0x001fe400078e00ff */
[----:B------:R-:W-:Y:S02]  /*0fa0*/  IMAD.MOV.U32 R17, RZ, RZ, R9 ;  /* 0x000000ffff117224 */ /* 0x000fe400078e0009 */
[----:B------:R-:W-:-:S07]  /*0fb0*/  IMAD.MOV.U32 R19, RZ, RZ, R8 ;  /* 0x000000ffff137224 */ /* 0x000fce00078e0008 */
.L_x_246:
[----:B------:R-:W0:Y:S01]  /*0fc0*/  LDC.64 R14, c[0x0][0x380] ;  /* 0x0000e000ff0e7b82 */ /* 0x000e220000000a00 */
[----:B------:R-:W-:Y:S01]  /*0fd0*/  VIADD R33, R17, 0xffffffff ;  /* 0xffffffff11217836 */ /* 0x000fe20000000000 */
[----:B------:R-:W-:Y:S03]  /*0fe0*/  BSSY B2, `(.L_x_243) ;  /* 0x0000008000027945 */ /* 0x000fe60003800000 */
[----:B------:R-:W-:-:S04]  /*0ff0*/  IMAD R21, R33, 0x100, R3 ;  /* 0x0000010021157824 */ /* 0x000fc800078e0203 */
[----:B0-----:R-:W-:-:S07]  /*1000*/  IMAD.WIDE R14, R21, 0x4, R14 ;  /* 0x00000004150e7825 */ /* 0x001fce00078e020e */
.L_x_244:
[----:B------:R-:W-:Y:S05]  /*1010*/  YIELD ;  /* 0x0000000000007946 */ /* 0x000fea0003800000 */
[----:B------:R0:W-:Y:S06]  /*1020*/  MEMBAR.SC.CTA ;  /* 0x0000000000007992 */ /* 0x0001ec0000000000 */
[----:B0-----:R-:W2:Y:S02]  /*1030*/  LDG.E.STRONG.SYS R18, desc[UR8][R14.64] ;  /* 0x000000080e127981 */ /* 0x001ea4000c1f5900 */
[----:B--2---:R-:W-:-:S13]  /*1040*/  ISETP.NE.AND P0, PT, R18, RZ, PT ;  /* 0x000000ff1200720c */ /* 0x004fda0003f05270 */
[----:B------:R-:W-:Y:S05]  /*1050*/  @!P0 BRA `(.L_x_244) ;  /* 0xfffffffc00ec8947 */ /* 0x000fea000383ffff */
[----:B------:R-:W-:Y:S05]  /*1060*/  BSYNC B2 ;  /* 0x0000000000027941 */ /* 0x000fea0003800000 */
.L_x_243:
[----:B------:R-:W-:Y:S01]  /*1070*/  BSSY.RECONVERGENT B2, `(.L_x_245) ;  /* 0x0000006000027945 */ /* 0x000fe20003800200 */
[C---:B------:R-:W-:Y:S02]  /*1080*/  ISETP.GT.AND P0, PT, R18.reuse, -0x1, PT ;  /* 0xffffffff1200780c */ /* 0x040fe40003f04270 */
[----:B------:R-:W-:Y:S01]  /*1090*/  LOP3.LUT R18, R18, 0x3fffffff, RZ, 0xc0, !PT ;  /* 0x3fffffff12127812 */ /* 0x000fe200078ec0ff */
[----:B------:R-:W-:Y:S05]  /*10a0*/  WARPSYNC.EXCLUSIVE R16 ;  /* 0x0000000010007348 */ /* 0x000fea0003a00000 */
[----:B------:R-:W-:-:S05]  /*10b0*/  IMAD.IADD R19, R18, 0x1, R19 ;  /* 0x0000000112137824 */ /* 0x000fca00078e0213 */
[----:B------:R-:W-:-:S07]  /*10c0*/  VOTE.ANY R16, PT, P0 ;  /* 0x0000000000107806 */ /* 0x000fce00000e0100 */
[----:B------:R-:W-:Y:S05]  /*10d0*/  BSYNC.RECONVERGENT B2 ;  /* 0x0000000000027941 */ /* 0x000fea0003800200 */
.L_x_245:
[----:B------:R-:W-:Y:S01]  /*10e0*/  ISETP.GT.U32.AND P1, PT, R17, 0x1, PT ;  /* 0x000000011100780c */ /* 0x000fe20003f24070 */
[----:B------:R-:W-:-:S12]  /*10f0*/  IMAD.MOV.U32 R17, RZ, RZ, R33 ;  /* 0x000000ffff117224 */ /* 0x000fd800078e0021 */
[----:B------:R-:W-:Y:S05]  /*1100*/  @P0 BRA P1, `(.L_x_246) ;  /* 0xfffffffc00ac0947 */ /* 0x000fea000083ffff */
[----:B------:R-:W-:Y:S05]  /*1110*/  BSYNC B0 ;  /* 0x0000000000007941 */ /* 0x000fea0003800000 */
.L_x_242:
[----:B------:R1:W2:Y:S02]  /*1120*/  LDS.64 R16, [R11+0x9600] ;  /* 0x009600000b107984 */ /* 0x0002a40000000a00 */
.L_x_241:
[C---:B------:R-:W-:Y:S01]  /*1130*/  IMAD.IADD R15, R19.reuse, 0x1, -R8 ;  /* 0x00000001130f7824 */ /* 0x040fe200078e0a08 */
[----:B------:R-:W-:-:S04]  /*1140*/  LOP3.LUT R19, R19, 0x80000000, RZ, 0xfc, !PT ;  /* 0x8000000013137812 */ /* 0x000fc800078efcff */
[C---:B--2---:R-:W-:Y:S01]  /*1150*/  IADD3 R14, P0, PT, R15.reuse, R16, RZ ;  /* 0x000000100f0e7210 */ /* 0x044fe20007f1e0ff */
[----:B------:R2:W-:Y:S03]  /*1160*/  STG.E.STRONG.SYS desc[UR8][R4.64], R19 ;  /* 0x0000001304007986 */ /* 0x0005e6000c115908 */
[----:B------:R-:W-:-:S05]  /*1170*/  LEA.HI.X.SX32 R15, R15, R17, 0x1, P0 ;  /* 0x000000110f0f7211 */ /* 0x000fca00000f0eff */
[----:B------:R2:W-:Y:S04]  /*1180*/  STS.64 [R11+0x9600], R14 ;  /* 0x0096000e0b007388 */ /* 0x0005e80000000a00 */
.L_x_240:
[----:B------:R-:W-:Y:S05]  /*1190*/  BSYNC B1 ;  /* 0x0000000000017941 */ /* 0x000fea0003800000 */
.L_x_239:
[----:B--2---:R-:W2:Y:S01]  /*11a0*/  LDC.64 R4, c[0x0][0x390] ;  /* 0x0000e400ff047b82 */ /* 0x004ea20000000a00 */
[----:B------:R-:W-:Y:S05]  /*11b0*/  WARPSYNC.ALL ;  /* 0x0000000000007948 */ /* 0x000fea0003800000 */
[----:B------:R-:W-:Y:S02]  /*11c0*/  UMOV UR5, 0x400 ;  /* 0x0000040000057882 */ /* 0x000fe40000000000 */
[----:B------:R-:W3:Y:S08]  /*11d0*/  LDC R2, c[0x0][0x3c0] ;  /* 0x0000f000ff027b82 */ /* 0x000ef00000000800 */
[----:B------:R-:W4:Y:S01]  /*11e0*/  S2UR UR6, SR_CgaCtaId ;  /* 0x00000000000679c3 */ /* 0x000f220000008800 */
[----:B--2---:R-:W-:-:S02]  /*11f0*/  ISETP.EQ.U32.AND P1, PT, R4, RZ, PT ;  /* 0x000000ff0400720c */ /* 0x004fc40003f22070 */
[----:B---3--:R-:W-:-:S04]  /*1200*/  ISETP.GE.AND P0, PT, R10, R2, PT ;  /* 0x000000020a00720c */ /* 0x008fc80003f06270 */
[----:B------:R-:W-:-:S04]  /*1210*/  ISETP.EQ.OR.EX P0, PT, R5, RZ, !P0, P1 ;  /* 0x000000ff0500720c */ /* 0x000fc80004702710 */
[----:B------:R-:W-:Y:S01]  /*1220*/  ISETP.GT.U32.OR P0, PT, R3, 0xff, P0 ;  /* 0x000000ff0300780c */ /* 0x000fe20000704470 */
[----:B----4-:R-:W-:-:S06]  /*1230*/  ULEA UR5, UR6, UR5, 0x18 ;  /* 0x0000000506057291 */ /* 0x010fcc000f8ec0ff */
[----:B-1----:R-:W-:-:S06]  /*1240*/  LEA R14, R24, UR5, 0x3 ;  /* 0x00000005180e7c11 */ /* 0x002fcc000f8e18ff */
[----:B------:R-:W1:Y:S01]  /*1250*/  @!P0 LDS.64 R4, [R11+0x9600] ;  /* 0x009600000b048984 */ /* 0x000e620000000a00 */
[--C-:B------:R-:W-:Y:S02]  /*1260*/  @!P0 SHF.R.S32.HI R3, RZ, 0x1f, R8.reuse ;  /* 0x0000001fff038819 */ /* 0x100fe40000011408 */
[----:B-1----:R-:W-:-:S04]  /*1270*/  @!P0 IADD3 R4, P1, P2, R4, R31, R8 ;  /* 0x0000001f04048210 */ /* 0x002fc80007a3e008 */
[----:B------:R-:W-:-:S05]  /*1280*/  @!P0 IADD3.X R5, PT, PT, R5, RZ, R3, P1, P2 ;  /* 0x000000ff05058210 */ /* 0x000fca0000fe4403 */
[----:B------:R1:W-:Y:S01]  /*1290*/  @!P0 STG.E.64 desc[UR8][R12.64], R4 ;  /* 0x000000040c008986 */ /* 0x0003e2000c101b08 */
[----:B------:R-:W-:Y:S01]  /*12a0*/  BAR.SYNC.DEFER_BLOCKING 0x0 ;  /* 0x0000000000007b1d */ /* 0x000fe20000010000 */
[----:B------:R-:W-:-:S05]  /*12b0*/  ISETP.GT.AND P0, PT, R10, R2, PT ;  /* 0x000000020a00720c */ /* 0x000fca0003f04270 */
[----:B------:R-:W2:Y:S08]  /*12c0*/  LDS.64 R14, [R14+0x9600] ;  /* 0x009600000e0e7984 */ /* 0x000eb00000000a00 */
[----:B-1----:R-:W-:Y:S05]  /*12d0*/  @P0 BRA `(.L_x_247) ;  /* 0x00000000002c0947 */ /* 0x002fea0003800000 */
[----:B------:R-:W1:Y:S01]  /*12e0*/  LDCU.64 UR4, c[0x0][0x3a0] ;  /* 0x00007400ff0477ac */ /* 0x000e620008000a00 */
[----:B0-2---:R-:W-:-:S05]  /*12f0*/  IADD3 R11, P1, PT, R0, R14, RZ ;  /* 0x0000000e000b7210 */ /* 0x005fca0007f3e0ff */
[----:B------:R-:W-:Y:S01]  /*1300*/  IMAD.X R8, RZ, RZ, R15, P1 ;  /* 0x000000ffff087224 */ /* 0x000fe200008e060f */
[----:B-1----:R-:W-:-:S04]  /*1310*/  LEA R4, P1, R11, UR4, 0x2 ;  /* 0x000000040b047c11 */ /* 0x002fc8000f8210ff */
[----:B------:R-:W-:-:S05]  /*1320*/  LEA.HI.X R5, R11, UR5, R8, 0x2, P1 ;  /* 0x000000050b057c11 */ /* 0x000fca00088f1408 */
[----:B------:R1:W-:Y:S04]  /*1330*/  STG.E desc[UR8][R4.64], R29 ;  /* 0x0000001d04007986 */ /* 0x0003e8000c101908 */
[----:B------:R1:W-:Y:S04]  /*1340*/  STG.E desc[UR8][R4.64+0x80], R28 ;  /* 0x0000801c04007986 */ /* 0x0003e8000c101908 */
[----:B------:R1:W-:Y:S04]  /*1350*/  STG.E desc[UR8][R4.64+0x100], R27 ;  /* 0x0001001b04007986 */ /* 0x0003e8000c101908 */
[----:B------:R1:W-:Y:S04]  /*1360*/  STG.E desc[UR8][R4.64+0x180], R25 ;  /* 0x0001801904007986 */ /* 0x0003e8000c101908 */
[----:B------:R1:W-:Y:S01]  /*1370*/  STG.E desc[UR8][R4.64+0x200], R30 ;  /* 0x0002001e04007986 */ /* 0x0003e2000c101908 */
[----:B------:R-:W-:Y:S05]  /*1380*/  BRA `(.L_x_248) ;  /* 0x0000000000507947 */ /* 0x000fea0003800000 */
.L_x_247:
[----:B------:R-:W1:Y:S01]  /*1390*/  LDCU.64 UR4, c[0x0][0x3a0] ;  /* 0x00007400ff0477ac */ /* 0x000e620008000a00 */
[----:B------:R-:W-:Y:S01]  /*13a0*/  IMAD R3, R9, -0x780, R2 ;  /* 0xfffff88009037824 */ /* 0x000fe200078e0202 */
[C---:B0-2---:R-:W-:Y:S01]  /*13b0*/  IADD3 R11, P1, PT, R0.reuse, R14, RZ ;  /* 0x0000000e000b7210 */ /* 0x045fe20007f3e0ff */
[C---:B------:R-:W-:Y:S02]  /*13c0*/  VIADD R4, R0.reuse, 0x20 ;  /* 0x0000002000047836 */ /* 0x040fe40000000000 */
[C---:B------:R-:W-:Y:S02]  /*13d0*/  VIADD R10, R0.reuse, 0x60 ;  /* 0x00000060000a7836 */ /* 0x040fe40000000000 */
[----:B------:R-:W-:Y:S01]  /*13e0*/  VIADD R12, R0, 0x80 ;  /* 0x00000080000c7836 */ /* 0x000fe20000000000 */
[-C--:B------:R-:W-:Y:S01]  /*13f0*/  ISETP.GE.AND P2, PT, R4, R3.reuse, PT ;  /* 0x000000030400720c */ /* 0x080fe20003f46270 */
[----:B------:R-:W-:Y:S01]  /*1400*/  VIADD R4, R0, 0x40 ;  /* 0x0000004000047836 */ /* 0x000fe20000000000 */
[-C--:B------:R-:W-:Y:S01]  /*1410*/  ISETP.GE.AND P4, PT, R10, R3.reuse, PT ;  /* 0x000000030a00720c */ /* 0x080fe20003f86270 */
[----:B------:R-:W-:Y:S01]  /*1420*/  IMAD.X R8, RZ, RZ, R15, P1 ;  /* 0x000000ffff087224 */ /* 0x000fe200008e060f */
[----:B------:R-:W-:-:S02]  /*1430*/  ISETP.GE.AND P1, PT, R0, R3, PT ;  /* 0x000000030000720c */ /* 0x000fc40003f26270 */
[-C--:B------:R-:W-:Y:S02]  /*1440*/  ISETP.GE.AND P3, PT, R4, R3.reuse, PT ;  /* 0x000000030400720c */ /* 0x080fe40003f66270 */
[----:B------:R-:W-:Y:S02]  /*1450*/  ISETP.GE.AND P5, PT, R12, R3, PT ;  /* 0x000000030c00720c */ /* 0x000fe40003fa6270 */
[----:B-1----:R-:W-:-:S04]  /*1460*/  LEA R4, P6, R11, UR4, 0x2 ;  /* 0x000000040b047c11 */ /* 0x002fc8000f8c10ff */
[----:B------:R-:W-:-:S05]  /*1470*/  LEA.HI.X R5, R11, UR5, R8, 0x2, P6 ;  /* 0x000000050b057c11 */ /* 0x000fca000b0f1408 */
[----:B------:R0:W-:Y:S04]  /*1480*/  @!P1 STG.E desc[UR8][R4.64], R29 ;  /* 0x0000001d04009986 */ /* 0x0001e8000c101908 */
[----:B------:R0:W-:Y:S04]  /*1490*/  @!P2 STG.E desc[UR8][R4.64+0x80], R28 ;  /* 0x0000801c0400a986 */ /* 0x0001e8000c101908 */
[----:B------:R0:W-:Y:S04]  /*14a0*/  @!P3 STG.E desc[UR8][R4.64+0x100], R27 ;  /* 0x0001001b0400b986 */ /* 0x0001e8000c101908 */
[----:B------:R0:W-:Y:S04]  /*14b0*/  @!P4 STG.E desc[UR8][R4.64+0x180], R25 ;  /* 0x000180190400c986 */ /* 0x0001e8000c101908 */
[----:B------:R0:W-:Y:S02]  /*14c0*/  @!P5 STG.E desc[UR8][R4.64+0x200], R30 ;  /* 0x0002001e0400d986 */ /* 0x0001e4000c101908 */
.L_x_248:
[----:B------:R-:W-:Y:S05]  /*14d0*/  @P0 BRA `(.L_x_249) ;  /* 0x0000000000680947 */ /* 0x000fea0003800000 */
[----:B------:R2:W5:Y:S04]  /*14e0*/  LDG.E R16, desc[UR8][R6.64+0xa10] ;  /* 0x000a100806107981 */ /* 0x000568000c1e1900 */
[----:B------:R2:W5:Y:S04]  /*14f0*/  LDG.E R13, desc[UR8][R6.64] ;  /* 0x00000008060d7981 */ /* 0x000568000c1e1900 */
[----:B------:R2:W5:Y:S04]  /*1500*/  LDG.E R15, desc[UR8][R6.64+0x4] ;  /* 0x00000408060f7981 */ /* 0x000568000c1e1900 */
[----:B------:R2:W5:Y:S04]  /*1510*/  LDG.E R17, desc[UR8][R6.64+0x8] ;  /* 0x0000080806117981 */ /* 0x000568000c1e1900 */
[----:B------:R2:W5:Y:S04]  /*1520*/  LDG.E R19, desc[UR8][R6.64+0xc] ;  /* 0x00000c0806137981 */ /* 0x000568000c1e1900 */
[----:B------:R2:W5:Y:S04]  /*1530*/  LDG.E R21, desc[UR8][R6.64+0x10] ;  /* 0x0000100806157981 */ /* 0x000568000c1e1900 */
[----:B------:R2:W5:Y:S04]  /*1540*/  LDG.E R23, desc[UR8][R6.64+0x280] ;  /* 0x0002800806177981 */ /* 0x000568000c1e1900 */
[----:B01----:R2:W5:Y:S04]  /*1550*/  LDG.E R25, desc[UR8][R6.64+0x284] ;  /* 0x0002840806197981 */ /* 0x003568000c1e1900 */
        /* <DEDUP_REMOVED lines=18> */
.L_x_249:
[----:B------:R-:W-:Y:S01]  /*1680*/  IMAD.IADD R23, R2, 0x1, -R23 ;  /* 0x0000000102177824 */ /* 0x000fe200078e0a17 */
[----:B------:R-:W-:Y:S01]  /*1690*/  CS2R R16, SRZ ;  /* 0x0000000000107805 */ /* 0x000fe2000001ff00 */
[C---:B01----:R-:W-:Y:S02]  /*16a0*/  VIADD R4, R0.reuse, 0x20 ;  /* 0x0000002000047836 */ /* 0x043fe40000000000 */
[C---:B------:R-:W-:Y:S01]  /*16b0*/  VIADD R10, R0.reuse, 0x40 ;  /* 0x00000040000a7836 */ /* 0x040fe20000000000 */
[CC--:B------:R-:W-:Y:S01]  /*16c0*/  ISETP.GE.AND P1, PT, R0.reuse, R23.reuse, PT ;  /* 0x000000170000720c */ /* 0x0c0fe20003f26270 */
[----:B------:R-:W-:Y:S01]  /*16d0*/  VIADD R12, R0, 0x60 ;  /* 0x00000060000c7836 */ /* 0x000fe20000000000 */
[-C--:B------:R-:W-:Y:S01]  /*16e0*/  ISETP.GE.AND P2, PT, R4, R23.reuse, PT ;  /* 0x000000170400720c */ /* 0x080fe20003f46270 */
[----:B------:R-:W-:Y:S01]  /*16f0*/  VIADD R14, R0, 0x80 ;  /* 0x00000080000e7836 */ /* 0x000fe20000000000 */
[-C--:B------:R-:W-:Y:S01]  /*1700*/  ISETP.GE.AND P3, PT, R10, R23.reuse, PT ;  /* 0x000000170a00720c */ /* 0x080fe20003f66270 */
[----:B------:R-:W-:Y:S01]  /*1710*/  IMAD.MOV.U32 R53, RZ, RZ, RZ ;  /* 0x000000ffff357224 */ /* 0x000fe200078e00ff */
[-C--:B------:R-:W-:Y:S01]  /*1720*/  ISETP.GE.AND P4, PT, R12, R23.reuse, PT ;  /* 0x000000170c00720c */ /* 0x080fe20003f86270 */
[----:B------:R-:W-:Y:S01]  /*1730*/  IMAD.MOV.U32 R10, RZ, RZ, RZ ;  /* 0x000000ffff0a7224 */ /* 0x000fe200078e00ff */
[----:B------:R-:W-:-:S02]  /*1740*/  ISETP.GE.AND P5, PT, R14, R23, PT ;  /* 0x000000170e00720c */ /* 0x000fc40003fa6270 */
[----:B------:R-:W-:Y:S02]  /*1750*/  CS2R R12, SRZ ;  /* 0x00000000000c7805 */ /* 0x000fe4000001ff00 */
[----:B------:R-:W-:Y:S01]  /*1760*/  CS2R R14, SRZ ;  /* 0x00000000000e7805 */ /* 0x000fe2000001ff00 */
[----:B------:R-:W-:Y:S02]  /*1770*/  IMAD.MOV.U32 R19, RZ, RZ, RZ ;  /* 0x000000ffff137224 */ /* 0x000fe400078e00ff */
[----:B------:R-:W-:Y:S01]  /*1780*/  IMAD.MOV.U32 R21, RZ, RZ, RZ ;  /* 0x000000ffff157224 */ /* 0x000fe200078e00ff */
[----:B------:R0:W5:Y:S01]  /*1790*/  @!P1 LDG.E R17, desc[UR8][R6.64+0x8] ;  /* 0x0000080806119981 */ /* 0x000162000c1e1900 */
[----:B------:R-:W-:Y:S02]  /*17a0*/  IMAD.MOV.U32 R23, RZ, RZ, RZ ;  /* 0x000000ffff177224 */ /* 0x000fe400078e00ff */
[----:B------:R-:W-:Y:S01]  /*17b0*/  IMAD.MOV.U32 R25, RZ, RZ, RZ ;  /* 0x000000ffff197224 */ /* 0x000fe200078e00ff */
[----:B------:R0:W5:Y:S01]  /*17c0*/  @!P1 LDG.E R13, desc[UR8][R6.64] ;  /* 0x00000008060d9981 */ /* 0x000162000c1e1900 */
[----:B------:R-:W-:-:S02]  /*17d0*/  IMAD.MOV.U32 R27, RZ, RZ, RZ ;  /* 0x000000ffff1b7224 */ /* 0x000fc400078e00ff */
[----:B------:R-:W-:Y:S01]  /*17e0*/  IMAD.MOV.U32 R29, RZ, RZ, RZ ;  /* 0x000000ffff1d7224 */ /* 0x000fe200078e00ff */
[----:B------:R0:W5:Y:S01]  /*17f0*/  @!P5 LDG.E R53, desc[UR8][R6.64+0xa00] ;  /* 0x000a00080635d981 */ /* 0x000162000c1e1900 */
        /* <DEDUP_REMOVED lines=15> */
[----:B------:R-:W-:-:S03]  /*18f0*/  IMAD.MOV.U32 R51, RZ, RZ, RZ ;  /* 0x000000ffff337224 */ /* 0x000fc600078e00ff */
[----:B------:R0:W5:Y:S04]  /*1900*/  @!P1 LDG.E R19, desc[UR8][R6.64+0xc] ;  /* 0x00000c0806139981 */ /* 0x000168000c1e1900 */
        /* <DEDUP_REMOVED lines=15> */
[----:B------:R0:W5:Y:S02]  /*1a00*/  @!P4 LDG.E R51, desc[UR8][R6.64+0x790] ;  /* 0x000790080633c981 */ /* 0x000164000c1e1900 */
.L_x_250:
[----:B------:R-:W-:Y:S05]  /*1a10*/  @P0 BRA `(.L_x_251) ;  /* 0x0000000000780947 */ /* 0x000fea0003800000 */
[----:B------:R-:W1:Y:S01]  /*1a20*/  LDC.64 R2, c[0x0][0x3b0] ;  /* 0x0000ec00ff027b82 */ /* 0x000e620000000a00 */
[----:B------:R-:W-:Y:S02]  /*1a30*/  IMAD R5, R8, 0x14, RZ ;  /* 0x0000001408057824 */ /* 0x000fe400078e02ff */
[----:B-1----:R-:W-:-:S04]  /*1a40*/  IMAD.WIDE.U32 R2, R11, 0x14, R2 ;  /* 0x000000140b027825 */ /* 0x002fc800078e0002 */
[----:B------:R-:W-:-:S05]  /*1a50*/  IMAD.IADD R3, R3, 0x1, R5 ;  /* 0x0000000103037824 */ /* 0x000fca00078e0205 */
        /* <DEDUP_REMOVED lines=26> */
.L_x_251:
[----:B------:R-:W1:Y:S01]  /*1c00*/  LDC.64 R4, c[0x0][0x3b0] ;  /* 0x0000ec00ff047b82 */ /* 0x000e620000000a00 */
[----:B------:R-:W-:Y:S02]  /*1c10*/  IMAD R9, R9, -0x780, R2 ;  /* 0xfffff88009097824 */ /* 0x000fe400078e0202 */
[C---:B------:R-:W-:Y:S02]  /*1c20*/  VIADD R2, R0.reuse, 0x20 ;  /* 0x0000002000027836 */ /* 0x040fe40000000000 */
[C---:B0-2---:R-:W-:Y:S01]  /*1c30*/  VIADD R6, R0.reuse, 0x60 ;  /* 0x0000006000067836 */ /* 0x045fe20000000000 */
[-C--:B------:R-:W-:Y:S01]  /*1c40*/  ISETP.GE.AND P0, PT, R0, R9.reuse, PT ;  /* 0x000000090000720c */ /* 0x080fe20003f06270 */
[----:B------:R-:W-:Y:S01]  /*1c50*/  IMAD R3, R8, 0x14, RZ ;  /* 0x0000001408037824 */ /* 0x000fe200078e02ff */
[-C--:B------:R-:W-:Y:S01]  /*1c60*/  ISETP.GE.AND P1, PT, R2, R9.reuse, PT ;  /* 0x000000090200720c */ /* 0x080fe20003f26270 */
[----:B------:R-:W-:Y:S01]  /*1c70*/  VIADD R2, R0, 0x40 ;  /* 0x0000004000027836 */ /* 0x000fe20000000000 */
[----:B------:R-:W-:Y:S01]  /*1c80*/  ISETP.GE.AND P3, PT, R6, R9, PT ;  /* 0x000000090600720c */ /* 0x000fe20003f66270 */
[----:B------:R-:W-:-:S03]  /*1c90*/  VIADD R0, R0, 0x80 ;  /* 0x0000008000007836 */ /* 0x000fc60000000000 */
[-C--:B------:R-:W-:Y:S02]  /*1ca0*/  ISETP.GE.AND P2, PT, R2, R9.reuse, PT ;  /* 0x000000090200720c */ /* 0x080fe40003f46270 */
[----:B------:R-:W-:Y:S01]  /*1cb0*/  ISETP.GE.AND P4, PT, R0, R9, PT ;  /* 0x000000090000720c */ /* 0x000fe20003f86270 */
[----:B-1----:R-:W-:-:S04]  /*1cc0*/  IMAD.WIDE.U32 R4, R11, 0x14, R4 ;  /* 0x000000140b047825 */ /* 0x002fc800078e0004 */
[----:B------:R-:W-:-:S05]  /*1cd0*/  IMAD.IADD R5, R5, 0x1, R3 ;  /* 0x0000000105057824 */ /* 0x000fca00078e0203 */
[----:B-----5:R0:W-:Y:S04]  /*1ce0*/  @!P0 STG.E desc[UR8][R4.64], R13 ;  /* 0x0000000d04008986 */ /* 0x0201e8000c101908 */
[----:B------:R0:W-:Y:S04]  /*1cf0*/  @!P0 STG.E desc[UR8][R4.64+0x4], R15 ;  /* 0x0000040f04008986 */ /* 0x0001e8000c101908 */
        /* <DEDUP_REMOVED lines=17> */
[----:B------:R0:W-:Y:S01]  /*1e10*/  @!P3 STG.E desc[UR8][R4.64+0x790], R51 ;  /* 0x000790330400b986 */ /* 0x0001e2000c101908 */
[----:B------:R-:W-:Y:S05]  /*1e20*/  @P4 EXIT ;  /* 0x000000000000494d */ /* 0x000fea0003800000 */
[----:B------:R-:W-:Y:S04]  /*1e30*/  STG.E desc[UR8][R4.64+0xa00], R53 ;  /* 0x000a003504007986 */ /* 0x000fe8000c101908 */
[----:B------:R-:W-:Y:S04]  /*1e40*/  STG.E desc[UR8][R4.64+0xa04], R10 ;  /* 0x000a040a04007986 */ /* 0x000fe8000c101908 */
[----:B------:R-:W-:Y:S04]  /*1e50*/  STG.E desc[UR8][R4.64+0xa08], R12 ;  /* 0x000a080c04007986 */ /* 0x000fe8000c101908 */
[----:B------:R-:W-:Y:S04]  /*1e60*/  STG.E desc[UR8][R4.64+0xa0c], R14 ;  /* 0x000a0c0e04007986 */ /* 0x000fe8000c101908 */
[----:B------:R-:W-:Y:S01]  /*1e70*/  STG.E desc[UR8][R4.64+0xa10], R16 ;  /* 0x000a101004007986 */ /* 0x000fe2000c101908 */
[----:B------:R-:W-:Y:S05]  /*1e80*/  EXIT ;  /* 0x000000000000794d */ /* 0x000fea0003800000 */
.L_x_238:
        /* <DEDUP_REMOVED lines=38> */
.L_x_305:
        /* <DEDUP_REMOVED lines=25> */
.L_x_252:
[----:B------:R-:W-:Y:S05]  /*2280*/  WARPSYNC.ALL ;  /* 0x0000000000007948 */ /* 0x000fea0003800000 */
[----:B------:R-:W-:Y:S01]  /*2290*/  BAR.SYNC.DEFER_BLOCKING 0x0 ;  /* 0x0000000000007b1d */ /* 0x000fe20000010000 */
[----:B------:R-:W-:-:S05]  /*22a0*/  ISETP.NE.AND P0, PT, R33, RZ, PT ;  /* 0x000000ff2100720c */ /* 0x000fca0003f05270 */
[----:B------:R-:W-:Y:S01]  /*22b0*/  BSSY.RECONVERGENT B0, `(.L_x_254) ;  /* 0x0000027000007945 */ /* 0x000fe20003800200 */
[----:B0-----:R-:W0:Y:S07]  /*22c0*/  LDS R23, [R23+0x3410] ;  /* 0x0034100017177984 */ /* 0x001e2e0000000800 */
[----:B------:R-:W-:Y:S05]  /*22d0*/  @P0 BRA `(.L_x_255) ;  /* 0x0000000000900947 */ /* 0x000fea0003800000 */
[----:B-1----:R-:W0:Y:S04]  /*22e0*/  LDS R4, [R11] ;  /* 0x000000000b047984 */ /* 0x002e280000000800 */
        /* <DEDUP_REMOVED lines=35> */
.L_x_255:
[----:B------:R-:W-:Y:S05]  /*2520*/  BSYNC.RECONVERGENT B0 ;  /* 0x0000000000007941 */ /* 0x000fea0003800200 */
.L_x_254:
[----:B------:R-:W-:Y:S01]  /*2530*/  BAR.SYNC.DEFER_BLOCKING 0x0 ;  /* 0x0000000000007b1d */ /* 0x000fe20000010000 */
[----:B------:R-:W-:-:S05]  /*2540*/  R2P PR, R24, 0x7f ;  /* 0x0000007f18007804 */ /* 0x000fca0000000000 */
[----:B------:R-:W-:Y:S08]  /*2550*/  BSSY.RECONVERGENT B0, `(.L_x_256) ;  /* 0x0000022000007945 */ /* 0x000ff00003800200 */
[----:B-12---:R-:W-:Y:S02]  /*2560*/  VOTE.ANY R4, PT, P0 ;  /* 0x0000000000047806 */ /* 0x006fe400000e0100 */
        /* <DEDUP_REMOVED lines=10> */
[----:B------:R-:W-:Y:S01]  /*2610*/  LOP3.LUT R4, R27, R4, RZ, 0xc0, !PT ;  /* 0x000000041b047212 */ /* 0x000fe200078ec0ff */
[----:B------:R-:W-:Y:S01]  /*2620*/  IMAD.MOV.U32 R27, RZ, RZ, RZ ;  /* 0x000000ffff1b7224 */ /* 0x000fe200078e00ff */
[----:B------:R-:W-:Y:S02]  /*2630*/  @!P4 LOP3.LUT R5, RZ, R5, RZ, 0x33, !PT ;  /* 0x00000005ff05c212 */ /* 0x000fe400078e33ff */
[----:B------:R-:W-:-:S02]  /*2640*/  VOTE.ANY R25, PT, P5 ;  /* 0x0000000000197806 */ /* 0x000fc400028e0100 */
[----:B------:R-:W-:Y:S02]  /*2650*/  LOP3.LUT R4, R5, R4, RZ, 0xc0, !PT ;  /* 0x0000000405047212 */ /* 0x000fe400078ec0ff */
        /* <DEDUP_REMOVED lines=8> */
[----:B------:R-:W-:-:S04]  /*26e0*/  @!P0 LOP3.LUT R30, RZ, R30, RZ, 0x33, !PT ;  /* 0x0000001eff1e8212 */ /* 0x000fc800078e33ff */
[----:B------:R-:W-:-:S04]  /*26f0*/  LOP3.LUT R25, R30, R25, RZ, 0xc0, !PT ;  /* 0x000000191e197212 */ /* 0x000fc800078ec0ff */
[----:B------:R-:W2:Y:S01]  /*2700*/  FLO.U32 R30, R25 ;  /* 0x00000019001e7300 */ /* 0x000ea200000e0000 */
[----:B-1----:R-:W-:Y:S02]  /*2710*/  LOP3.LUT R5, R4, R25, RZ, 0xc0, !PT ;  /* 0x0000001904057212 */ /* 0x002fe400078ec0ff */
[----:B--2---:R-:W-:-:S05]  /*2720*/  ISETP.NE.AND P0, PT, R22, R30, PT ;  /* 0x0000001e1600720c */ /* 0x004fca0003f05270 */
[----:B------:R-:W1:Y:S08]  /*2730*/  POPC R5, R5 ;  /* 0x0000000500057309 */ /* 0x000e700000000000 */
[----:B------:R-:W-:Y:S05]  /*2740*/  @P0 BRA `(.L_x_257) ;  /* 0x0000000000080947 */ /* 0x000fea0003800000 */
[----:B------:R-:W-:-:S05]  /*2750*/  IMAD R24, R24, 0x4, R21 ;  /* 0x0000000418187824 */ /* 0x000fca00078e0215 */
[----:B-1----:R2:W3:Y:S02]  /*2760*/  ATOMS.ADD R27, [R24], R5 ;  /* 0x00000005181b738c */ /* 0x0024e40000000000 */
.L_x_257:
[----:B------:R-:W-:Y:S05]  /*2770*/  BSYNC.RECONVERGENT B0 ;  /* 0x0000000000007941 */ /* 0x000fea0003800200 */
.L_x_256:
[----:B------:R-:W-:Y:S01]  /*2780*/  R2P PR, R26, 0x7f ;  /* 0x0000007f1a007804 */ /* 0x000fe20000000000 */
[----:B------:R-:W-:Y:S01]  /*2790*/  BSSY.RECONVERGENT B0, `(.L_x_258) ;  /* 0x0000022000007945 */ /* 0x000fe20003800200 */
[----:B------:R-:W-:-:S11]  /*27a0*/  IMAD.MOV.U32 R28, RZ, RZ, RZ ;  /* 0x000000ffff1c7224 */ /* 0x000fd600078e00ff */
[----:B--2---:R-:W-:Y:S02]  /*27b0*/  VOTE.ANY R24, PT, P0 ;  /* 0x0000000000187806 */ /* 0x004fe400000e0100 */
        /* <DEDUP_REMOVED lines=23> */
[----:B---3--:R2:W3:Y:S02]  /*2930*/  SHFL.IDX PT, R24, R27, R30, 0x1f ;  /* 0x00001f1e1b187589 */ /* 0x0084e400000e0000 */
[----:B------:R-:W4:Y:S01]  /*2940*/  FLO.U32 R35, R31 ;  /* 0x0000001f00237300 */ /* 0x000f2200000e0000 */
[----:B------:R-:W-:-:S07]  /*2950*/  LOP3.LUT R25, R4, R31, RZ, 0xc0, !PT ;  /* 0x0000001f04197212 */ /* 0x000fce00078ec0ff */
[----:B------:R-:W0:Y:S01]  /*2960*/  POPC R25, R25 ;  /* 0x0000001900197309 */ /* 0x000e220000000000 */
[----:B----4-:R-:W-:-:S13]  /*2970*/  ISETP.NE.AND P0, PT, R22, R35, PT ;  /* 0x000000231600720c */ /* 0x010fda0003f05270 */
[----:B0-23--:R-:W-:Y:S05]  /*2980*/  @P0 BRA `(.L_x_259) ;  /* 0x0000000000080947 */ /* 0x00dfea0003800000 */
[----:B------:R-:W-:-:S05]  /*2990*/  IMAD R26, R26, 0x4, R21 ;  /* 0x000000041a1a7824 */ /* 0x000fca00078e0215 */
[----:B------:R0:W2:Y:S02]  /*29a0*/  ATOMS.ADD R28, [R26], R25 ;  /* 0x000000191a1c738c */ /* 0x0000a40000000000 */
.L_x_259:
[----:B------:R-:W-:Y:S05]  /*29b0*/  BSYNC.RECONVERGENT B0 ;  /* 0x0000000000007941 */ /* 0x000fea0003800200 */
.L_x_258:
[----:B------:R-:W-:Y:S01]  /*29c0*/  R2P PR, R20, 0x7f ;  /* 0x0000007f14007804 */ /* 0x000fe20000000000 */
[----:B------:R-:W-:-:S12]  /*29d0*/  BSSY.RECONVERGENT B0, `(.L_x_260) ;  /* 0x0000022000007945 */ /* 0x000fd80003800200 */
[----:B0-----:R-:W-:Y:S02]  /*29e0*/  VOTE.ANY R26, PT, P0 ;  /* 0x00000000001a7806 */ /* 0x001fe400000e0100 */
        /* <DEDUP_REMOVED lines=21> */
[----:B------:R-:W-:Y:S01]  /*2b40*/  LOP3.LUT R26, R29, R26, RZ, 0xc0, !PT ;  /* 0x0000001a1d1a7212 */ /* 0x000fe200078ec0ff */
[----:B------:R-:W-:-:S03]  /*2b50*/  IMAD.MOV.U32 R29, RZ, RZ, RZ ;  /* 0x000000ffff1d7224 */ /* 0x000fc600078e00ff */
[----:B------:R-:W-:Y:S02]  /*2b60*/  LOP3.LUT R31, R31, R26, RZ, 0xc0, !PT ;  /* 0x0000001a1f1f7212 */ /* 0x000fe400078ec0ff */
[----:B--2---:R0:W2:Y:S02]  /*2b70*/  SHFL.IDX PT, R26, R28, R35, 0x1f ;  /* 0x00001f231c1a7589 */ /* 0x0040a400000e0000 */
[----:B------:R-:W3:Y:S01]  /*2b80*/  FLO.U32 R32, R31 ;  /* 0x0000001f00207300 */ /* 0x000ee200000e0000 */
[----:B------:R-:W-:-:S07]  /*2b90*/  LOP3.LUT R27, R4, R31, RZ, 0xc0, !PT ;  /* 0x0000001f041b7212 */ /* 0x000fce00078ec0ff */
[----:B------:R-:W4:Y:S01]  /*2ba0*/  POPC R27, R27 ;  /* 0x0000001b001b7309 */ /* 0x000f220000000000 */
[----:B---3--:R-:W-:-:S13]  /*2bb0*/  ISETP.NE.AND P0, PT, R22, R32, PT ;  /* 0x000000201600720c */ /* 0x008fda0003f05270 */
[----:B0-2-4-:R-:W-:Y:S05]  /*2bc0*/  @P0 BRA `(.L_x_261) ;  /* 0x0000000000080947 */ /* 0x015fea0003800000 */
[----:B------:R-:W-:-:S05]  /*2bd0*/  IMAD R20, R20, 0x4, R21 ;  /* 0x0000000414147824 */ /* 0x000fca00078e0215 */
[----:B------:R0:W2:Y:S02]  /*2be0*/  ATOMS.ADD R29, [R20], R27 ;  /* 0x0000001b141d738c */ /* 0x0000a40000000000 */
.L_x_261:
[----:B------:R-:W-:Y:S05]  /*2bf0*/  BSYNC.RECONVERGENT B0 ;  /* 0x0000000000007941 */ /* 0x000fea0003800200 */
.L_x_260:
[----:B------:R-:W-:Y:S01]  /*2c00*/  R2P PR, R19, 0x7f ;  /* 0x0000007f13007804 */ /* 0x000fe20000000000 */
[----:B------:R-:W-:Y:S01]  /*2c10*/  BSSY.RECONVERGENT B0, `(.L_x_262) ;  /* 0x0000022000007945 */ /* 0x000fe20003800200 */
[----:B------:R-:W-:-:S11]  /*2c20*/  IMAD.MOV.U32 R30, RZ, RZ, RZ ;  /* 0x000000ffff1e7224 */ /* 0x000fd600078e00ff */
        /* <DEDUP_REMOVED lines=32> */
.L_x_263:
[----:B------:R-:W-:Y:S05]  /*2e30*/  BSYNC.RECONVERGENT B0 ;  /* 0x0000000000007941 */ /* 0x000fea0003800200 */
.L_x_262:
        /* <DEDUP_REMOVED lines=30> */
[----:B------:R0:W4:Y:S01]  /*3020*/  POPC R34, R4 ;  /* 0x0000000400227309 */ /* 0x0001220000000000 */
[----:B---3--:R-:W-:-:S13]  /*3030*/  ISETP.NE.AND P0, PT, R22, R32, PT ;  /* 0x000000201600720c */ /* 0x008fda0003f05270 */
[----:B0-2-4-:R-:W-:Y:S05]  /*3040*/  @P0 BRA `(.L_x_265) ;  /* 0x0000000000080947 */ /* 0x015fea0003800000 */
[----:B------:R-:W-:-:S05]  /*3050*/  IMAD R18, R18, 0x4, R21 ;  /* 0x0000000412127824 */ /* 0x000fca00078e0215 */
[----:B------:R0:W2:Y:S02]  /*3060*/  ATOMS.ADD R31, [R18], R34 ;  /* 0x00000022121f738c */ /* 0x0000a40000000000 */
.L_x_265:
[----:B------:R-:W-:Y:S05]  /*3070*/  BSYNC.RECONVERGENT B0 ;  /* 0x0000000000007941 */ /* 0x000fea0003800200 */
.L_x_264:
[----:B--2---:R-:W2:Y:S01]  /*3080*/  SHFL.IDX PT, R31, R31, R32, 0x1f ;  /* 0x00001f201f1f7589 */ /* 0x004ea200000e0000 */
[----:B-1----:R-:W-:Y:S01]  /*3090*/  IMAD.IADD R4, R5, 0x1, R24 ;  /* 0x0000000105047824 */ /* 0x002fe200078e0218 */
[----:B------:R-:W-:Y:S01]  /*30a0*/  ISETP.NE.AND P0, PT, R33, RZ, PT ;  /* 0x000000ff2100720c */ /* 0x000fe20003f05270 */
[----:B0-----:R-:W-:Y:S01]  /*30b0*/  IMAD.IADD R18, R25, 0x1, R26 ;  /* 0x0000000119127824 */ /* 0x001fe200078e021a */
[----:B------:R-:W-:Y:S01]  /*30c0*/  BAR.SYNC.DEFER_BLOCKING 0x0 ;  /* 0x0000000000007b1d */ /* 0x000fe20000010000 */
[----:B------:R-:W-:Y:S02]  /*30d0*/  IMAD.IADD R20, R27, 0x1, R20 ;  /* 0x000000011b147824 */ /* 0x000fe400078e0214 */
[----:B------:R-:W-:Y:S02]  /*30e0*/  IMAD.IADD R22, R28, 0x1, R19 ;  /* 0x000000011c167824 */ /* 0x000fe400078e0213 */
[--C-:B------:R-:W-:Y:S01]  /*30f0*/  IMAD R5, R4, 0x4, R17.reuse ;  /* 0x0000000404057824 */ /* 0x100fe200078e0211 */
[----:B------:R-:W-:Y:S01]  /*3100*/  BSSY B1, `(.L_x_266) ;  /* 0x000003c000017945 */ /* 0x000fe20003800000 */
[----:B------:R-:W-:-:S02]  /*3110*/  IMAD R19, R18, 0x4, R17 ;  /* 0x0000000412137824 */ /* 0x000fc400078e0211 */
[--C-:B------:R-:W-:Y:S02]  /*3120*/  IMAD R21, R20, 0x4, R17.reuse ;  /* 0x0000000414157824 */ /* 0x100fe400078e0211 */
[--C-:B------:R-:W-:Y:S02]  /*3130*/  IMAD R26, R22, 0x4, R17.reuse ;  /* 0x00000004161a7824 */ /* 0x100fe400078e0211 */
[----:B------:R-:W-:Y:S02]  /*3140*/  IMAD R29, R3, 0x8, R17 ;  /* 0x00000008031d7824 */ /* 0x000fe400078e0211 */
[----:B--2---:R-:W-:-:S04]  /*3150*/  IMAD.IADD R24, R34, 0x1, R31 ;  /* 0x0000000122187824 */ /* 0x004fc800078e021f */
[----:B------:R-:W-:Y:S01]  /*3160*/  IMAD R25, R24, 0x4, R17 ;  /* 0x0000000418197824 */ /* 0x000fe200078e0211 */
[----:B------:R0:W-:Y:S01]  /*3170*/  STS [R5+-0x4], R16 ;  /* 0xfffffc1005007388 */ /* 0x0001e20000000800 */
[----:B------:R-:W-:-:S03]  /*3180*/  SHF.R.S32.HI R17, RZ, 0x1f, R23 ;  /* 0x0000001fff117819 */ /* 0x000fc60000011417 */
[----:B------:R0:W-:Y:S04]  /*3190*/  STS [R19+-0x4], R15 ;  /* 0xfffffc0f13007388 */ /* 0x0001e80000000800 */
[----:B------:R0:W-:Y:S04]  /*31a0*/  STS [R21+-0x4], R14 ;  /* 0xfffffc0e15007388 */ /* 0x0001e80000000800 */
[----:B------:R0:W-:Y:S04]  /*31b0*/  STS [R26+-0x4], R13 ;  /* 0xfffffc0d1a007388 */ /* 0x0001e80000000800 */
[----:B------:R0:W-:Y:S01]  /*31c0*/  STS [R25+-0x4], R12 ;  /* 0xfffffc0c19007388 */ /* 0x0001e20000000800 */
[----:B------:R-:W-:Y:S05]  /*31d0*/  @P0 BRA `(.L_x_267) ;  /* 0x0000000000b80947 */ /* 0x000fea0003800000 */
[----:B------:R-:W0:Y:S02]  /*31e0*/  LDCU.64 UR6, c[0x0][0x398] ;  /* 0x00007300ff0677ac */ /* 0x000e240008000a00 */
[----:B0-----:R-:W-:-:S04]  /*31f0*/  LEA R14, P0, R3, UR6, 0x3 ;  /* 0x00000006030e7c11 */ /* 0x001fc8000f8018ff */
[----:B------:R-:W-:-:S05]  /*3200*/  LEA.HI.X R15, R3, UR7, RZ, 0x3, P0 ;  /* 0x00000007030f7c11 */ /* 0x000fca00080f1cff */
[----:B------:R-:W2:Y:S01]  /*3210*/  LDG.E.64 R12, desc[UR8][R14.64] ;  /* 0x000000080e0c7981 */ /* 0x000ea2000c1e1b00 */
[----:B------:R-:W-:Y:S01]  /*3220*/  IMAD.MOV.U32 R21, RZ, RZ, R8 ;  /* 0x000000ffff157224 */ /* 0x000fe200078e0008 */
[----:B--2---:R-:W-:-:S05]  /*3230*/  IADD3 R12, P0, PT, -R23, R12, RZ ;  /* 0x0000000c170c7210 */ /* 0x004fca0007f1e1ff */
[----:B------:R-:W-:Y:S01]  /*3240*/  IMAD.X R13, R13, 0x1, ~R17, P0 ;  /* 0x000000010d0d7824 */ /* 0x000fe200000e0e11 */
[----:B------:R-:W-:-:S04]  /*3250*/  ISETP.GE.AND P0, PT, R9, 0x1, PT ;  /* 0x000000010900780c */ /* 0x000fc80003f06270 */
[----:B------:R0:W-:Y:S09]  /*3260*/  STS.64 [R29+0x9600], R12 ;  /* 0x0096000c1d007388 */ /* 0x0001f20000000a00 */
[----:B------:R-:W-:Y:S05]  /*3270*/  @!P0 BRA `(.L_x_268) ;  /* 0x00000000006c8947 */ /* 0x000fea0003800000 */
[----:B------:R-:W-:Y:S01]  /*3280*/  BSSY B0, `(.L_x_269) ;  /* 0x0000019000007945 */ /* 0x000fe20003800000 */
[----:B------:R-:W-:Y:S02]  /*3290*/  IMAD.MOV.U32 R14, RZ, RZ, -0x1 ;  /* 0xffffffffff0e7424 */ /* 0x000fe400078e00ff */
[----:B------:R-:W-:Y:S02]  /*32a0*/  IMAD.MOV.U32 R15, RZ, RZ, R9 ;  /* 0x000000ffff0f7224 */ /* 0x000fe400078e0009 */
[----:B------:R-:W-:-:S07]  /*32b0*/  IMAD.MOV.U32 R21, RZ, RZ, R8 ;  /* 0x000000ffff157224 */ /* 0x000fce00078e0008 */
.L_x_273:
[----:B0-----:R-:W0:Y:S01]  /*32c0*/  LDC.64 R12, c[0x0][0x380] ;  /* 0x0000e000ff0c7b82 */ /* 0x001e220000000a00 */
[----:B------:R-:W-:Y:S01]  /*32d0*/  VIADD R27, R15, 0xffffffff ;  /* 0xffffffff0f1b7836 */ /* 0x000fe20000000000 */
[----:B------:R-:W-:Y:S03]  /*32e0*/  BSSY B2, `(.L_x_270) ;  /* 0x0000008000027945 */ /* 0x000fe60003800000 */
[----:B------:R-:W-:-:S04]  /*32f0*/  IMAD R25, R27, 0x100, R3 ;  /* 0x000001001b197824 */ /* 0x000fc800078e0203 */
[----:B0-----:R-:W-:-:S07]  /*3300*/  IMAD.WIDE R12, R25, 0x4, R12 ;  /* 0x00000004190c7825 */ /* 0x001fce00078e020c */
.L_x_271:
[----:B------:R-:W-:Y:S05]  /*3310*/  YIELD ;  /* 0x0000000000007946 */ /* 0x000fea0003800000 */
[----:B------:R0:W-:Y:S06]  /*3320*/  MEMBAR.SC.CTA ;  /* 0x0000000000007992 */ /* 0x0001ec0000000000 */
[----:B0-----:R-:W2:Y:S02]  /*3330*/  LDG.E.STRONG.SYS R16, desc[UR8][R12.64] ;  /* 0x000000080c107981 */ /* 0x001ea4000c1f5900 */
[----:B--2---:R-:W-:-:S13]  /*3340*/  ISETP.NE.AND P0, PT, R16, RZ, PT ;  /* 0x000000ff1000720c */ /* 0x004fda0003f05270 */
[----:B------:R-:W-:Y:S05]  /*3350*/  @!P0 BRA `(.L_x_271) ;  /* 0xfffffffc00ec8947 */ /* 0x000fea000383ffff */
[----:B------:R-:W-:Y:S05]  /*3360*/  BSYNC B2 ;  /* 0x0000000000027941 */ /* 0x000fea0003800000 */
.L_x_270:
[----:B------:R-:W-:Y:S01]  /*3370*/  BSSY.RECONVERGENT B2, `(.L_x_272) ;  /* 0x0000006000027945 */ /* 0x000fe20003800200 */
[C---:B------:R-:W-:Y:S02]  /*3380*/  ISETP.GT.AND P0, PT, R16.reuse, -0x1, PT ;  /* 0xffffffff1000780c */ /* 0x040fe40003f04270 */
[----:B------:R-:W-:Y:S01]  /*3390*/  LOP3.LUT R16, R16, 0x3fffffff, RZ, 0xc0, !PT ;  /* 0x3fffffff10107812 */ /* 0x000fe200078ec0ff */
[----:B------:R-:W-:Y:S05]  /*33a0*/  WARPSYNC.EXCLUSIVE R14 ;  /* 0x000000000e007348 */ /* 0x000fea0003a00000 */
[----:B------:R-:W-:-:S05]  /*33b0*/  IMAD.IADD R21, R16, 0x1, R21 ;  /* 0x0000000110157824 */ /* 0x000fca00078e0215 */
[----:B------:R-:W-:-:S07]  /*33c0*/  VOTE.ANY R14, PT, P0 ;  /* 0x00000000000e7806 */ /* 0x000fce00000e0100 */
[----:B------:R-:W-:Y:S05]  /*33d0*/  BSYNC.RECONVERGENT B2 ;  /* 0x0000000000027941 */ /* 0x000fea0003800200 */
.L_x_272:
[----:B------:R-:W-:Y:S01]  /*33e0*/  ISETP.GT.U32.AND P1, PT, R15, 0x1, PT ;  /* 0x000000010f00780c */ /* 0x000fe20003f24070 */
[----:B------:R-:W-:-:S12]  /*33f0*/  IMAD.MOV.U32 R15, RZ, RZ, R27 ;  /* 0x000000ffff0f7224 */ /* 0x000fd800078e001b */
[----:B------:R-:W-:Y:S05]  /*3400*/  @P0 BRA P1, `(.L_x_273) ;  /* 0xfffffffc00ac0947 */ /* 0x000fea000083ffff */
[----:B------:R-:W-:Y:S05]  /*3410*/  BSYNC B0 ;  /* 0x0000000000007941 */ /* 0x000fea0003800000 */
.L_x_269:
[----:B------:R1:W2:Y:S02]  /*3420*/  LDS.64 R12, [R29+0x9600] ;  /* 0x009600001d0c7984 */ /* 0x0002a40000000a00 */
.L_x_268:
[----:B------:R-:W3:Y:S01]  /*3430*/  LDC.64 R14, c[0x0][0x380] ;  /* 0x0000e000ff0e7b82 */ /* 0x000ee20000000a00 */
[C---:B------:R-:W-:Y:S01]  /*3440*/  IMAD.IADD R25, R21.reuse, 0x1, -R8 ;  /* 0x0000000115197824 */ /* 0x040fe200078e0a08 */
[----:B------:R-:W-:Y:S01]  /*3450*/  LOP3.LUT R21, R21, 0x80000000, RZ, 0xfc, !PT ;  /* 0x8000000015157812 */ /* 0x000fe200078efcff */
[----:B------:R-:W-:-:S03]  /*3460*/  IMAD R27, R9, 0x100, R3 ;  /* 0x00000100091b7824 */ /* 0x000fc600078e0203 */
[----:B0-2---:R-:W-:-:S04]  /*3470*/  IADD3 R12, P0, PT, R25, R12, RZ ;  /* 0x0000000c190c7210 */ /* 0x005fc80007f1e0ff */
[----:B------:R-:W-:-:S05]  /*3480*/  LEA.HI.X.SX32 R13, R25, R13, 0x1, P0 ;  /* 0x0000000d190d7211 */ /* 0x000fca00000f0eff */
[----:B------:R2:W-:Y:S01]  /*3490*/  STS.64 [R29+0x9600], R12 ;  /* 0x0096000c1d007388 */ /* 0x0005e20000000a00 */
[----:B---3--:R-:W-:-:S05]  /*34a0*/  IMAD.WIDE R14, R27, 0x4, R14 ;  /* 0x000000041b0e7825 */ /* 0x008fca00078e020e */
[----:B------:R2:W-:Y:S02]  /*34b0*/  STG.E.STRONG.SYS desc[UR8][R14.64], R21 ;  /* 0x000000150e007986 */ /* 0x0005e4000c115908 */
.L_x_267:
[----:B------:R-:W-:Y:S05]  /*34c0*/  BSYNC B1 ;  /* 0x0000000000017941 */ /* 0x000fea0003800000 */
.L_x_266:
[----:B0-2---:R-:W0:Y:S08]  /*34d0*/  LDC R12, c[0x0][0x3c0] ;  /* 0x0000f000ff0c7b82 */ /* 0x005e300000000800 */
[----:B------:R-:W2:Y:S01]  /*34e0*/  LDC.64 R26, c[0x0][0x390] ;  /* 0x0000e400ff1a7b82 */ /* 0x000ea20000000a00 */
[----:B0-----:R-:W-:Y:S02]  /*34f0*/  ISETP.GE.AND P0, PT, R10, R12, PT ;  /* 0x0000000c0a00720c */ /* 0x001fe40003f06270 */
[----:B--2---:R-:W-:-:S04]  /*3500*/  ISETP.EQ.U32.AND P1, PT, R26, RZ, PT ;  /* 0x000000ff1a00720c */ /* 0x004fc80003f22070 */
[----:B------:R-:W-:-:S04]  /*3510*/  ISETP.EQ.OR.EX P0, PT, R27, RZ, !P0, P1 ;  /* 0x000000ff1b00720c */ /* 0x000fc80004702710 */
[----:B------:R-:W-:-:S13]  /*3520*/  ISETP.GT.U32.OR P0, PT, R3, 0xff, P0 ;  /* 0x000000ff0300780c */ /* 0x000fda0000704470 */
[----:B------:R-:W-:Y:S05]  /*3530*/  @P0 BRA `(.L_x_274) ;  /* 0x00000000001c0947 */ /* 0x000fea0003800000 */
[----:B------:R-:W0:Y:S01]  /*3540*/  LDS.64 R14, [R29+0x9600] ;  /* 0x009600001d0e7984 */ /* 0x000e220000000a00 */
[C---:B------:R-:W-:Y:S02]  /*3550*/  LEA R26, P2, R3.reuse, R26, 0x3 ;  /* 0x0000001a031a7211 */ /* 0x040fe400078418ff */
[--C-:B------:R-:W-:Y:S02]  /*3560*/  SHF.R.S32.HI R13, RZ, 0x1f, R8.reuse ;  /* 0x0000001fff0d7819 */ /* 0x100fe40000011408 */
[----:B------:R-:W-:Y:S02]  /*3570*/  LEA.HI.X R27, R3, R27, RZ, 0x3, P2 ;  /* 0x0000001b031b7211 */ /* 0x000fe400010f1cff */
[----:B0-----:R-:W-:-:S04]  /*3580*/  IADD3 R14, P0, P1, R14, R23, R8 ;  /* 0x000000170e0e7210 */ /* 0x001fc8000791e008 */
[----:B------:R-:W-:-:S05]  /*3590*/  IADD3.X R15, PT, PT, R15, R17, R13, P0, P1 ;  /* 0x000000110f0f7210 */ /* 0x000fca00007e240d */
[----:B------:R0:W-:Y:S04]  /*35a0*/  STG.E.64 desc[UR8][R26.64], R14 ;  /* 0x0000000e1a007986 */ /* 0x0001e8000c101b08 */
.L_x_274:
[----:B------:R-:W-:Y:S01]  /*35b0*/  ISETP.GT.AND P0, PT, R10, R12, PT ;  /* 0x0000000c0a00720c */ /* 0x000fe20003f04270 */
[----:B------:R-:W-:Y:S05]  /*35c0*/  WARPSYNC.ALL ;  /* 0x0000000000007948 */ /* 0x000fea0003800000 */
[----:B------:R-:W-:Y:S07]  /*35d0*/  BAR.SYNC.DEFER_BLOCKING 0x0 ;  /* 0x0000000000007b1d */ /* 0x000fee0000010000 */
[----:B------:R-:W-:Y:S05]  /*35e0*/  @P0 BRA `(.L_x_275) ;  /* 0x0000000400080947 */ /* 0x000fea0003800000 */
[----:B------:R-:W2:Y:S01]  /*35f0*/  LDS R8, [R11] ;  /* 0x000000000b087984 */ /* 0x000ea20000000800 */
[----:B------:R-:W3:Y:S01]  /*3600*/  S2UR UR6, SR_CgaCtaId ;  /* 0x00000000000679c3 */ /* 0x000ee20000008800 */
[----:B------:R-:W2:Y:S01]  /*3610*/  LDCU UR7, c[0x0][0x3c4] ;  /* 0x00007880ff0777ac */ /* 0x000ea20008000800 */
[----:B------:R-:W-:Y:S01]  /*3620*/  UMOV UR5, 0x400 ;  /* 0x0000040000057882 */ /* 0x000fe20000000000 */
[----:B------:R-:W4:Y:S01]  /*3630*/  LDCU.64 UR10, c[0x0][0x3a0] ;  /* 0x00007400ff0a77ac */ /* 0x000f220008000a00 */
[----:B---3--:R-:W-:Y:S01]  /*3640*/  ULEA UR5, UR6, UR5, 0x18 ;  /* 0x0000000506057291 */ /* 0x008fe2000f8ec0ff */
[----:B--2---:R-:W-:Y:S02]  /*3650*/  SHF.R.U32.HI R10, RZ, UR7, R8 ;  /* 0x00000007ff0a7c19 */ /* 0x004fe40008011608 */
[----:B------:R-:W-:Y:S02]  /*3660*/  LOP3.LUT R13, R8, 0x80000000, RZ, 0x3c, !PT ;  /* 0x80000000080d7812 */ /* 0x000fe400078e3cff */
[----:B------:R-:W-:-:S04]  /*3670*/  LOP3.LUT R10, R10, UR4, RZ, 0x30, !PT ;  /* 0x000000040a0a7c12 */ /* 0x000fc8000f8e30ff */
[----:B0-----:R-:W-:-:S06]  /*3680*/  LEA R14, R10, UR5, 0x3 ;  /* 0x000000050a0e7c11 */ /* 0x001fcc000f8e18ff */
[----:B------:R-:W0:Y:S02]  /*3690*/  LDS.64 R14, [R14+0x9600] ;  /* 0x009600000e0e7984 */ /* 0x000e240000000a00 */
[----:B0-----:R-:W-:-:S05]  /*36a0*/  IADD3 R10, P1, PT, R14, R3, RZ ;  /* 0x000000030e0a7210 */ /* 0x001fca0007f3e0ff */
[----:B------:R-:W-:Y:S01]  /*36b0*/  IMAD.X R15, RZ, RZ, R15, P1 ;  /* 0x000000ffff0f7224 */ /* 0x000fe200008e060f */
[----:B----4-:R-:W-:-:S04]  /*36c0*/  LEA R16, P1, R10, UR10, 0x2 ;  /* 0x0000000a0a107c11 */ /* 0x010fc8000f8210ff */
[----:B------:R-:W-:-:S05]  /*36d0*/  LEA.HI.X R17, R10, UR11, R15, 0x2, P1 ;  /* 0x0000000b0a117c11 */ /* 0x000fca00088f140f */
[----:B------:R-:W-:Y:S01]  /*36e0*/  STG.E desc[UR8][R16.64], R13 ;  /* 0x0000000d10007986 */ /* 0x000fe2000c101908 */
[----:B------:R-:W-:-:S03]  /*36f0*/  NOP ;  /* 0x0000000000007918 */ /* 0x000fc60000000000 */
[----:B------:R-:W0:Y:S02]  /*3700*/  LDS R8, [R11+0x600] ;  /* 0x000600000b087984 */ /* 0x000e240000000800 */
[----:B0-----:R-:W-:Y:S02]  /*3710*/  SHF.R.U32.HI R10, RZ, UR7, R8 ;  /* 0x00000007ff0a7c19 */ /* 0x001fe40008011608 */
[----:B------:R-:W-:Y:S02]  /*3720*/  LOP3.LUT R13, R8, 0x80000000, RZ, 0x3c, !PT ;  /* 0x80000000080d7812 */ /* 0x000fe400078e3cff */
[----:B------:R-:W-:-:S04]  /*3730*/  LOP3.LUT R10, R10, UR4, RZ, 0x30, !PT ;  /* 0x000000040a0a7c12 */ /* 0x000fc8000f8e30ff */
[----:B------:R-:W-:-:S06]  /*3740*/  LEA R14, R10, UR5, 0x3 ;  /* 0x000000050a0e7c11 */ /* 0x000fcc000f8e18ff */
[----:B------:R-:W0:Y:S02]  /*3750*/  LDS.64 R14, [R14+0x9600] ;  /* 0x009600000e0e7984 */ /* 0x000e240000000a00 */
[----:B0-----:R-:W-:-:S05]  /*3760*/  IADD3 R10, P1, PT, R14, R3, RZ ;  /* 0x000000030e0a7210 */ /* 0x001fca0007f3e0ff */
[----:B------:R-:W-:Y:S01]  /*3770*/  IMAD.X R15, RZ, RZ, R15, P1 ;  /* 0x000000ffff0f7224 */ /* 0x000fe200008e060f */
[----:B------:R-:W-:-:S04]  /*3780*/  LEA R26, P1, R10, UR10, 0x2 ;  /* 0x0000000a0a1a7c11 */ /* 0x000fc8000f8210ff */
        /* <DEDUP_REMOVED lines=31> */
[----:B------:R-:W-:-:S05]  /*3980*/  LEA R10, R10, UR5, 0x3 ;  /* 0x000000050a0a7c11 */ /* 0x000fca000f8e18ff */
[----:B------:R-:W0:Y:S02]  /*3990*/  LDS.64 R14, [R10+0x9600] ;  /* 0x009600000a0e7984 */ /* 0x000e240000000a00 */
[----:B0-----:R-:W-:-:S05]  /*39a0*/  IADD3 R16, P1, PT, R14, R3, RZ ;  /* 0x000000030e107210 */ /* 0x001fca0007f3e0ff */
[----:B------:R-:W-:Y:S01]  /*39b0*/  IMAD.X R15, RZ, RZ, R15, P1 ;  /* 0x000000ffff0f7224 */ /* 0x000fe200008e060f */
[----:B------:R-:W-:-:S04]  /*39c0*/  LEA R14, P1, R16, UR10, 0x2 ;  /* 0x0000000a100e7c11 */ /* 0x000fc8000f8210ff */
[----:B------:R-:W-:-:S05]  /*39d0*/  LEA.HI.X R15, R16, UR11, R15, 0x2, P1 ;  /* 0x0000000b100f7c11 */ /* 0x000fca00088f140f */
[----:B------:R0:W-:Y:S01]  /*39e0*/  STG.E desc[UR8][R14.64+0x1800], R13 ;  /* 0x0018000d0e007986 */ /* 0x0001e2000c101908 */
[----:B------:R-:W-:Y:S01]  /*39f0*/  NOP ;  /* 0x0000000000007918 */ /* 0x000fe20000000000 */
[----:B------:R-:W-:Y:S05]  /*3a00*/  BRA `(.L_x_276) ;  /* 0x0000000400b87947 */ /* 0x000fea0003800000 */
.L_x_275:
[----:B0-----:R-:W-:Y:S01]  /*3a10*/  IMAD R15, R9, -0x780, R12 ;  /* 0xfffff880090f7824 */ /* 0x001fe200078e020c */
[----:B------:R-:W-:Y:S01]  /*3a20*/  BSSY.RECONVERGENT B0, `(.L_x_277) ;  /* 0x000001b000007945 */ /* 0x000fe20003800200 */
[C---:B------:R-:W-:Y:S02]  /*3a30*/  VIADD R8, R3.reuse, 0x180 ;  /* 0x0000018003087836 */ /* 0x040fe40000000000 */
[C---:B------:R-:W-:Y:S01]  /*3a40*/  VIADD R10, R3.reuse, 0x300 ;  /* 0x00000300030a7836 */ /* 0x040fe20000000000 */
[CC--:B------:R-:W-:Y:S01]  /*3a50*/  ISETP.GE.AND P5, PT, R3.reuse, R15.reuse, PT ;  /* 0x0000000f0300720c */ /* 0x0c0fe20003fa6270 */
[C---:B------:R-:W-:Y:S01]  /*3a60*/  VIADD R13, R3.reuse, 0x480 ;  /* 0x00000480030d7836 */ /* 0x040fe20000000000 */
[-C--:B------:R-:W-:Y:S01]  /*3a70*/  ISETP.GE.AND P1, PT, R8, R15.reuse, PT ;  /* 0x0000000f0800720c */ /* 0x080fe20003f26270 */
[----:B------:R-:W-:Y:S01]  /*3a80*/  VIADD R8, R3, 0x600 ;  /* 0x0000060003087836 */ /* 0x000fe20000000000 */
[-C--:B------:R-:W-:Y:S02]  /*3a90*/  ISETP.GE.AND P2, PT, R10, R15.reuse, PT ;  /* 0x0000000f0a00720c */ /* 0x080fe40003f46270 */
[----:B------:R-:W-:-:S02]  /*3aa0*/  ISETP.GE.AND P3, PT, R13, R15, PT ;  /* 0x0000000f0d00720c */ /* 0x000fc40003f66270 */
[----:B------:R-:W-:-:S05]  /*3ab0*/  ISETP.GE.AND P4, PT, R8, R15, PT ;  /* 0x0000000f0800720c */ /* 0x000fca0003f86270 */
[----:B------:R-:W-:Y:S08]  /*3ac0*/  @P5 BRA `(.L_x_278) ;  /* 0x0000000000405947 */ /* 0x000ff00003800000 */
[----:B------:R-:W0:Y:S01]  /*3ad0*/  LDS R8, [R11] ;  /* 0x000000000b087984 */ /* 0x000e220000000800 */
[----:B------:R-:W2:Y:S01]  /*3ae0*/  S2UR UR6, SR_CgaCtaId ;  /* 0x00000000000679c3 */ /* 0x000ea20000008800 */
[----:B------:R-:W0:Y:S01]  /*3af0*/  LDCU UR7, c[0x0][0x3c4] ;  /* 0x00007880ff0777ac */ /* 0x000e220008000800 */
[----:B------:R-:W-:Y:S02]  /*3b00*/  UMOV UR5, 0x400 ;  /* 0x0000040000057882 */ /* 0x000fe40000000000 */
[----:B--2---:R-:W-:Y:S01]  /*3b10*/  ULEA UR5, UR6, UR5, 0x18 ;  /* 0x0000000506057291 */ /* 0x004fe2000f8ec0ff */
[----:B0-----:R-:W-:Y:S01]  /*3b20*/  SHF.R.U32.HI R10, RZ, UR7, R8 ;  /* 0x00000007ff0a7c19 */ /* 0x001fe20008011608 */
[----:B------:R-:W0:Y:S03]  /*3b30*/  LDCU.64 UR6, c[0x0][0x3a0] ;  /* 0x00007400ff0677ac */ /* 0x000e260008000a00 */
[----:B------:R-:W-:-:S04]  /*3b40*/  LOP3.LUT R10, R10, UR4, RZ, 0x30, !PT ;  /* 0x000000040a0a7c12 */ /* 0x000fc8000f8e30ff */
[----:B------:R-:W-:-:S05]  /*3b50*/  LEA R10, R10, UR5, 0x3 ;  /* 0x000000050a0a7c11 */ /* 0x000fca000f8e18ff */
[----:B------:R-:W2:Y:S02]  /*3b60*/  LDS.64 R14, [R10+0x9600] ;  /* 0x009600000a0e7984 */ /* 0x000ea40000000a00 */
[----:B--2---:R-:W-:-:S05]  /*3b70*/  IADD3 R13, P5, PT, R14, R3, RZ ;  /* 0x000000030e0d7210 */ /* 0x004fca0007fbe0ff */
[----:B------:R-:W-:Y:S01]  /*3b80*/  IMAD.X R16, RZ, RZ, R15, P5 ;  /* 0x000000ffff107224 */ /* 0x000fe200028e060f */
[----:B0-----:R-:W-:-:S04]  /*3b90*/  LEA R14, P5, R13, UR6, 0x2 ;  /* 0x000000060d0e7c11 */ /* 0x001fc8000f8a10ff */
[----:B------:R-:W-:Y:S02]  /*3ba0*/  LEA.HI.X R15, R13, UR7, R16, 0x2, P5 ;  /* 0x000000070d0f7c11 */ /* 0x000fe4000a8f1410 */
[----:B------:R-:W-:-:S05]  /*3bb0*/  LOP3.LUT R13, R8, 0x80000000, RZ, 0x3c, !PT ;  /* 0x80000000080d7812 */ /* 0x000fca00078e3cff */
[----:B------:R0:W-:Y:S02]  /*3bc0*/  STG.E desc[UR8][R14.64], R13 ;  /* 0x0000000d0e007986 */ /* 0x0001e4000c101908 */
.L_x_278:
[----:B------:R-:W-:Y:S05]  /*3bd0*/  BSYNC.RECONVERGENT B0 ;  /* 0x0000000000007941 */ /* 0x000fea0003800200 */
.L_x_277:
[----:B------:R-:W-:Y:S01]  /*3be0*/  NOP ;  /* 0x0000000000007918 */ /* 0x000fe20000000000 */
[----:B------:R-:W-:Y:S04]  /*3bf0*/  BSSY.RECONVERGENT B0, `(.L_x_279) ;  /* 0x0000012000007945 */ /* 0x000fe80003800200 */
[----:B------:R-:W-:Y:S05]  /*3c00*/  @P1 BRA `(.L_x_280) ;  /* 0x0000000000401947 */ /* 0x000fea0003800000 */
[----:B------:R-:W2:Y:S01]  /*3c10*/  LDS R8, [R11+0x600] ;  /* 0x000600000b087984 */ /* 0x000ea20000000800 */
[----:B------:R-:W3:Y:S01]  /*3c20*/  S2UR UR6, SR_CgaCtaId ;  /* 0x00000000000679c3 */ /* 0x000ee20000008800 */
[----:B------:R-:W2:Y:S01]  /*3c30*/  LDCU UR7, c[0x0][0x3c4] ;  /* 0x00007880ff0777ac */ /* 0x000ea20008000800 */
[----:B------:R-:W-:Y:S02]  /*3c40*/  UMOV UR5, 0x400 ;  /* 0x0000040000057882 */ /* 0x000fe40000000000 */
[----:B---3--:R-:W-:Y:S01]  /*3c50*/  ULEA UR5, UR6, UR5, 0x18 ;  /* 0x0000000506057291 */ /* 0x008fe2000f8ec0ff */
[----:B--2---:R-:W-:Y:S01]  /*3c60*/  SHF.R.U32.HI R10, RZ, UR7, R8 ;  /* 0x00000007ff0a7c19 */ /* 0x004fe20008011608 */
[----:B------:R-:W2:Y:S03]  /*3c70*/  LDCU.64 UR6, c[0x0][0x3a0] ;  /* 0x00007400ff0677ac */ /* 0x000ea60008000a00 */
[----:B------:R-:W-:-:S04]  /*3c80*/  LOP3.LUT R10, R10, UR4, RZ, 0x30, !PT ;  /* 0x000000040a0a7c12 */ /* 0x000fc8000f8e30ff */
[----:B------:R-:W-:-:S05]  /*3c90*/  LEA R10, R10, UR5, 0x3 ;  /* 0x000000050a0a7c11 */ /* 0x000fca000f8e18ff */
[----:B0-----:R-:W0:Y:S02]  /*3ca0*/  LDS.64 R14, [R10+0x9600] ;  /* 0x009600000a0e7984 */ /* 0x001e240000000a00 */
[----:B0-----:R-:W-:-:S05]  /*3cb0*/  IADD3 R13, P1, PT, R14, R3, RZ ;  /* 0x000000030e0d7210 */ /* 0x001fca0007f3e0ff */
[----:B------:R-:W-:Y:S01]  /*3cc0*/  IMAD.X R16, RZ, RZ, R15, P1 ;  /* 0x000000ffff107224 */ /* 0x000fe200008e060f */
[----:B--2---:R-:W-:-:S04]  /*3cd0*/  LEA R14, P1, R13, UR6, 0x2 ;  /* 0x000000060d0e7c11 */ /* 0x004fc8000f8210ff */
[----:B------:R-:W-:Y:S02]  /*3ce0*/  LEA.HI.X R15, R13, UR7, R16, 0x2, P1 ;  /* 0x000000070d0f7c11 */ /* 0x000fe400088f1410 */
[----:B------:R-:W-:-:S05]  /*3cf0*/  LOP3.LUT R13, R8, 0x80000000, RZ, 0x3c, !PT ;  /* 0x80000000080d7812 */ /* 0x000fca00078e3cff */
[----:B------:R2:W-:Y:S02]  /*3d00*/  STG.E desc[UR8][R14.64+0x600], R13 ;  /* 0x0006000d0e007986 */ /* 0x0005e4000c101908 */
.L_x_280:
[----:B------:R-:W-:Y:S05]  /*3d10*/  BSYNC.RECONVERGENT B0 ;  /* 0x0000000000007941 */ /* 0x000fea0003800200 */
.L_x_279:
[----:B------:R-:W-:Y:S01]  /*3d20*/  NOP ;  /* 0x0000000000007918 */ /* 0x000fe20000000000 */
[----:B------:R-:W-:Y:S04]  /*3d30*/  BSSY.RECONVERGENT B0, `(.L_x_281) ;  /* 0x0000012000007945 */ /* 0x000fe80003800200 */
[----:B------:R-:W-:Y:S05]  /*3d40*/  @P2 BRA `(.L_x_282) ;  /* 0x0000000000402947 */ /* 0x000fea0003800000 */
[----:B------:R-:W3:Y:S01]  /*3d50*/  LDS R8, [R11+0xc00] ;  /* 0x000c00000b087984 */ /* 0x000ee20000000800 */
[----:B------:R-:W4:Y:S01]  /*3d60*/  S2UR UR6, SR_CgaCtaId ;  /* 0x00000000000679c3 */ /* 0x000f220000008800 */
[----:B------:R-:W3:Y:S01]  /*3d70*/  LDCU UR7, c[0x0][0x3c4] ;  /* 0x00007880ff0777ac */ /* 0x000ee20008000800 */
[----:B------:R-:W-:Y:S02]  /*3d80*/  UMOV UR5, 0x400 ;  /* 0x0000040000057882 */ /* 0x000fe40000000000 */
[----:B----4-:R-:W-:Y:S01]  /*3d90*/  ULEA UR5, UR6, UR5, 0x18 ;  /* 0x0000000506057291 */ /* 0x010fe2000f8ec0ff */
[----:B---3--:R-:W-:Y:S01]  /*3da0*/  SHF.R.U32.HI R10, RZ, UR7, R8 ;  /* 0x00000007ff0a7c19 */ /* 0x008fe20008011608 */
[----:B------:R-:W3:Y:S03]  /*3db0*/  LDCU.64 UR6, c[0x0][0x3a0] ;  /* 0x00007400ff0677ac */ /* 0x000ee60008000a00 */
[----:B------:R-:W-:-:S04]  /*3dc0*/  LOP3.LUT R10, R10, UR4, RZ, 0x30, !PT ;  /* 0x000000040a0a7c12 */ /* 0x000fc8000f8e30ff */
[----:B------:R-:W-:-:S05]  /*3dd0*/  LEA R10, R10, UR5, 0x3 ;  /* 0x000000050a0a7c11 */ /* 0x000fca000f8e18ff */
[----:B0-2---:R-:W0:Y:S02]  /*3de0*/  LDS.64 R14, [R10+0x9600] ;  /* 0x009600000a0e7984 */ /* 0x005e240000000a00 */
[----:B0-----:R-:W-:-:S05]  /*3df0*/  IADD3 R13, P1, PT, R14, R3, RZ ;  /* 0x000000030e0d7210 */ /* 0x001fca0007f3e0ff */
[----:B------:R-:W-:Y:S01]  /*3e00*/  IMAD.X R16, RZ, RZ, R15, P1 ;  /* 0x000000ffff107224 */ /* 0x000fe200008e060f */
[----:B---3--:R-:W-:-:S04]  /*3e10*/  LEA R14, P1, R13, UR6, 0x2 ;  /* 0x000000060d0e7c11 */ /* 0x008fc8000f8210ff */
[----:B------:R-:W-:Y:S02]  /*3e20*/  LEA.HI.X R15, R13, UR7, R16, 0x2, P1 ;  /* 0x000000070d0f7c11 */ /* 0x000fe400088f1410 */
[----:B------:R-:W-:-:S05]  /*3e30*/  LOP3.LUT R13, R8, 0x80000000, RZ, 0x3c, !PT ;  /* 0x80000000080d7812 */ /* 0x000fca00078e3cff */
[----:B------:R3:W-:Y:S02]  /*3e40*/  STG.E desc[UR8][R14.64+0xc00], R13 ;  /* 0x000c000d0e007986 */ /* 0x0007e4000c101908 */
.L_x_282:
[----:B------:R-:W-:Y:S05]  /*3e50*/  BSYNC.RECONVERGENT B0 ;  /* 0x0000000000007941 */ /* 0x000fea0003800200 */
.L_x_281:
[----:B------:R-:W-:Y:S01]  /*3e60*/  NOP ;  /* 0x0000000000007918 */ /* 0x000fe20000000000 */
[----:B------:R-:W-:Y:S04]  /*3e70*/  BSSY.RECONVERGENT B0, `(.L_x_283) ;  /* 0x0000012000007945 */ /* 0x000fe80003800200 */
[----:B------:R-:W-:Y:S05]  /*3e80*/  @P3 BRA `(.L_x_284) ;  /* 0x0000000000403947 */ /* 0x000fea0003800000 */
[----:B------:R-:W4:Y:S01]  /*3e90*/  LDS R8, [R11+0x1200] ;  /* 0x001200000b087984 */ /* 0x000f220000000800 */
[----:B------:R-:W5:Y:S01]  /*3ea0*/  S2UR UR6, SR_CgaCtaId ;  /* 0x00000000000679c3 */ /* 0x000f620000008800 */
[----:B------:R-:W4:Y:S01]  /*3eb0*/  LDCU UR7, c[0x0][0x3c4] ;  /* 0x00007880ff0777ac */ /* 0x000f220008000800 */
[----:B------:R-:W-:Y:S02]  /*3ec0*/  UMOV UR5, 0x400 ;  /* 0x0000040000057882 */ /* 0x000fe40000000000 */
[----:B-----5:R-:W-:Y:S01]  /*3ed0*/  ULEA UR5, UR6, UR5, 0x18 ;  /* 0x0000000506057291 */ /* 0x020fe2000f8ec0ff */
[----:B----4-:R-:W-:Y:S01]  /*3ee0*/  SHF.R.U32.HI R10, RZ, UR7, R8 ;  /* 0x00000007ff0a7c19 */ /* 0x010fe20008011608 */
[----:B------:R-:W4:Y:S03]  /*3ef0*/  LDCU.64 UR6, c[0x0][0x3a0] ;  /* 0x00007400ff0677ac */ /* 0x000f260008000a00 */
[----:B------:R-:W-:-:S04]  /*3f00*/  LOP3.LUT R10, R10, UR4, RZ, 0x30, !PT ;  /* 0x000000040a0a7c12 */ /* 0x000fc8000f8e30ff */
[----:B------:R-:W-:-:S05]  /*3f10*/  LEA R10, R10, UR5, 0x3 ;  /* 0x000000050a0a7c11 */ /* 0x000fca000f8e18ff */
[----:B0-23--:R-:W0:Y:S02]  /*3f20*/  LDS.64 R14, [R10+0x9600] ;  /* 0x009600000a0e7984 */ /* 0x00de240000000a00 */
[----:B0-----:R-:W-:-:S05]  /*3f30*/  IADD3 R13, P1, PT, R14, R3, RZ ;  /* 0x000000030e0d7210 */ /* 0x001fca0007f3e0ff */
[----:B------:R-:W-:Y:S01]  /*3f40*/  IMAD.X R16, RZ, RZ, R15, P1 ;  /* 0x000000ffff107224 */ /* 0x000fe200008e060f */
[----:B----4-:R-:W-:-:S04]  /*3f50*/  LEA R14, P1, R13, UR6, 0x2 ;  /* 0x000000060d0e7c11 */ /* 0x010fc8000f8210ff */
[----:B------:R-:W-:Y:S02]  /*3f60*/  LEA.HI.X R15, R13, UR7, R16, 0x2, P1 ;  /* 0x000000070d0f7c11 */ /* 0x000fe400088f1410 */
[----:B------:R-:W-:-:S05]  /*3f70*/  LOP3.LUT R13, R8, 0x80000000, RZ, 0x3c, !PT ;  /* 0x80000000080d7812 */ /* 0x000fca00078e3cff */
[----:B------:R4:W-:Y:S02]  /*3f80*/  STG.E desc[UR8][R14.64+0x1200], R13 ;  /* 0x0012000d0e007986 */ /* 0x0009e4000c101908 */
.L_x_284:
[----:B------:R-:W-:Y:S05]  /*3f90*/  BSYNC.RECONVERGENT B0 ;  /* 0x0000000000007941 */ /* 0x000fea0003800200 */
.L_x_283:
[----:B------:R-:W-:Y:S01]  /*3fa0*/  NOP ;  /* 0x0000000000007918 */ /* 0x000fe20000000000 */
[----:B------:R-:W-:Y:S04]  /*3fb0*/  BSSY.RECONVERGENT B0, `(.L_x_285) ;  /* 0x0000012000007945 */ /* 0x000fe80003800200 */
[----:B------:R-:W-:Y:S05]  /*3fc0*/  @P4 BRA `(.L_x_286) ;  /* 0x0000000000404947 */ /* 0x000fea0003800000 */
[----:B------:R-:W5:Y:S01]  /*3fd0*/  LDS R8, [R11+0x1800] ;  /* 0x001800000b087984 */ /* 0x000f620000000800 */
[----:B------:R-:W0:Y:S01]  /*3fe0*/  S2UR UR6, SR_CgaCtaId ;  /* 0x00000000000679c3 */ /* 0x000e220000008800 */
[----:B------:R-:W5:Y:S01]  /*3ff0*/  LDCU UR7, c[0x0][0x3c4] ;  /* 0x00007880ff0777ac */ /* 0x000f620008000800 */
[----:B------:R-:W-:Y:S02]  /*4000*/  UMOV UR5, 0x400 ;  /* 0x0000040000057882 */ /* 0x000fe40000000000 */
[----:B0-----:R-:W-:Y:S01]  /*4010*/  ULEA UR5, UR6, UR5, 0x18 ;  /* 0x0000000506057291 */ /* 0x001fe2000f8ec0ff */
[----:B-----5:R-:W-:Y:S01]  /*4020*/  SHF.R.U32.HI R10, RZ, UR7, R8 ;  /* 0x00000007ff0a7c19 */ /* 0x020fe20008011608 */
[----:B------:R-:W0:Y:S03]  /*4030*/  LDCU.64 UR6, c[0x0][0x3a0] ;  /* 0x00007400ff0677ac */ /* 0x000e260008000a00 */
[----:B------:R-:W-:-:S04]  /*4040*/  LOP3.LUT R10, R10, UR4, RZ, 0x30, !PT ;  /* 0x000000040a0a7c12 */ /* 0x000fc8000f8e30ff */
[----:B------:R-:W-:-:S05]  /*4050*/  LEA R10, R10, UR5, 0x3 ;  /* 0x000000050a0a7c11 */ /* 0x000fca000f8e18ff */
[----:B--234-:R-:W2:Y:S02]  /*4060*/  LDS.64 R14, [R10+0x9600] ;  /* 0x009600000a0e7984 */ /* 0x01cea40000000a00 */
[----:B--2---:R-:W-:-:S05]  /*4070*/  IADD3 R13, P1, PT, R14, R3, RZ ;  /* 0x000000030e0d7210 */ /* 0x004fca0007f3e0ff */
[----:B------:R-:W-:Y:S01]  /*4080*/  IMAD.X R16, RZ, RZ, R15, P1 ;  /* 0x000000ffff107224 */ /* 0x000fe200008e060f */
[----:B0-----:R-:W-:-:S04]  /*4090*/  LEA R14, P1, R13, UR6, 0x2 ;  /* 0x000000060d0e7c11 */ /* 0x001fc8000f8210ff */
[----:B------:R-:W-:Y:S02]  /*40a0*/  LEA.HI.X R15, R13, UR7, R16, 0x2, P1 ;  /* 0x000000070d0f7c11 */ /* 0x000fe400088f1410 */
[----:B------:R-:W-:-:S05]  /*40b0*/  LOP3.LUT R13, R8, 0x80000000, RZ, 0x3c, !PT ;  /* 0x80000000080d7812 */ /* 0x000fca00078e3cff */
[----:B------:R0:W-:Y:S02]  /*40c0*/  STG.E desc[UR8][R14.64+0x1800], R13 ;  /* 0x0018000d0e007986 */ /* 0x0001e4000c101908 */
.L_x_286:
[----:B------:R-:W-:Y:S05]  /*40d0*/  BSYNC.RECONVERGENT B0 ;  /* 0x0000000000007941 */ /* 0x000fea0003800200 */
.L_x_285:
[----:B------:R-:W-:Y:S01]  /*40e0*/  NOP ;  /* 0x0000000000007918 */ /* 0x000fe20000000000 */
.L_x_276:
[----:B------:R-:W5:Y:S01]  /*40f0*/  LDS R8, [R11] ;  /* 0x000000000b087984 */ /* 0x000f620000000800 */
[----:B------:R-:W5:Y:S03]  /*4100*/  LDCU UR5, c[0x0][0x3c4] ;  /* 0x00007880ff0577ac */ /* 0x000f660008000800 */
[----:B------:R-:W1:Y:S04]  /*4110*/  LDS R10, [R11+0x600] ;  /* 0x000600000b0a7984 */ /* 0x000e680000000800 */
[----:B0-234-:R-:W0:Y:S04]  /*4120*/  LDS R13, [R11+0xc00] ;  /* 0x000c00000b0d7984 */ /* 0x01de280000000800 */
[----:B------:R-:W2:Y:S04]  /*4130*/  LDS R14, [R11+0x1200] ;  /* 0x001200000b0e7984 */ /* 0x000ea80000000800 */
[----:B------:R-:W3:Y:S01]  /*4140*/  LDS R15, [R11+0x1800] ;  /* 0x001800000b0f7984 */ /* 0x000ee20000000800 */
[----:B-----5:R-:W-:-:S02]  /*4150*/  SHF.R.U32.HI R8, RZ, UR5, R8 ;  /* 0x00000005ff087c19 */ /* 0x020fc40008011608 */
[----:B-1----:R-:W-:Y:S02]  /*4160*/  SHF.R.U32.HI R10, RZ, UR5, R10 ;  /* 0x00000005ff0a7c19 */ /* 0x002fe4000801160a */
[----:B0-----:R-:W-:Y:S02]  /*4170*/  SHF.R.U32.HI R13, RZ, UR5, R13 ;  /* 0x00000005ff0d7c19 */ /* 0x001fe4000801160d */
[----:B--2---:R-:W-:Y:S02]  /*4180*/  SHF.R.U32.HI R16, RZ, UR5, R14 ;  /* 0x00000005ff107c19 */ /* 0x004fe4000801160e */
[----:B------:R-:W-:Y:S02]  /*4190*/  LOP3.LUT R14, R10, UR4, RZ, 0x30, !PT ;  /* 0x000000040a0e7c12 */ /* 0x000fe4000f8e30ff */
[----:B---3--:R-:W-:Y:S02]  /*41a0*/  SHF.R.U32.HI R17, RZ, UR5, R15 ;  /* 0x00000005ff117c19 */ /* 0x008fe4000801160f */
[----:B------:R-:W-:-:S02]  /*41b0*/  LOP3.LUT R15, R8, UR4, RZ, 0x30, !PT ;  /* 0x00000004080f7c12 */ /* 0x000fc4000f8e30ff */
[----:B------:R-:W-:Y:S02]  /*41c0*/  LOP3.LUT R13, R13, UR4, RZ, 0x30, !PT ;  /* 0x000000040d0d7c12 */ /* 0x000fe4000f8e30ff */
[----:B------:R-:W-:Y:S02]  /*41d0*/  LOP3.LUT R10, R16, UR4, RZ, 0x30, !PT ;  /* 0x00000004100a7c12 */ /* 0x000fe4000f8e30ff */
[----:B------:R-:W-:Y:S01]  /*41e0*/  LOP3.LUT R8, R17, UR4, RZ, 0x30, !PT ;  /* 0x0000000411087c12 */ /* 0x000fe2000f8e30ff */
[----:B------:R-:W-:Y:S06]  /*41f0*/  @P0 BRA `(.L_x_287) ;  /* 0x0000000000680947 */ /* 0x000fec0003800000 */
        /* <DEDUP_REMOVED lines=26> */
.L_x_287:
[C-C-:B------:R-:W-:Y:S01]  /*43a0*/  IMAD R17, R9.reuse, -0x780, R12.reuse ;  /* 0xfffff88009117824 */ /* 0x140fe200078e020c */
[----:B------:R-:W-:Y:S01]  /*43b0*/  CS2R R40, SRZ ;  /* 0x0000000000287805 */ /* 0x000fe2000001ff00 */
[C---:B------:R-:W-:Y:S01]  /*43c0*/  VIADD R16, R0.reuse, 0x20 ;  /* 0x0000002000107836 */ /* 0x040fe20000000000 */
[----:B------:R-:W-:Y:S01]  /*43d0*/  CS2R R42, SRZ ;  /* 0x00000000002a7805 */ /* 0x000fe2000001ff00 */
[C---:B------:R-:W-:Y:S01]  /*43e0*/  VIADD R21, R0.reuse, 0x40 ;  /* 0x0000004000157836 */ /* 0x040fe20000000000 */
[CC--:B------:R-:W-:Y:S01]  /*43f0*/  ISETP.GE.AND P1, PT, R0.reuse, R17.reuse, PT ;  /* 0x000000110000720c */ /* 0x0c0fe20003f26270 */
[----:B------:R-:W-:Y:S01]  /*4400*/  VIADD R23, R0, 0x60 ;  /* 0x0000006000177836 */ /* 0x000fe20000000000 */
[----:B------:R-:W-:Y:S01]  /*4410*/  ISETP.GE.AND P2, PT, R16, R17, PT ;  /* 0x000000111000720c */ /* 0x000fe20003f46270 */
[----:B------:R-:W-:Y:S01]  /*4420*/  IMAD R26, R9, -0x780, R12 ;  /* 0xfffff880091a7824 */ /* 0x000fe200078e020c */
[----:B------:R-:W-:Y:S01]  /*4430*/  CS2R R16, SRZ ;  /* 0x0000000000107805 */ /* 0x000fe2000001ff00 */
[----:B------:R-:W-:Y:S01]  /*4440*/  VIADD R0, R0, 0x80 ;  /* 0x0000008000007836 */ /* 0x000fe20000000000 */
[----:B------:R-:W-:Y:S01]  /*4450*/  CS2R R28, SRZ ;  /* 0x00000000001c7805 */ /* 0x000fe2000001ff00 */
[----:B------:R-:W-:Y:S01]  /*4460*/  IMAD.MOV.U32 R44, RZ, RZ, RZ ;  /* 0x000000ffff2c7224 */ /* 0x000fe200078e00ff */
[-C--:B------:R-:W-:Y:S01]  /*4470*/  ISETP.GE.AND P3, PT, R21, R26.reuse, PT ;  /* 0x0000001a1500720c */ /* 0x080fe20003f66270 */
[----:B------:R-:W-:Y:S01]  /*4480*/  IMAD.MOV.U32 R21, RZ, RZ, RZ ;  /* 0x000000ffff157224 */ /* 0x000fe200078e00ff */
[-C--:B------:R-:W-:Y:S01]  /*4490*/  ISETP.GE.AND P4, PT, R23, R26.reuse, PT ;  /* 0x0000001a1700720c */ /* 0x080fe20003f86270 */
[----:B------:R-:W-:Y:S01]  /*44a0*/  IMAD.MOV.U32 R23, RZ, RZ, RZ ;  /* 0x000000ffff177224 */ /* 0x000fe200078e00ff */
[----:B------:R-:W-:Y:S01]  /*44b0*/  ISETP.GE.AND P5, PT, R0, R26, PT ;  /* 0x0000001a0000720c */ /* 0x000fe20003fa6270 */
[----:B------:R-:W-:Y:S01]  /*44c0*/  IMAD.MOV.U32 R0, RZ, RZ, RZ ;  /* 0x000000ffff007224 */ /* 0x000fe200078e00ff */
[----:B------:R-:W-:Y:S01]  /*44d0*/  CS2R R26, SRZ ;  /* 0x00000000001a7805 */ /* 0x000fe2000001ff00 */
[----:B------:R-:W-:Y:S01]  /*44e0*/  IMAD.MOV.U32 R25, RZ, RZ, RZ ;  /* 0x000000ffff197224 */ /* 0x000fe200078e00ff */
[----:B------:R-:W-:-:S02]  /*44f0*/  CS2R R30, SRZ ;  /* 0x00000000001e7805 */ /* 0x000fc4000001ff00 */
[----:B------:R-:W-:Y:S02]  /*4500*/  CS2R R32, SRZ ;  /* 0x0000000000207805 */ /* 0x000fe4000001ff00 */
[----:B------:R-:W-:Y:S02]  /*4510*/  CS2R R34, SRZ ;  /* 0x0000000000227805 */ /* 0x000fe4000001ff00 */
[----:B------:R-:W-:Y:S02]  /*4520*/  CS2R R36, SRZ ;  /* 0x0000000000247805 */ /* 0x000fe4000001ff00 */
[----:B------:R-:W-:Y:S01]  /*4530*/  CS2R R38, SRZ ;  /* 0x0000000000267805 */ /* 0x000fe2000001ff00 */
        /* <DEDUP_REMOVED lines=25> */
.L_x_288:
[----:B------:R-:W2:Y:S08]  /*46d0*/  S2UR UR5, SR_CgaCtaId ;  /* 0x00000000000579c3 */ /* 0x000eb00000008800 */
[----:B------:R-:W-:Y:S01]  /*46e0*/  BAR.SYNC.DEFER_BLOCKING 0x0 ;  /* 0x0000000000007b1d */ /* 0x000fe20000010000 */
[----:B------:R-:W-:Y:S02]  /*46f0*/  IMAD R4, R4, 0x10, R5 ;  /* 0x0000001004047824 */ /* 0x000fe400078e0205 */
[----:B------:R-:W-:-:S03]  /*4700*/  IMAD R18, R18, 0x10, R19 ;  /* 0x0000001012127824 */ /* 0x000fc600078e0213 */
[----:B------:R-:W-:Y:S02]  /*4710*/  UMOV UR4, 0x400 ;  /* 0x0000040000047882 */ /* 0x000fe40000000000 */
[----:B--2---:R-:W-:Y:S01]  /*4720*/  ULEA UR4, UR5, UR4, 0x18 ;  /* 0x0000000405047291 */ /* 0x004fe2000f8ec0ff */
[----:B-----5:R2:W-:Y:S04]  /*4730*/  STS [R4+-0x14], R0 ;  /* 0xffffec0004007388 */ /* 0x0205e80000000800 */
[----:B------:R2:W-:Y:S01]  /*4740*/  STS [R4+-0x10], R16 ;  /* 0xfffff01004007388 */ /* 0x0005e20000000800 */
[----:B------:R-:W-:Y:S02]  /*4750*/  LEA R5, R20, UR4, 0x2 ;  /* 0x0000000414057c11 */ /* 0x000fe4000f8e10ff */
[----:B01----:R-:W-:Y:S01]  /*4760*/  LEA R7, R22, UR4, 0x2 ;  /* 0x0000000416077c11 */ /* 0x003fe2000f8e10ff */
[----:B------:R2:W-:Y:S01]  /*4770*/  STS [R4+-0xc], R17 ;  /* 0xfffff41104007388 */ /* 0x0005e20000000800 */
[----:B------:R-:W-:Y:S01]  /*4780*/  LEA R19, R24, UR4, 0x2 ;  /* 0x0000000418137c11 */ /* 0x000fe2000f8e10ff */
[----:B------:R-:W-:-:S02]  /*4790*/  IMAD R5, R20, 0x10, R5 ;  /* 0x0000001014057824 */ /* 0x000fc400078e0205 */
[----:B------:R-:W-:Y:S01]  /*47a0*/  IMAD R22, R22, 0x10, R7 ;  /* 0x0000001016167824 */ /* 0x000fe200078e0207 */
[----:B------:R2:W-:Y:S01]  /*47b0*/  STS [R4+-0x8], R21 ;  /* 0xfffff81504007388 */ /* 0x0005e20000000800 */
[----:B------:R-:W-:-:S03]  /*47c0*/  IMAD R7, R24, 0x10, R19 ;  /* 0x0000001018077824 */ /* 0x000fc600078e0213 */
        /* <DEDUP_REMOVED lines=22> */
[----:B------:R-:W-:Y:S05]  /*4930*/  @P0 BRA `(.L_x_289) ;  /* 0x0000000400800947 */ /* 0x000fea0003800000 */
[----:B------:R-:W0:Y:S01]  /*4940*/  S2UR UR5, SR_CgaCtaId ;  /* 0x00000000000579c3 */ /* 0x000e220000008800 */
[----:B------:R-:W-:Y:S01]  /*4950*/  UMOV UR4, 0x400 ;  /* 0x0000040000047882 */ /* 0x000fe20000000000 */
[----:B------:R-:W-:-:S05]  /*4960*/  IMAD R11, R3, 0x10, R11 ;  /* 0x00000010030b7824 */ /* 0x000fca00078e020b */
[----:B------:R-:W-:Y:S01]  /*4970*/  LDS R9, [R11] ;  /* 0x000000000b097984 */ /* 0x000fe20000000800 */
[----:B--2---:R-:W1:Y:S03]  /*4980*/  LDC.64 R4, c[0x0][0x3b0] ;  /* 0x0000ec00ff047b82 */ /* 0x004e660000000a00 */
[----:B------:R-:W-:Y:S04]  /*4990*/  LDS R17, [R11+0x4] ;  /* 0x000004000b117984 */ /* 0x000fe80000000800 */
[----:B------:R-:W-:Y:S04]  /*49a0*/  LDS R19, [R11+0x8] ;  /* 0x000008000b137984 */ /* 0x000fe80000000800 */
[----:B------:R-:W-:Y:S04]  /*49b0*/  LDS R21, [R11+0xc] ;  /* 0x00000c000b157984 */ /* 0x000fe80000000800 */
[----:B------:R-:W-:Y:S01]  /*49c0*/  LDS R23, [R11+0x10] ;  /* 0x000010000b177984 */ /* 0x000fe20000000800 */
[----:B0-----:R-:W-:-:S06]  /*49d0*/  ULEA UR4, UR5, UR4, 0x18 ;  /* 0x0000000405047291 */ /* 0x001fcc000f8ec0ff */
[----:B------:R-:W-:Y:S02]  /*49e0*/  LEA R15, R15, UR4, 0x3 ;  /* 0x000000040f0f7c11 */ /* 0x000fe4000f8e18ff */
[----:B------:R-:W-:Y:S02]  /*49f0*/  LEA R14, R14, UR4, 0x3 ;  /* 0x000000040e0e7c11 */ /* 0x000fe4000f8e18ff */
[----:B------:R-:W-:Y:S01]  /*4a00*/  LEA R13, R13, UR4, 0x3 ;  /* 0x000000040d0d7c11 */ /* 0x000fe2000f8e18ff */
[----:B------:R-:W0:Y:S01]  /*4a10*/  LDS.64 R6, [R15+0x9600] ;  /* 0x009600000f067984 */ /* 0x000e220000000a00 */
[----:B------:R-:W-:Y:S02]  /*4a20*/  LEA R8, R8, UR4, 0x3 ;  /* 0x0000000408087c11 */ /* 0x000fe4000f8e18ff */
[----:B0-----:R-:W-:-:S05]  /*4a30*/  IADD3 R25, P0, PT, R6, R3, RZ ;  /* 0x0000000306197210 */ /* 0x001fca0007f1e0ff */
[----:B------:R-:W-:Y:S02]  /*4a40*/  IMAD.X R0, RZ, RZ, R7, P0 ;  /* 0x000000ffff007224 */ /* 0x000fe400000e0607 */
[----:B-1----:R-:W-:-:S04]  /*4a50*/  IMAD.WIDE.U32 R6, R25, 0x14, R4 ;  /* 0x0000001419067825 */ /* 0x002fc800078e0004 */
[----:B------:R-:W-:-:S04]  /*4a60*/  IMAD R15, R0, 0x14, RZ ;  /* 0x00000014000f7824 */ /* 0x000fc800078e02ff */
[----:B------:R-:W-:-:S05]  /*4a70*/  IMAD.IADD R7, R7, 0x1, R15 ;  /* 0x0000000107077824 */ /* 0x000fca00078e020f */
[----:B------:R-:W-:Y:S04]  /*4a80*/  STG.E desc[UR8][R6.64], R9 ;  /* 0x0000000906007986 */ /* 0x000fe8000c101908 */
[----:B------:R-:W-:Y:S04]  /*4a90*/  STG.E desc[UR8][R6.64+0x4], R17 ;  /* 0x0000041106007986 */ /* 0x000fe8000c101908 */
[----:B------:R-:W-:Y:S04]  /*4aa0*/  STG.E desc[UR8][R6.64+0x8], R19 ;  /* 0x0000081306007986 */ /* 0x000fe8000c101908 */
[----:B------:R-:W-:Y:S04]  /*4ab0*/  STG.E desc[UR8][R6.64+0xc], R21 ;  /* 0x00000c1506007986 */ /* 0x000fe8000c101908 */
[----:B------:R-:W-:Y:S01]  /*4ac0*/  STG.E desc[UR8][R6.64+0x10], R23 ;  /* 0x0000101706007986 */ /* 0x000fe2000c101908 */
[----:B------:R-:W-:-:S03]  /*4ad0*/  NOP ;  /* 0x0000000000007918 */ /* 0x000fc60000000000 */
[----:B------:R-:W0:Y:S04]  /*4ae0*/  LDS.64 R14, [R14+0x9600] ;  /* 0x009600000e0e7984 */ /* 0x000e280000000a00 */
[----:B------:R-:W1:Y:S04]  /*4af0*/  LDS R25, [R11+0x1e00] ;  /* 0x001e00000b197984 */ /* 0x000e680000000800 */
[----:B------:R-:W2:Y:S04]  /*4b00*/  LDS R27, [R11+0x1e04] ;  /* 0x001e04000b1b7984 */ /* 0x000ea80000000800 */
[----:B------:R-:W3:Y:S04]  /*4b10*/  LDS R29, [R11+0x1e08] ;  /* 0x001e08000b1d7984 */ /* 0x000ee80000000800 */
[----:B------:R-:W4:Y:S04]  /*4b20*/  LDS R9, [R11+0x1e0c] ;  /* 0x001e0c000b097984 */ /* 0x000f280000000800 */
[----:B------:R-:W5:Y:S01]  /*4b30*/  LDS R17, [R11+0x1e10] ;  /* 0x001e10000b117984 */ /* 0x000f620000000800 */
[----:B0-----:R-:W-:-:S05]  /*4b40*/  IADD3 R19, P0, PT, R14, R3, RZ ;  /* 0x000000030e137210 */ /* 0x001fca0007f1e0ff */
[----:B------:R-:W-:Y:S02]  /*4b50*/  IMAD.X R15, RZ, RZ, R15, P0 ;  /* 0x000000ffff0f7224 */ /* 0x000fe400000e060f */
[----:B------:R-:W-:-:S04]  /*4b60*/  IMAD.WIDE.U32 R6, R19, 0x14, R4 ;  /* 0x0000001413067825 */ /* 0x000fc800078e0004 */
[----:B------:R-:W-:-:S04]  /*4b70*/  IMAD R15, R15, 0x14, RZ ;  /* 0x000000140f0f7824 */ /* 0x000fc800078e02ff */
[----:B------:R-:W-:-:S05]  /*4b80*/  IMAD.IADD R7, R7, 0x1, R15 ;  /* 0x0000000107077824 */ /* 0x000fca00078e020f */
[----:B-1----:R-:W-:Y:S04]  /*4b90*/  STG.E desc[UR8][R6.64+0x1e00], R25 ;  /* 0x001e001906007986 */ /* 0x002fe8000c101908 */
[----:B--2---:R-:W-:Y:S04]  /*4ba0*/  STG.E desc[UR8][R6.64+0x1e04], R27 ;  /* 0x001e041b06007986 */ /* 0x004fe8000c101908 */
[----:B---3--:R-:W-:Y:S04]  /*4bb0*/  STG.E desc[UR8][R6.64+0x1e08], R29 ;  /* 0x001e081d06007986 */ /* 0x008fe8000c101908 */
[----:B----4-:R-:W-:Y:S04]  /*4bc0*/  STG.E desc[UR8][R6.64+0x1e0c], R9 ;  /* 0x001e0c0906007986 */ /* 0x010fe8000c101908 */
[----:B-----5:R-:W-:Y:S01]  /*4bd0*/  STG.E desc[UR8][R6.64+0x1e10], R17 ;  /* 0x001e101106007986 */ /* 0x020fe2000c101908 */
        /* <DEDUP_REMOVED lines=10> */
[----:B------:R-:W-:Y:S01]  /*4c80*/  IMAD R9, R12, 0x14, RZ ;  /* 0x000000140c097824 */ /* 0x000fe200078e02ff */
[----:B------:R-:W-:-:S03]  /*4c90*/  LEA R12, R10, UR4, 0x3 ;  /* 0x000000040a0c7c11 */ /* 0x000fc6000f8e18ff */
        /* <DEDUP_REMOVED lines=40> */
[----:B------:R-:W-:Y:S01]  /*4f20*/  NOP ;  /* 0x0000000000007918 */ /* 0x000fe20000000000 */
[----:B------:R-:W-:Y:S05]  /*4f30*/  EXIT ;  /* 0x000000000000794d */ /* 0x000fea0003800000 */
.L_x_289:
[----:B------:R-:W0:Y:S01]  /*4f40*/  S2UR UR5, SR_CgaCtaId ;  /* 0x00000000000579c3 */ /* 0x000e220000008800 */
[----:B------:R-:W-:Y:S01]  /*4f50*/  IMAD R9, R9, -0x780, R12 ;  /* 0xfffff88009097824 */ /* 0x000fe200078e020c */
[----:B------:R-:W-:Y:S01]  /*4f60*/  UMOV UR4, 0x400 ;  /* 0x0000040000047882 */ /* 0x000fe20000000000 */
[C---:B--2---:R-:W-:Y:S01]  /*4f70*/  VIADD R0, R3.reuse, 0x180 ;  /* 0x0000018003007836 */ /* 0x044fe20000000000 */
[----:B------:R-:W-:Y:S01]  /*4f80*/  BSSY.RECONVERGENT B0, `(.L_x_290) ;  /* 0x000001c000007945 */ /* 0x000fe20003800200 */
[C---:B------:R-:W-:Y:S01]  /*4f90*/  VIADD R4, R3.reuse, 0x300 ;  /* 0x0000030003047836 */ /* 0x040fe20000000000 */
[CC--:B------:R-:W-:Y:S02]  /*4fa0*/  ISETP.GE.AND P0, PT, R3.reuse, R9.reuse, PT ;  /* 0x000000090300720c */ /* 0x0c0fe40003f06270 */
[-C--:B------:R-:W-:Y:S01]  /*4fb0*/  ISETP.GE.AND P1, PT, R0, R9.reuse, PT ;  /* 0x000000090000720c */ /* 0x080fe20003f26270 */
[----:B------:R-:W-:Y:S01]  /*4fc0*/  VIADD R0, R3, 0x480 ;  /* 0x0000048003007836 */ /* 0x000fe20000000000 */
[----:B------:R-:W-:-:S04]  /*4fd0*/  ISETP.GE.AND P2, PT, R4, R9, PT ;  /* 0x000000090400720c */ /* 0x000fc80003f46270 */
[----:B------:R-:W-:Y:S01]  /*4fe0*/  ISETP.GE.AND P3, PT, R0, R9, PT ;  /* 0x000000090000720c */ /* 0x000fe20003f66270 */
[----:B0-----:R-:W-:-:S06]  /*4ff0*/  ULEA UR4, UR5, UR4, 0x18 ;  /* 0x0000000405047291 */ /* 0x001fcc000f8ec0ff */
[----:B------:R-:W-:Y:S01]  /*5000*/  LEA R12, R15, UR4, 0x3 ;  /* 0x000000040f0c7c11 */ /* 0x000fe2000f8e18ff */
[----:B------:R-:W-:Y:S06]  /*5010*/  @P0 BRA `(.L_x_291) ;  /* 0x0000000000480947 */ /* 0x000fec0003800000 */
[----:B------:R-:W0:Y:S01]  /*5020*/  LDS.64 R4, [R12+0x9600] ;  /* 0x009600000c047984 */ /* 0x000e220000000a00 */
[----:B------:R-:W-:Y:S01]  /*5030*/  IMAD R16, R3, 0x10, R11 ;  /* 0x0000001003107824 */ /* 0x000fe200078e020b */
[----:B------:R-:W1:Y:S04]  /*5040*/  LDC.64 R6, c[0x0][0x3b0] ;  /* 0x0000ec00ff067b82 */ /* 0x000e680000000a00 */
[----:B------:R-:W2:Y:S04]  /*5050*/  LDS R17, [R16+0xc] ;  /* 0x00000c0010117984 */ /* 0x000ea80000000800 */
[----:B------:R-:W3:Y:S04]  /*5060*/  LDS R19, [R16+0x8] ;  /* 0x0000080010137984 */ /* 0x000ee80000000800 */
[----:B------:R-:W4:Y:S04]  /*5070*/  LDS R21, [R16+0x4] ;  /* 0x0000040010157984 */ /* 0x000f280000000800 */
[----:B------:R-:W5:Y:S04]  /*5080*/  LDS R15, [R16+0x10] ;  /* 0x00001000100f7984 */ /* 0x000f680000000800 */
[----:B------:R-:W5:Y:S01]  /*5090*/  LDS R23, [R16] ;  /* 0x0000000010177984 */ /* 0x000f620000000800 */
[----:B0-----:R-:W-:-:S05]  /*50a0*/  IADD3 R25, P0, PT, R4, R3, RZ ;  /* 0x0000000304197210 */ /* 0x001fca0007f1e0ff */
[----:B------:R-:W-:Y:S02]  /*50b0*/  IMAD.X R0, RZ, RZ, R5, P0 ;  /* 0x000000ffff007224 */ /* 0x000fe400000e0605 */
[----:B-1----:R-:W-:-:S04]  /*50c0*/  IMAD.WIDE.U32 R4, R25, 0x14, R6 ;  /* 0x0000001419047825 */ /* 0x002fc800078e0006 */
[----:B------:R-:W-:-:S04]  /*50d0*/  IMAD R7, R0, 0x14, RZ ;  /* 0x0000001400077824 */ /* 0x000fc800078e02ff */
[----:B------:R-:W-:-:S05]  /*50e0*/  IMAD.IADD R5, R5, 0x1, R7 ;  /* 0x0000000105057824 */ /* 0x000fca00078e0207 */
[----:B--2---:R0:W-:Y:S04]  /*50f0*/  STG.E desc[UR8][R4.64+0xc], R17 ;  /* 0x00000c1104007986 */ /* 0x0041e8000c101908 */
[----:B---3--:R0:W-:Y:S04]  /*5100*/  STG.E desc[UR8][R4.64+0x8], R19 ;  /* 0x0000081304007986 */ /* 0x0081e8000c101908 */
[----:B----4-:R0:W-:Y:S04]  /*5110*/  STG.E desc[UR8][R4.64+0x4], R21 ;  /* 0x0000041504007986 */ /* 0x0101e8000c101908 */
[----:B-----5:R0:W-:Y:S04]  /*5120*/  STG.E desc[UR8][R4.64+0x10], R15 ;  /* 0x0000100f04007986 */ /* 0x0201e8000c101908 */
[----:B------:R0:W-:Y:S02]  /*5130*/  STG.E desc[UR8][R4.64], R23 ;  /* 0x0000001704007986 */ /* 0x0001e4000c101908 */
.L_x_291:
[----:B------:R-:W-:Y:S05]  /*5140*/  BSYNC.RECONVERGENT B0 ;  /* 0x0000000000007941 */ /* 0x000fea0003800200 */
.L_x_290:
[----:B------:R-:W-:Y:S01]  /*5150*/  NOP ;  /* 0x0000000000007918 */ /* 0x000fe20000000000 */
[----:B------:R-:W-:Y:S01]  /*5160*/  BSSY.RECONVERGENT B0, `(.L_x_292) ;  /* 0x0000015000007945 */ /* 0x000fe20003800200 */
[----:B------:R-:W-:-:S03]  /*5170*/  LEA R14, R14, UR4, 0x3 ;  /* 0x000000040e0e7c11 */ /* 0x000fc6000f8e18ff */
[----:B------:R-:W-:Y:S05]  /*5180*/  @P1 BRA `(.L_x_293) ;  /* 0x0000000000481947 */ /* 0x000fea0003800000 */
[----:B0-----:R-:W0:Y:S01]  /*5190*/  LDS.64 R4, [R14+0x9600] ;  /* 0x009600000e047984 */ /* 0x001e220000000a00 */
[----:B------:R-:W-:Y:S01]  /*51a0*/  IMAD R12, R3, 0x10, R11 ;  /* 0x00000010030c7824 */ /* 0x000fe200078e020b */
[----:B------:R-:W1:Y:S04]  /*51b0*/  LDC.64 R6, c[0x0][0x3b0] ;  /* 0x0000ec00ff067b82 */ /* 0x000e680000000a00 */
[----:B------:R-:W2:Y:S04]  /*51c0*/  LDS R17, [R12+0x1e0c] ;  /* 0x001e0c000c117984 */ /* 0x000ea80000000800 */
[----:B------:R-:W3:Y:S04]  /*51d0*/  LDS R19, [R12+0x1e08] ;  /* 0x001e08000c137984 */ /* 0x000ee80000000800 */
[----:B------:R-:W4:Y:S04]  /*51e0*/  LDS R21, [R12+0x1e04] ;  /* 0x001e04000c157984 */ /* 0x000f280000000800 */
[----:B------:R-:W5:Y:S04]  /*51f0*/  LDS R15, [R12+0x1e10] ;  /* 0x001e10000c0f7984 */ /* 0x000f680000000800 */
[----:B------:R-:W5:Y:S01]  /*5200*/  LDS R23, [R12+0x1e00] ;  /* 0x001e00000c177984 */ /* 0x000f620000000800 */
        /* <DEDUP_REMOVED lines=10> */
.L_x_293:
[----:B------:R-:W-:Y:S05]  /*52b0*/  BSYNC.RECONVERGENT B0 ;  /* 0x0000000000007941 */ /* 0x000fea0003800200 */
.L_x_292:
[----:B------:R-:W-:Y:S01]  /*52c0*/  NOP ;  /* 0x0000000000007918 */ /* 0x000fe20000000000 */
[----:B------:R-:W-:Y:S01]  /*52d0*/  BSSY.RECONVERGENT B0, `(.L_x_294) ;  /* 0x0000016000007945 */ /* 0x000fe20003800200 */
[----:B------:R-:W-:Y:S02]  /*52e0*/  LEA R12, R13, UR4, 0x3 ;  /* 0x000000040d0c7c11 */ /* 0x000fe4000f8e18ff */
[----:B------:R-:W-:Y:S01]  /*52f0*/  LEA R14, R10, UR4, 0x3 ;  /* 0x000000040a0e7c11 */ /* 0x000fe2000f8e18ff */
[----:B------:R-:W-:Y:S06]  /*5300*/  @P2 BRA `(.L_x_295) ;  /* 0x0000000000482947 */ /* 0x000fec0003800000 */
[----:B01----:R-:W0:Y:S01]  /*5310*/  LDS.64 R4, [R12+0x9600] ;  /* 0x009600000c047984 */ /* 0x003e220000000a00 */
        /* <DEDUP_REMOVED lines=17> */
.L_x_295:
[----:B------:R-:W-:Y:S05]  /*5430*/  BSYNC.RECONVERGENT B0 ;  /* 0x0000000000007941 */ /* 0x000fea0003800200 */
.L_x_294:
[----:B------:R-:W-:Y:S01]  /*5440*/  NOP ;  /* 0x0000000000007918 */ /* 0x000fe20000000000 */
[----:B------:R-:W-:Y:S01]  /*5450*/  BSSY.RECONVERGENT B0, `(.L_x_296) ;  /* 0x0000015000007945 */ /* 0x000fe20003800200 */
[----:B------:R-:W-:-:S03]  /*5460*/  LEA R10, R8, UR4, 0x3 ;  /* 0x00000004080a7c11 */ /* 0x000fc6000f8e18ff */
[----:B------:R-:W-:Y:S05]  /*5470*/  @P3 BRA `(.L_x_297) ;  /* 0x0000000000483947 */ /* 0x000fea0003800000 */
[----:B012---:R-:W0:Y:S01]  /*5480*/  LDS.64 R4, [R14+0x9600] ;  /* 0x009600000e047984 */ /* 0x007e220000000a00 */
        /* <DEDUP_REMOVED lines=17> */
.L_x_297:
[----:B------:R-:W-:Y:S05]  /*55a0*/  BSYNC.RECONVERGENT B0 ;  /* 0x0000000000007941 */ /* 0x000fea0003800200 */
.L_x_296:
[----:B------:R-:W-:Y:S01]  /*55b0*/  NOP ;  /* 0x0000000000007918 */ /* 0x000fe20000000000 */
[----:B012---:R-:W0:Y:S01]  /*55c0*/  LDS.64 R4, [R10+0x9600] ;  /* 0x009600000a047984 */ /* 0x007e220000000a00 */
[----:B------:R-:W-:Y:S01]  /*55d0*/  VIADD R0, R3, 0x600 ;  /* 0x0000060003007836 */ /* 0x000fe20000000000 */
[----:B------:R-:W-:Y:S04]  /*55e0*/  BSSY.RECONVERGENT B0, `(.L_x_298) ;  /* 0x0000014000007945 */ /* 0x000fe80003800200 */
[----:B------:R-:W-:Y:S02]  /*55f0*/  ISETP.GE.AND P1, PT, R0, R9, PT ;  /* 0x000000090000720c */ /* 0x000fe40003f26270 */
[----:B0-----:R-:W-:-:S05]  /*5600*/  IADD3 R15, P0, PT, R4, R3, RZ ;  /* 0x00000003040f7210 */ /* 0x001fca0007f1e0ff */
[----:B------:R-:W-:-:S06]  /*5610*/  IMAD.X R4, RZ, RZ, R5, P0 ;  /* 0x000000ffff047224 */ /* 0x000fcc00000e0605 */
[----:B------:R-:W-:Y:S05]  /*5620*/  @P1 BRA `(.L_x_299) ;  /* 0x00000000003c1947 */ /* 0x000fea0003800000 */
[----:B------:R-:W-:Y:S02]  /*5630*/  IMAD R0, R3, 0x10, R11 ;  /* 0x0000001003007824 */ /* 0x000fe400078e020b */
[----:B------:R-:W0:Y:S03]  /*5640*/  LDC.64 R2, c[0x0][0x3b0] ;  /* 0x0000ec00ff027b82 */ /* 0x000e260000000a00 */
[----:B------:R-:W1:Y:S04]  /*5650*/  LDS R7, [R0+0x780c] ;  /* 0x00780c0000077984 */ /* 0x000e680000000800 */
[----:B------:R-:W2:Y:S04]  /*5660*/  LDS R9, [R0+0x7808] ;  /* 0x0078080000097984 */ /* 0x000ea80000000800 */
[----:B------:R-:W3:Y:S04]  /*5670*/  LDS R11, [R0+0x7804] ;  /* 0x00780400000b7984 */ /* 0x000ee80000000800 */
[----:B------:R-:W4:Y:S04]  /*5680*/  LDS R5, [R0+0x7810] ;  /* 0x0078100000057984 */ /* 0x000f280000000800 */
[----:B------:R-:W5:Y:S01]  /*5690*/  LDS R13, [R0+0x7800] ;  /* 0x00780000000d7984 */ /* 0x000f620000000800 */
[----:B0-----:R-:W-:-:S04]  /*56a0*/  IMAD.WIDE.U32 R2, R15, 0x14, R2 ;  /* 0x000000140f027825 */ /* 0x001fc800078e0002 */
[----:B------:R-:W-:-:S04]  /*56b0*/  IMAD R15, R4, 0x14, RZ ;  /* 0x00000014040f7824 */ /* 0x000fc800078e02ff */
[----:B------:R-:W-:-:S05]  /*56c0*/  IMAD.IADD R3, R3, 0x1, R15 ;  /* 0x0000000103037824 */ /* 0x000fca00078e020f */
[----:B-1----:R0:W-:Y:S04]  /*56d0*/  STG.E desc[UR8][R2.64+0x780c], R7 ;  /* 0x00780c0702007986 */ /* 0x0021e8000c101908 */
[----:B--2---:R0:W-:Y:S04]  /*56e0*/  STG.E desc[UR8][R2.64+0x7808], R9 ;  /* 0x0078080902007986 */ /* 0x0041e8000c101908 */
[----:B---3--:R0:W-:Y:S04]  /*56f0*/  STG.E desc[UR8][R2.64+0x7804], R11 ;  /* 0x0078040b02007986 */ /* 0x0081e8000c101908 */
[----:B----4-:R0:W-:Y:S04]  /*5700*/  STG.E desc[UR8][R2.64+0x7810], R5 ;  /* 0x0078100502007986 */ /* 0x0101e8000c101908 */
[----:B-----5:R0:W-:Y:S02]  /*5710*/  STG.E desc[UR8][R2.64+0x7800], R13 ;  /* 0x0078000d02007986 */ /* 0x0201e4000c101908 */
.L_x_299:
[----:B------:R-:W-:Y:S05]  /*5720*/  BSYNC.RECONVERGENT B0 ;  /* 0x0000000000007941 */ /* 0x000fea0003800200 */
.L_x_298:
[----:B------:R-:W-:Y:S01]  /*5730*/  NOP ;  /* 0x0000000000007918 */ /* 0x000fe20000000000 */
[----:B------:R-:W-:Y:S05]  /*5740*/  EXIT ;  /* 0x000000000000794d */ /* 0x000fea0003800000 */
.L_x_253:
[----:B------:R-:W-:Y:S02]  /*5750*/  IMAD.MOV.U32 R44, RZ, RZ, R37 ;  /* 0x000000ffff2c7224 */ /* 0x000fe400078e0025 */
[----:B------:R-:W-:Y:S02]  /*5760*/  IMAD.MOV.U32 R45, RZ, RZ, 0x1 ;  /* 0x00000001ff2d7424 */ /* 0x000fe400078e00ff */
[----:B------:R-:W-:Y:S02]  /*5770*/  IMAD.MOV.U32 R46, RZ, RZ, RZ ;  /* 0x000000ffff2e7224 */ /* 0x000fe400078e00ff */
[----:B------:R-:W-:-:S07]  /*5780*/  IMAD.MOV.U32 R43, RZ, RZ, -0x1 ;  /* 0xffffffffff2b7424 */ /* 0x000fce00078e00ff */
[----:B------:R-:W-:Y:S05]  /*5790*/  WARPSYNC.COLLECTIVE R43, `(.L_x_300) ;  /* 0x000000002b087348 */ /* 0x000fea0003c00000 */
[----:B------:R0:W1:Y:S02]  /*57a0*/  SHFL.UP P0, R42, R44, R45, R46 ;  /* 0x0400002d2c2a7389 */ /* 0x000064000000002e */
[----:B01----:R-:W-:Y:S05]  /*57b0*/  ENDCOLLECTIVE ;  /* 0x000000000000791b */ /* 0x003fea0003800000 */
.L_x_300:
[----:B------:R-:W-:Y:S02]  /*57c0*/  IMAD.MOV.U32 R45, RZ, RZ, 0x2 ;  /* 0x00000002ff2d7424 */ /* 0x000fe400078e00ff */
[----:B------:R-:W-:-:S04]  /*57d0*/  IMAD.MOV.U32 R38, RZ, RZ, R42 ;  /* 0x000000ffff267224 */ /* 0x000fc800078e002a */
[----:B------:R-:W-:-:S04]  /*57e0*/  @P0 IMAD.IADD R38, R37, 0x1, R38 ;  /* 0x0000000125260824 */ /* 0x000fc800078e0226 */
[----:B------:R-:W-:-:S07]  /*57f0*/  IMAD.MOV.U32 R44, RZ, RZ, R38 ;  /* 0x000000ffff2c7224 */ /* 0x000fce00078e0026 */
[----:B------:R-:W-:Y:S05]  /*5800*/  WARPSYNC.COLLECTIVE R43, `(.L_x_301) ;  /* 0x000000002b087348 */ /* 0x000fea0003c00000 */
[----:B------:R0:W1:Y:S02]  /*5810*/  SHFL.UP P0, R42, R44, R45, R46 ;  /* 0x0400002d2c2a7389 */ /* 0x000064000000002e */
[----:B01----:R-:W-:Y:S05]  /*5820*/  ENDCOLLECTIVE ;  /* 0x000000000000791b */ /* 0x003fea0003800000 */
.L_x_301:
[----:B------:R-:W-:Y:S02]  /*5830*/  IMAD.MOV.U32 R45, RZ, RZ, 0x4 ;  /* 0x00000004ff2d7424 */ /* 0x000fe400078e00ff */
[----:B------:R-:W-:-:S04]  /*5840*/  IMAD.MOV.U32 R39, RZ, RZ, R42 ;  /* 0x000000ffff277224 */ /* 0x000fc800078e002a */
[----:B------:R-:W-:-:S04]  /*5850*/  @P0 IMAD.IADD R39, R38, 0x1, R39 ;  /* 0x0000000126270824 */ /* 0x000fc800078e0227 */
[----:B------:R-:W-:-:S07]  /*5860*/  IMAD.MOV.U32 R44, RZ, RZ, R39 ;  /* 0x000000ffff2c7224 */ /* 0x000fce00078e0027 */
[----:B------:R-:W-:Y:S05]  /*5870*/  WARPSYNC.COLLECTIVE R43, `(.L_x_302) ;  /* 0x000000002b087348 */ /* 0x000fea0003c00000 */
[----:B------:R0:W1:Y:S02]  /*5880*/  SHFL.UP P0, R42, R44, R45, R46 ;  /* 0x0400002d2c2a7389 */ /* 0x000064000000002e */
[----:B01----:R-:W-:Y:S05]  /*5890*/  ENDCOLLECTIVE ;  /* 0x000000000000791b */ /* 0x003fea0003800000 */
.L_x_302:
[----:B------:R-:W-:Y:S02]  /*58a0*/  IMAD.MOV.U32 R45, RZ, RZ, 0x8 ;  /* 0x00000008ff2d7424 */ /* 0x000fe400078e00ff */
[----:B------:R-:W-:-:S04]  /*58b0*/  IMAD.MOV.U32 R40, RZ, RZ, R42 ;  /* 0x000000ffff287224 */ /* 0x000fc800078e002a */
[----:B------:R-:W-:-:S04]  /*58c0*/  @P0 IMAD.IADD R40, R39, 0x1, R40 ;  /* 0x0000000127280824 */ /* 0x000fc800078e0228 */
[----:B------:R-:W-:-:S07]  /*58d0*/  IMAD.MOV.U32 R44, RZ, RZ, R40 ;  /* 0x000000ffff2c7224 */ /* 0x000fce00078e0028 */
[----:B------:R-:W-:Y:S05]  /*58e0*/  WARPSYNC.COLLECTIVE R43, `(.L_x_303) ;  /* 0x000000002b087348 */ /* 0x000fea0003c00000 */
[----:B------:R0:W1:Y:S02]  /*58f0*/  SHFL.UP P0, R42, R44, R45, R46 ;  /* 0x0400002d2c2a7389 */ /* 0x000064000000002e */
[----:B01----:R-:W-:Y:S05]  /*5900*/  ENDCOLLECTIVE ;  /* 0x000000000000791b */ /* 0x003fea0003800000 */
.L_x_303:
[----:B------:R-:W-:Y:S02]  /*5910*/  IMAD.MOV.U32 R45, RZ, RZ, 0x10 ;  /* 0x00000010ff2d7424 */ /* 0x000fe400078e00ff */
[----:B------:R-:W-:-:S04]  /*5920*/  IMAD.MOV.U32 R41, RZ, RZ, R42 ;  /* 0x000000ffff297224 */ /* 0x000fc800078e002a */
[----:B------:R-:W-:-:S04]  /*5930*/  @P0 IMAD.IADD R41, R40, 0x1, R41 ;  /* 0x0000000128290824 */ /* 0x000fc800078e0229 */
[----:B------:R-:W-:-:S07]  /*5940*/  IMAD.MOV.U32 R44, RZ, RZ, R41 ;  /* 0x000000ffff2c7224 */ /* 0x000fce00078e0029 */
[----:B------:R-:W-:Y:S05]  /*5950*/  WARPSYNC.COLLECTIVE R43, `(.L_x_304) ;  /* 0x000000002b087348 */ /* 0x000fea0003c00000 */
[----:B------:R0:W1:Y:S02]  /*5960*/  SHFL.UP P0, R42, R44, R45, R46 ;  /* 0x0400002d2c2a7389 */ /* 0x000064000000002e */
[----:B01----:R-:W-:Y:S05]  /*5970*/  ENDCOLLECTIVE ;  /* 0x000000000000791b */ /* 0x003fea0003800000 */
.L_x_304:
[----:B------:R-:W-:Y:S05]  /*5980*/  BRA `(.L_x_305) ;  /* 0xffffffc400d87947 */ /* 0x000fea000383ffff */
.L_x_306:
        /* <DEDUP_REMOVED lines=15> */
.L_x_1668:


//--------------------- .text._ZN3cub18CUB_300001_SM_10006detail10radix_sort33DeviceRadixSortExclusiveSumKernelINS1_5radix10policy_hubIiN4cuda3std3__45tupleIJiifiiEEEyE10Policy1000EyEEvPT0_ --------------------------
	.section	.text._ZN3cub18CUB_300001_SM_10006detail10radix_sort33DeviceRadixSortExclusiveSumKernelINS1_5radix10policy_hubIiN4cuda3std3__45tupleIJiifiiEEEyE10Policy1000EyEEvPT0_,"ax",@progbits
	.align	128
        .global         _ZN3cub18CUB_300001_SM_10006detail10radix_sort33DeviceRadixSortExclusiveSumKernelINS1_5radix10policy_hubIiN4cuda3std3__45tupleIJiifiiEEEyE10Policy1000EyEEvPT0_
        .type           _ZN3cub18CUB_300001_SM_10006detail10radix_sort33DeviceRadixSortExclusiveSumKernelINS1_5radix10policy_hubIiN4cuda3std3__45tupleIJiifiiEEEyE10Policy1000EyEEvPT0_,@function
        .size           _ZN3cub18CUB_300001_SM_10006detail10radix_sort33DeviceRadixSortExclusiveSumKernelINS1_5radix10policy_hubIiN4cuda3std3__45tupleIJiifiiEEEyE10Policy1000EyEEvPT0_,(.L_x_1669 - _ZN3cub18CUB_300001_SM_10006detail10radix_sort33DeviceRadixSortExclusiveSumKernelINS1_5radix10policy_hubIiN4cuda3std3__45tupleIJiifiiEEEyE10Policy1000EyEEvPT0_)
        .other          _ZN3cub18CUB_300001_SM_10006detail10radix_sort33DeviceRadixSortExclusiveSumKernelINS1_5radix10policy_hubIiN4cuda3std3__45tupleIJiifiiEEEyE10Policy1000EyEEvPT0_,@"STO_CUDA_ENTRY STV_DEFAULT"
_ZN3cub18CUB_300001_SM_10006detail10radix_sort33DeviceRadixSortExclusiveSumKernelINS1_5radix10policy_hubIiN4cuda3std3__45tupleIJiifiiEEEyE10Policy1000EyEEvPT0_:
.text._ZN3cub18CUB_300001_SM_10006detail10radix_sort33DeviceRadixSortExclusiveSumKernelINS1_5radix10policy_hubIiN4cuda3std3__45tupleIJiifiiEEEyE10Policy1000EyEEvPT0_:
        /* <DEDUP_REMOVED lines=63> */
.L_x_319:
        /* <DEDUP_REMOVED lines=28> */
.L_x_307:
[----:B------:R-:W-:Y:S05]  /*05b0*/  WARPSYNC.ALL ;  /* 0x0000000000007948 */ /* 0x000fea0003800000 */
[----:B------:R-:W-:Y:S06]  /*05c0*/  BAR.SYNC.DEFER_BLOCKING 0x0 ;  /* 0x0000000000007b1d */ /* 0x000fec0000010000 */
[----:B------:R-:W-:Y:S05]  /*05d0*/  @P1 EXIT ;  /* 0x000000000000194d */ /* 0x000fea0003800000 */
[----:B01----:R-:W0:Y:S04]  /*05e0*/  LDS.64 R2, [R0+0x10] ;  /* 0x0000100000027984 */ /* 0x003e280000000a00 */
[----:B0-----:R-:W-:Y:S01]  /*05f0*/  STG.E.64 desc[UR4][R16.64], R2 ;  /* 0x0000000210007986 */ /* 0x001fe2000c101b04 */
[----:B------:R-:W-:Y:S05]  /*0600*/  EXIT ;  /* 0x000000000000794d */ /* 0x000fea0003800000 */
.L_x_308:
[----:B------:R-:W-:Y:S02]  /*0610*/  IMAD.MOV.U32 R24, RZ, RZ, R20 ;  /* 0x000000ffff187224 */ /* 0x000fe400078e0014 */
[----:B------:R-:W-:Y:S02]  /*0620*/  IMAD.MOV.U32 R23, RZ, RZ, 0x1 ;  /* 0x00000001ff177424 */ /* 0x000fe400078e00ff */
[----:B------:R-:W-:Y:S02]  /*0630*/  IMAD.MOV.U32 R22, RZ, RZ, RZ ;  /* 0x000000ffff167224 */ /* 0x000fe400078e00ff */
[----:B------:R-:W-:-:S07]  /*0640*/  IMAD.MOV.U32 R21, RZ, RZ, -0x1 ;  /* 0xffffffffff157424 */ /* 0x000fce00078e00ff */
[----:B------:R-:W-:Y:S05]  /*0650*/  WARPSYNC.COLLECTIVE R21, `(.L_x_309) ;  /* 0x0000000015087348 */ /* 0x000fea0003c00000 */
[----:B------:R0:W1:Y:S02]  /*0660*/  SHFL.UP P0, R25, R24, R23, R22 ;  /* 0x0400001718197389 */ /* 0x0000640000000016 */
[----:B01----:R-:W-:Y:S05]  /*0670*/  ENDCOLLECTIVE ;  /* 0x000000000000791b */ /* 0x003fea0003800000 */
.L_x_309:
[----:B------:R-:W-:Y:S02]  /*0680*/  IMAD.MOV.U32 R24, RZ, RZ, R19 ;  /* 0x000000ffff187224 */ /* 0x000fe400078e0013 */
[----:B------:R-:W-:-:S07]  /*0690*/  IMAD.MOV.U32 R27, RZ, RZ, R25 ;  /* 0x000000ffff1b7224 */ /* 0x000fce00078e0019 */
[----:B------:R-:W-:Y:S05]  /*06a0*/  WARPSYNC.COLLECTIVE R21, `(.L_x_310) ;  /* 0x0000000015087348 */ /* 0x000fea0003c00000 */
[----:B------:R0:W1:Y:S02]  /*06b0*/  SHFL.UP P0, R25, R24, R23, R22 ;  /* 0x0400001718197389 */ /* 0x0000640000000016 */
[----:B01----:R-:W-:Y:S05]  /*06c0*/  ENDCOLLECTIVE ;  /* 0x000000000000791b */ /* 0x003fea0003800000 */
.L_x_310:
        /* <DEDUP_REMOVED lines=9> */
.L_x_311:
[----:B------:R-:W-:Y:S02]  /*0760*/  IMAD.MOV.U32 R24, RZ, RZ, R26 ;  /* 0x000000ffff187224 */ /* 0x000fe400078e001a */
[----:B------:R-:W-:-:S07]  /*0770*/  IMAD.MOV.U32 R28, RZ, RZ, R25 ;  /* 0x000000ffff1c7224 */ /* 0x000fce00078e0019 */
[----:B------:R-:W-:Y:S05]  /*0780*/  WARPSYNC.COLLECTIVE R21, `(.L_x_312) ;  /* 0x0000000015087348 */ /* 0x000fea0003c00000 */
[----:B------:R0:W1:Y:S02]  /*0790*/  SHFL.UP P0, R25, R24, R23, R22 ;  /* 0x0400001718197389 */ /* 0x0000640000000016 */
[----:B01----:R-:W-:Y:S05]  /*07a0*/  ENDCOLLECTIVE ;  /* 0x000000000000791b */ /* 0x003fea0003800000 */
.L_x_312:
        /* <DEDUP_REMOVED lines=9> */
.L_x_313:
[----:B------:R-:W-:Y:S02]  /*0840*/  IMAD.MOV.U32 R24, RZ, RZ, R29 ;  /* 0x000000ffff187224 */ /* 0x000fe400078e001d */
[----:B------:R-:W-:-:S07]  /*0850*/  IMAD.MOV.U32 R27, RZ, RZ, R25 ;  /* 0x000000ffff1b7224 */ /* 0x000fce00078e0019 */
[----:B------:R-:W-:Y:S05]  /*0860*/  WARPSYNC.COLLECTIVE R21, `(.L_x_314) ;  /* 0x0000000015087348 */ /* 0x000fea0003c00000 */
[----:B------:R0:W1:Y:S02]  /*0870*/  SHFL.UP P0, R25, R24, R23, R22 ;  /* 0x0400001718197389 */ /* 0x0000640000000016 */
[----:B01----:R-:W-:Y:S05]  /*0880*/  ENDCOLLECTIVE ;  /* 0x000000000000791b */ /* 0x003fea0003800000 */
.L_x_314:
        /* <DEDUP_REMOVED lines=9> */
.L_x_315:
[----:B------:R-:W-:Y:S02]  /*0920*/  IMAD.MOV.U32 R24, RZ, RZ, R29 ;  /* 0x000000ffff187224 */ /* 0x000fe400078e001d */
[----:B------:R-:W-:-:S07]  /*0930*/  IMAD.MOV.U32 R27, RZ, RZ, R25 ;  /* 0x000000ffff1b7224 */ /* 0x000fce00078e0019 */
[----:B------:R-:W-:Y:S05]  /*0940*/  WARPSYNC.COLLECTIVE R21, `(.L_x_316) ;  /* 0x0000000015087348 */ /* 0x000fea0003c00000 */
[----:B------:R0:W1:Y:S02]  /*0950*/  SHFL.UP P0, R25, R24, R23, R22 ;  /* 0x0400001718197389 */ /* 0x0000640000000016 */
[----:B01----:R-:W-:Y:S05]  /*0960*/  ENDCOLLECTIVE ;  /* 0x000000000000791b */ /* 0x003fea0003800000 */
.L_x_316:
        /* <DEDUP_REMOVED lines=9> */
.L_x_317:
[----:B------:R-:W-:Y:S02]  /*0a00*/  IMAD.MOV.U32 R24, RZ, RZ, R26 ;  /* 0x000000ffff187224 */ /* 0x000fe400078e001a */
[----:B------:R-:W-:-:S07]  /*0a10*/  IMAD.MOV.U32 R28, RZ, RZ, R25 ;  /* 0x000000ffff1c7224 */ /* 0x000fce00078e0019 */
[----:B------:R-:W-:Y:S05]  /*0a20*/  WARPSYNC.COLLECTIVE R21, `(.L_x_318) ;  /* 0x0000000015087348 */ /* 0x000fea0003c00000 */
[----:B------:R0:W1:Y:S02]  /*0a30*/  SHFL.UP P0, R25, R24, R23, R22 ;  /* 0x0400001718197389 */ /* 0x0000640000000016 */
[----:B01----:R-:W-:Y:S05]  /*0a40*/  ENDCOLLECTIVE ;  /* 0x000000000000791b */ /* 0x003fea0003800000 */
.L_x_318:
[----:B------:R-:W-:Y:S05]  /*0a50*/  BRA `(.L_x_319) ;  /* 0xfffffff800647947 */ /* 0x000fea000383ffff */
.L_x_320:
        /* <DEDUP_REMOVED lines=10> */
.L_x_1669:


//--------------------- .text._ZN3cub18CUB_300001_SM_10006detail10radix_sort30DeviceRadixSortHistogramKernelINS1_5radix10policy_hubIiN4cuda3std3__45tupleIJiifiiEEEyE10Policy1000ELNS0_9SortOrderE0EiyNS1_21identity_decomposer_tEEEvPT2_PKT1_SF_iiT3_ --------------------------
	.section	.text._ZN3cub18CUB_300001_SM_10006detail10radix_sort30DeviceRadixSortHistogramKernelINS1_5radix10policy_hubIiN4cuda3std3__45tupleIJiifiiEEEyE10Policy1000ELNS0_9SortOrderE0EiyNS1_21identity_decomposer_tEEEvPT2_PKT1_SF_iiT3_,"ax",@progbits
	.align	128
        .global         _ZN3cub18CUB_300001_SM_10006detail10radix_sort30DeviceRadixSortHistogramKernelINS1_5radix10policy_hubIiN4cuda3std3__45tupleIJiifiiEEEyE10Policy1000ELNS0_9SortOrderE0EiyNS1_21identity_decomposer_tEEEvPT2_PKT1_SF_iiT3_
        .type           _ZN3cub18CUB_300001_SM_10006detail10radix_sort30DeviceRadixSortHistogramKernelINS1_5radix10policy_hubIiN4cuda3std3__45tupleIJiifiiEEEyE10Policy1000ELNS0_9SortOrderE0EiyNS1_21identity_decomposer_tEEEvPT2_PKT1_SF_iiT3_,@function
        .size           _ZN3cub18CUB_300001_SM_10006detail10radix_sort30DeviceRadixSortHistogramKernelINS1_5radix10policy_hubIiN4cuda3std3__45tupleIJiifiiEEEyE10Policy1000ELNS0_9SortOrderE0EiyNS1_21identity_decomposer_tEEEvPT2_PKT1_SF_iiT3_,(.L_x_1670 - _ZN3cub18CUB_300001_SM_10006detail10radix_sort30DeviceRadixSortHistogramKernelINS1_5radix10policy_hubIiN4cuda3std3__45tupleIJiifiiEEEyE10Policy1000ELNS0_9SortOrderE0EiyNS1_21identity_decomposer_tEEEvPT2_PKT1_SF_iiT3_)
        .other          _ZN3cub18CUB_300001_SM_10006detail10radix_sort30DeviceRadixSortHistogramKernelINS1_5radix10policy_hubIiN4cuda3std3__45tupleIJiifiiEEEyE10Policy1000ELNS0_9SortOrderE0EiyNS1_21identity_decomposer_tEEEvPT2_PKT1_SF_iiT3_,@"STO_CUDA_ENTRY STV_DEFAULT"
_ZN3cub18CUB_300001_SM_10006detail10radix_sort30DeviceRadixSortHistogramKernelINS1_5radix10policy_hubIiN4cuda3std3__45tupleIJiifiiEEEyE10Policy1000ELNS0_9SortOrderE0EiyNS1_21identity_decomposer_tEEEvPT2_PKT1_SF_iiT3_:
.text._ZN3cub18CUB_300001_SM_10006detail10radix_sort30DeviceRadixSortHistogramKernelINS1_5radix10policy_hubIiN4cuda3std3__45tupleIJiifiiEEEyE10Policy1000ELNS0_9SortOrderE0EiyNS1_21identity_decomposer_tEEEvPT2_PKT1_SF_iiT3_:
        /* <DEDUP_REMOVED lines=42> */
.L_x_404:
        /* <DEDUP_REMOVED lines=9> */
.L_x_324:
        /* <DEDUP_REMOVED lines=21> */
.L_x_323:
        /* <DEDUP_REMOVED lines=19> */
.L_x_326:
        /* <DEDUP_REMOVED lines=18> */
.L_x_325:
[----:B------:R-:W-:-:S13]  /*06d0*/  ISETP.GT.U32.AND P2, PT, R4, 0x7f, PT ;  /* 0x0000007f0400780c */ /* 0x000fda0003f44070 */
[----:B------:R-:W-:Y:S05]  /*06e0*/  @P2 BRA `(.L_x_322) ;  /* 0x0000000000e02947 */ /* 0x000fea0003800000 */
[----:B--23--:R-:W-:Y:S01]  /*06f0*/  HFMA2 R3, -RZ, RZ, 0, 0 ;  /* 0x00000000ff037431 */ /* 0x00cfe200000001ff */
[----:B------:R-:W-:Y:S06]  /*0700*/  @!P1 BRA `(.L_x_327) ;  /* 0x0000000000589947 */ /* 0x000fec0003800000 */
[----:B------:R-:W-:-:S07]  /*0710*/  IMAD.MOV.U32 R3, RZ, RZ, RZ ;  /* 0x000000ffff037224 */ /* 0x000fce00078e00ff */
.L_x_328:
        /* <DEDUP_REMOVED lines=21> */
.L_x_327:
        /* <DEDUP_REMOVED lines=14> */
.L_x_329:
        /* <DEDUP_REMOVED lines=18> */
.L_x_322:
[----:B------:R-:W-:Y:S05]  /*0a70*/  BSYNC.RECONVERGENT B0 ;  /* 0x0000000000007941 */ /* 0x000fea0003800200 */
.L_x_321:
        /* <DEDUP_REMOVED lines=16> */
.L_x_335:
        /* <DEDUP_REMOVED lines=36> */
.L_x_331:
        /* <DEDUP_REMOVED lines=67> */
.L_x_332:
        /* <DEDUP_REMOVED lines=24> */
.L_x_334:
        /* <DEDUP_REMOVED lines=73> */
.L_x_333:
[----:B------:R-:W-:Y:S05]  /*1800*/  BRA.U !UP0, `(.L_x_335) ;  /* 0xfffffff108dc7547 */ /* 0x000fea000b83ffff */
.L_x_330:
        /* <DEDUP_REMOVED lines=9> */
.L_x_355:
        /* <DEDUP_REMOVED lines=16> */
.L_x_340:
[----:B------:R-:W-:Y:S05]  /*19a0*/  BSYNC.RECONVERGENT B1 ;  /* 0x0000000000017941 */ /* 0x000fea0003800200 */
.L_x_339:
        /* <DEDUP_REMOVED lines=15> */
.L_x_342:
[----:B------:R-:W-:Y:S05]  /*1aa0*/  BSYNC.RECONVERGENT B1 ;  /* 0x0000000000017941 */ /* 0x000fea0003800200 */
.L_x_341:
[----:B------:R-:W-:Y:S04]  /*1ab0*/  BSSY.RECONVERGENT B1, `(.L_x_343) ;  /* 0x0000007000017945 */ /* 0x000fe80003800200 */
[----:B------:R-:W-:Y:S05]  /*1ac0*/  @!P0 BRA `(.L_x_344) ;  /* 0x0000000000148947 */ /* 0x000fea0003800000 */
[----:B01----:R-:W-:Y:S02]  /*1ad0*/  IMAD R17, R5, 0x100, R4 ;  /* 0x0000010005117824 */ /* 0x003fe400078e0204 */
[----:B------:R-:W-:-:S03]  /*1ae0*/  IMAD.MOV.U32 R23, RZ, RZ, RZ ;  /* 0x000000ffff177224 */ /* 0x000fc600078e00ff */
[----:B------:R-:W-:-:S05]  /*1af0*/  IADD3 R17, PT, PT, R17, 0x200, RZ ;  /* 0x0000020011117810 */ /* 0x000fca0007ffe0ff */
[----:B------:R-:W-:-:S05]  /*1b00*/  IMAD.WIDE.U32 R16, R17, 0x8, R2 ;  /* 0x0000000811107825 */ /* 0x000fca00078e0002 */
[----:B------:R2:W-:Y:S02]  /*1b10*/  REDG.E.ADD.64.STRONG.GPU desc[UR20][R16.64], R22 ;  /* 0x000000161000798e */ /* 0x0005e4000c12e514 */
.L_x_344:
[----:B------:R-:W-:Y:S05]  /*1b20*/  BSYNC.RECONVERGENT B1 ;  /* 0x0000000000017941 */ /* 0x000fea0003800200 */
.L_x_343:
[----:B------:R-:W-:Y:S04]  /*1b30*/  BSSY.RECONVERGENT B1, `(.L_x_345) ;  /* 0x0000007000017945 */ /* 0x000fe80003800200 */
[----:B------:R-:W-:Y:S05]  /*1b40*/  @!P1 BRA `(.L_x_346) ;  /* 0x0000000000149947 */ /* 0x000fea0003800000 */
[----:B012---:R-:W-:Y:S02]  /*1b50*/  IMAD R17, R5, 0x100, R4 ;  /* 0x0000010005117824 */ /* 0x007fe400078e0204 */
[----:B------:R-:W-:Y:S02]  /*1b60*/  IMAD.MOV.U32 R15, RZ, RZ, RZ ;  /* 0x000000ffff0f7224 */ /* 0x000fe400078e00ff */
[----:B------:R-:W-:-:S04]  /*1b70*/  VIADD R17, R17, 0x300 ;  /* 0x0000030011117836 */ /* 0x000fc80000000000 */
[----:B------:R-:W-:-:S05]  /*1b80*/  IMAD.WIDE.U32 R16, R17, 0x8, R2 ;  /* 0x0000000811107825 */ /* 0x000fca00078e0002 */
[----:B------:R3:W-:Y:S02]  /*1b90*/  REDG.E.ADD.64.STRONG.GPU desc[UR20][R16.64], R14 ;  /* 0x0000000e1000798e */ /* 0x0007e4000c12e514 */
.L_x_346:
[----:B------:R-:W-:Y:S05]  /*1ba0*/  BSYNC.RECONVERGENT B1 ;  /* 0x0000000000017941 */ /* 0x000fea0003800200 */
.L_x_345:
[----:B------:R-:W-:Y:S04]  /*1bb0*/  BSSY.RECONVERGENT B1, `(.L_x_347) ;  /* 0x0000007000017945 */ /* 0x000fe80003800200 */
[----:B------:R-:W-:Y:S05]  /*1bc0*/  @!P2 BRA `(.L_x_348) ;  /* 0x000000000014a947 */ /* 0x000fea0003800000 */
[----:B---3--:R-:W-:Y:S02]  /*1bd0*/  IMAD R15, R5, 0x100, R4 ;  /* 0x00000100050f7824 */ /* 0x008fe400078e0204 */
[----:B------:R-:W-:Y:S02]  /*1be0*/  HFMA2 R13, -RZ, RZ, 0, 0 ;  /* 0x00000000ff0d7431 */ /* 0x000fe400000001ff */
[----:B------:R-:W-:-:S04]  /*1bf0*/  VIADD R15, R15, 0x400 ;  /* 0x000004000f0f7836 */ /* 0x000fc80000000000 */
[----:B------:R-:W-:-:S05]  /*1c00*/  IMAD.WIDE.U32 R14, R15, 0x8, R2 ;  /* 0x000000080f0e7825 */ /* 0x000fca00078e0002 */
[----:B------:R4:W-:Y:S02]  /*1c10*/  REDG.E.ADD.64.STRONG.GPU desc[UR20][R14.64], R12 ;  /* 0x0000000c0e00798e */ /* 0x0009e4000c12e514 */
.L_x_348:
[----:B------:R-:W-:Y:S05]  /*1c20*/  BSYNC.RECONVERGENT B1 ;  /* 0x0000000000017941 */ /* 0x000fea0003800200 */
.L_x_347:
[----:B------:R-:W-:Y:S04]  /*1c30*/  BSSY.RECONVERGENT B1, `(.L_x_349) ;  /* 0x0000007000017945 */ /* 0x000fe80003800200 */
[----:B------:R-:W-:Y:S05]  /*1c40*/  @!P3 BRA `(.L_x_350) ;  /* 0x000000000014b947 */ /* 0x000fea0003800000 */
[----:B----4-:R-:W-:Y:S02]  /*1c50*/  IMAD R13, R5, 0x100, R4 ;  /* 0x00000100050d7824 */ /* 0x010fe400078e0204 */
[----:B------:R-:W-:Y:S02]  /*1c60*/  IMAD.MOV.U32 R7, RZ, RZ, RZ ;  /* 0x000000ffff077224 */ /* 0x000fe400078e00ff */
[----:B------:R-:W-:-:S04]  /*1c70*/  VIADD R13, R13, 0x500 ;  /* 0x000005000d0d7836 */ /* 0x000fc80000000000 */
[----:B------:R-:W-:-:S05]  /*1c80*/  IMAD.WIDE.U32 R12, R13, 0x8, R2 ;  /* 0x000000080d0c7825 */ /* 0x000fca00078e0002 */
[----:B------:R4:W-:Y:S02]  /*1c90*/  REDG.E.ADD.64.STRONG.GPU desc[UR20][R12.64], R6 ;  /* 0x000000060c00798e */ /* 0x0009e4000c12e514 */
.L_x_350:
[----:B------:R-:W-:Y:S05]  /*1ca0*/  BSYNC.RECONVERGENT B1 ;  /* 0x0000000000017941 */ /* 0x000fea0003800200 */
.L_x_349:
[----:B------:R-:W-:Y:S04]  /*1cb0*/  BSSY.RECONVERGENT B1, `(.L_x_351) ;  /* 0x0000007000017945 */ /* 0x000fe80003800200 */
[----:B------:R-:W-:Y:S05]  /*1cc0*/  @!P4 BRA `(.L_x_352) ;  /* 0x000000000014c947 */ /* 0x000fea0003800000 */
[----:B----4-:R-:W-:Y:S02]  /*1cd0*/  IMAD R7, R5, 0x100, R4 ;  /* 0x0000010005077824 */ /* 0x010fe400078e0204 */
[----:B------:R-:W-:Y:S02]  /*1ce0*/  IMAD.MOV.U32 R9, RZ, RZ, RZ ;  /* 0x000000ffff097224 */ /* 0x000fe400078e00ff */
[----:B------:R-:W-:-:S04]  /*1cf0*/  VIADD R7, R7, 0x600 ;  /* 0x0000060007077836 */ /* 0x000fc80000000000 */
[----:B------:R-:W-:-:S05]  /*1d00*/  IMAD.WIDE.U32 R6, R7, 0x8, R2 ;  /* 0x0000000807067825 */ /* 0x000fca00078e0002 */
[----:B------:R4:W-:Y:S02]  /*1d10*/  REDG.E.ADD.64.STRONG.GPU desc[UR20][R6.64], R8 ;  /* 0x000000080600798e */ /* 0x0009e4000c12e514 */
.L_x_352:
[----:B------:R-:W-:Y:S05]  /*1d20*/  BSYNC.RECONVERGENT B1 ;  /* 0x0000000000017941 */ /* 0x000fea0003800200 */
.L_x_351:
[----:B------:R-:W-:Y:S04]  /*1d30*/  BSSY.RECONVERGENT B1, `(.L_x_353) ;  /* 0x0000007000017945 */ /* 0x000fe80003800200 */
[----:B------:R-:W-:Y:S05]  /*1d40*/  @!P5 BRA `(.L_x_354) ;  /* 0x000000000014d947 */ /* 0x000fea0003800000 */
[----:B----4-:R-:W-:Y:S01]  /*1d50*/  LEA R7, R5, R4, 0x8 ;  /* 0x0000000405077211 */ /* 0x010fe200078e40ff */
[----:B------:R-:W-:-:S04]  /*1d60*/  IMAD.MOV.U32 R11, RZ, RZ, RZ ;  /* 0x000000ffff0b7224 */ /* 0x000fc800078e00ff */
[----:B------:R-:W-:-:S04]  /*1d70*/  VIADD R7, R7, 0x700 ;  /* 0x0000070007077836 */ /* 0x000fc80000000000 */
[----:B------:R-:W-:-:S05]  /*1d80*/  IMAD.WIDE.U32 R6, R7, 0x8, R2 ;  /* 0x0000000807067825 */ /* 0x000fca00078e0002 */
[----:B------:R4:W-:Y:S02]  /*1d90*/  REDG.E.ADD.64.STRONG.GPU desc[UR20][R6.64], R10 ;  /* 0x0000000a0600798e */ /* 0x0009e4000c12e514 */
.L_x_354:
[----:B------:R-:W-:Y:S05]  /*1da0*/  BSYNC.RECONVERGENT B1 ;  /* 0x0000000000017941 */ /* 0x000fea0003800200 */
.L_x_353:
[----:B------:R-:W-:-:S05]  /*1db0*/  VIADD R5, R5, 0x8 ;  /* 0x0000000805057836 */ /* 0x000fca0000000000 */
[----:B------:R-:W-:-:S13]  /*1dc0*/  ISETP.NE.AND P0, PT, R5, UR27, PT ;  /* 0x0000001b05007c0c */ /* 0x000fda000bf05270 */
[----:B------:R-:W-:Y:S05]  /*1dd0*/  @P0 BRA `(.L_x_355) ;  /* 0xfffffff800b00947 */ /* 0x000fea000383ffff */
[----:B------:R-:W-:-:S07]  /*1de0*/  IMAD.U32 R3, RZ, RZ, UR27 ;  /* 0x0000001bff037e24 */ /* 0x000fce000f8e00ff */
.L_x_338:
        /* <DEDUP_REMOVED lines=24> */
.L_x_359:
[----:B------:R-:W-:Y:S05]  /*1f70*/  BSYNC.RECONVERGENT B1 ;  /* 0x0000000000017941 */ /* 0x000fea0003800200 */
.L_x_358:
        /* <DEDUP_REMOVED lines=9> */
.L_x_361:
[----:B------:R-:W-:Y:S05]  /*2010*/  BSYNC.RECONVERGENT B1 ;  /* 0x0000000000017941 */ /* 0x000fea0003800200 */
.L_x_360:
        /* <DEDUP_REMOVED lines=8> */
.L_x_363:
[----:B------:R-:W-:Y:S05]  /*20a0*/  BSYNC.RECONVERGENT B1 ;  /* 0x0000000000017941 */ /* 0x000fea0003800200 */
.L_x_362:
        /* <DEDUP_REMOVED lines=9> */
.L_x_365:
[----:B------:R-:W-:Y:S05]  /*2140*/  BSYNC.RECONVERGENT B1 ;  /* 0x0000000000017941 */ /* 0x000fea0003800200 */
.L_x_364:
[----:B------:R-:W-:-:S07]  /*2150*/  VIADD R3, R3, 0x4 ;  /* 0x0000000403037836 */ /* 0x000fce0000000000 */
.L_x_357:
        /* <DEDUP_REMOVED lines=18> */
.L_x_369:
[----:B------:R-:W-:Y:S05]  /*2280*/  BSYNC.RECONVERGENT B2 ;  /* 0x0000000000027941 */ /* 0x000fea0003800200 */
.L_x_368:
        /* <DEDUP_REMOVED lines=9> */
.L_x_371:
[----:B------:R-:W-:Y:S05]  /*2320*/  BSYNC.RECONVERGENT B2 ;  /* 0x0000000000027941 */ /* 0x000fea0003800200 */
.L_x_370:
[----:B------:R-:W-:-:S07]  /*2330*/  VIADD R3, R3, 0x2 ;  /* 0x0000000203037836 */ /* 0x000fce0000000000 */
.L_x_367:
        /* <DEDUP_REMOVED lines=12> */
.L_x_366:
[----:B------:R-:W-:Y:S05]  /*2400*/  BSYNC.RECONVERGENT B1 ;  /* 0x0000000000017941 */ /* 0x000fea0003800200 */
.L_x_356:
[----:B------:R-:W-:-:S13]  /*2410*/  ISETP.GT.U32.AND P0, PT, R4, 0x7f, PT ;  /* 0x0000007f0400780c */ /* 0x000fda0003f04070 */
[----:B------:R-:W-:Y:S05]  /*2420*/  @P0 BRA `(.L_x_337) ;  /* 0x0000000800900947 */ /* 0x000fea0003800000 */
[----:B------:R-:W-:Y:S01]  /*2430*/  UISETP.GE.U32.AND UP0, UPT, UR22, 0x7, UPT ;  /* 0x000000071600788c */ /* 0x000fe2000bf06070 */
[----:B0-----:R-:W-:-:S08]  /*2440*/  IMAD.MOV.U32 R3, RZ, RZ, RZ ;  /* 0x000000ffff037224 */ /* 0x001fd000078e00ff */
[----:B------:R-:W-:Y:S05]  /*2450*/  BRA.U !UP0, `(.L_x_372) ;  /* 0x0000000508147547 */ /* 0x000fea000b800000 */
[----:B------:R-:W0:Y:S01]  /*2460*/  LDC.64 R2, c[0x0][0x380] ;  /* 0x0000e000ff027b82 */ /* 0x000e220000000a00 */
[----:B------:R-:W-:-:S07]  /*2470*/  IMAD.MOV.U32 R9, RZ, RZ, RZ ;  /* 0x000000ffff097224 */ /* 0x000fce00078e00ff */
.L_x_389:
        /* <DEDUP_REMOVED lines=18> */
.L_x_374:
[----:B------:R-:W-:Y:S05]  /*25a0*/  BSYNC.RECONVERGENT B1 ;  /* 0x0000000000017941 */ /* 0x000fea0003800200 */
.L_x_373:
[----:B------:R-:W-:Y:S04]  /*25b0*/  BSSY.RECONVERGENT B1, `(.L_x_375) ;  /* 0x0000005000017945 */ /* 0x000fe80003800200 */
[----:B------:R-:W-:Y:S05]  /*25c0*/  @!P1 BRA `(.L_x_376) ;  /* 0x00000000000c9947 */ /* 0x000fea0003800000 */
[----:B0-----:R-:W-:Y:S02]  /*25d0*/  IMAD.MOV.U32 R14, RZ, RZ, R13 ;  /* 0x000000ffff0e7224 */ /* 0x001fe400078e000d */
[----:B------:R-:W-:-:S05]  /*25e0*/  IMAD.MOV.U32 R15, RZ, RZ, RZ ;  /* 0x000000ffff0f7224 */ /* 0x000fca00078e00ff */
[----:B------:R1:W-:Y:S02]  /*25f0*/  REDG.E.ADD.64.STRONG.GPU desc[UR20][R6.64+0xc00], R14 ;  /* 0x000c000e0600798e */ /* 0x0003e4000c12e514 */
.L_x_376:
[----:B------:R-:W-:Y:S05]  /*2600*/  BSYNC.RECONVERGENT B1 ;  /* 0x0000000000017941 */ /* 0x000fea0003800200 */
.L_x_375:
        /* <DEDUP_REMOVED lines=12> */
.L_x_378:
[----:B------:R-:W-:Y:S05]  /*26d0*/  BSYNC.RECONVERGENT B1 ;  /* 0x0000000000017941 */ /* 0x000fea0003800200 */
.L_x_377:
[----:B------:R-:W-:Y:S04]  /*26e0*/  BSSY.RECONVERGENT B1, `(.L_x_379) ;  /* 0x0000005000017945 */ /* 0x000fe80003800200 */
[----:B------:R-:W-:Y:S05]  /*26f0*/  @!P1 BRA `(.L_x_380) ;  /* 0x00000000000c9947 */ /* 0x000fea0003800000 */
[----:B012---:R-:W-:Y:S02]  /*2700*/  IMAD.MOV.U32 R14, RZ, RZ, R18 ;  /* 0x000000ffff0e7224 */ /* 0x007fe400078e0012 */
[----:B------:R-:W-:-:S05]  /*2710*/  IMAD.MOV.U32 R15, RZ, RZ, RZ ;  /* 0x000000ffff0f7224 */ /* 0x000fca00078e00ff */
[----:B------:R3:W-:Y:S02]  /*2720*/  REDG.E.ADD.64.STRONG.GPU desc[UR20][R6.64+0x1c00], R14 ;  /* 0x001c000e0600798e */ /* 0x0007e4000c12e514 */
.L_x_380:
[----:B------:R-:W-:Y:S05]  /*2730*/  BSYNC.RECONVERGENT B1 ;  /* 0x0000000000017941 */ /* 0x000fea0003800200 */
.L_x_379:
[----:B------:R-:W-:Y:S04]  /*2740*/  BSSY.RECONVERGENT B1, `(.L_x_381) ;  /* 0x0000005000017945 */ /* 0x000fe80003800200 */
[----:B------:R-:W-:Y:S05]  /*2750*/  @!P2 BRA `(.L_x_382) ;  /* 0x00000000000ca947 */ /* 0x000fea0003800000 */
[----:B0123--:R-:W-:Y:S01]  /*2760*/  MOV R14, R19 ;  /* 0x00000013000e7202 */ /* 0x00ffe20000000f00 */
[----:B------:R-:W-:-:S05]  /*2770*/  IMAD.MOV.U32 R15, RZ, RZ, RZ ;  /* 0x000000ffff0f7224 */ /* 0x000fca00078e00ff */
[----:B------:R4:W-:Y:S02]  /*2780*/  REDG.E.ADD.64.STRONG.GPU desc[UR20][R6.64+0x2400], R14 ;  /* 0x0024000e0600798e */ /* 0x0009e4000c12e514 */
.L_x_382:
[----:B------:R-:W-:Y:S05]  /*2790*/  BSYNC.RECONVERGENT B1 ;  /* 0x0000000000017941 */ /* 0x000fea0003800200 */
.L_x_381:
[----:B------:R-:W-:Y:S04]  /*27a0*/  BSSY.RECONVERGENT B1, `(.L_x_383) ;  /* 0x0000004000017945 */ /* 0x000fe80003800200 */
[----:B------:R-:W-:Y:S05]  /*27b0*/  @!P3 BRA `(.L_x_384) ;  /* 0x000000000008b947 */ /* 0x000fea0003800000 */
[----:B------:R-:W-:-:S05]  /*27c0*/  IMAD.MOV.U32 R17, RZ, RZ, RZ ;  /* 0x000000ffff117224 */ /* 0x000fca00078e00ff */
[----:B------:R0:W-:Y:S02]  /*27d0*/  REDG.E.ADD.64.STRONG.GPU desc[UR20][R6.64+0x2c00], R16 ;  /* 0x002c00100600798e */ /* 0x0001e4000c12e514 */
.L_x_384:
[----:B------:R-:W-:Y:S05]  /*27e0*/  BSYNC.RECONVERGENT B1 ;  /* 0x0000000000017941 */ /* 0x000fea0003800200 */
.L_x_383:
[----:B------:R-:W-:Y:S04]  /*27f0*/  BSSY.RECONVERGENT B1, `(.L_x_385) ;  /* 0x0000004000017945 */ /* 0x000fe80003800200 */
[----:B------:R-:W-:Y:S05]  /*2800*/  @!P4 BRA `(.L_x_386) ;  /* 0x000000000008c947 */ /* 0x000fea0003800000 */
[----:B------:R-:W-:-:S05]  /*2810*/  IMAD.MOV.U32 R13, RZ, RZ, RZ ;  /* 0x000000ffff0d7224 */ /* 0x000fca00078e00ff */
[----:B------:R0:W-:Y:S02]  /*2820*/  REDG.E.ADD.64.STRONG.GPU desc[UR20][R6.64+0x3400], R12 ;  /* 0x0034000c0600798e */ /* 0x0001e4000c12e514 */
.L_x_386:
[----:B------:R-:W-:Y:S05]  /*2830*/  BSYNC.RECONVERGENT B1 ;  /* 0x0000000000017941 */ /* 0x000fea0003800200 */
.L_x_385:
[----:B------:R-:W-:Y:S04]  /*2840*/  BSSY.RECONVERGENT B1, `(.L_x_387) ;  /* 0x0000004000017945 */ /* 0x000fe80003800200 */
[----:B------:R-:W-:Y:S05]  /*2850*/  @!P5 BRA `(.L_x_388) ;  /* 0x000000000008d947 */ /* 0x000fea0003800000 */
[----:B------:R-:W-:-:S05]  /*2860*/  IMAD.MOV.U32 R11, RZ, RZ, RZ ;  /* 0x000000ffff0b7224 */ /* 0x000fca00078e00ff */
[----:B------:R0:W-:Y:S02]  /*2870*/  REDG.E.ADD.64.STRONG.GPU desc[UR20][R6.64+0x3c00], R10 ;  /* 0x003c000a0600798e */ /* 0x0001e4000c12e514 */
.L_x_388:
[----:B------:R-:W-:Y:S05]  /*2880*/  BSYNC.RECONVERGENT B1 ;  /* 0x0000000000017941 */ /* 0x000fea0003800200 */
.L_x_387:
[----:B------:R-:W-:Y:S05]  /*2890*/  @P0 BRA `(.L_x_389) ;  /* 0xfffffff800f80947 */ /* 0x000fea000383ffff */
[----:B------:R-:W-:-:S07]  /*28a0*/  IMAD.U32 R3, RZ, RZ, UR27 ;  /* 0x0000001bff037e24 */ /* 0x000fce000f8e00ff */
.L_x_372:
        /* <DEDUP_REMOVED lines=20> */
.L_x_392:
[----:B------:R-:W-:Y:S05]  /*29f0*/  BSYNC.RECONVERGENT B1 ;  /* 0x0000000000017941 */ /* 0x000fea0003800200 */
.L_x_391:
        /* <DEDUP_REMOVED lines=9> */
.L_x_394:
[----:B------:R-:W-:Y:S05]  /*2a90*/  BSYNC.RECONVERGENT B1 ;  /* 0x0000000000017941 */ /* 0x000fea0003800200 */
.L_x_393:
        /* <DEDUP_REMOVED lines=8> */
.L_x_396:
[----:B------:R-:W-:Y:S05]  /*2b20*/  BSYNC.RECONVERGENT B1 ;  /* 0x0000000000017941 */ /* 0x000fea0003800200 */
.L_x_395:
        /* <DEDUP_REMOVED lines=9> */
.L_x_398:
[----:B------:R-:W-:Y:S05]  /*2bc0*/  BSYNC.RECONVERGENT B1 ;  /* 0x0000000000017941 */ /* 0x000fea0003800200 */
.L_x_397:
[----:B------:R-:W-:-:S07]  /*2bd0*/  VIADD R3, R3, 0x4 ;  /* 0x0000000403037836 */ /* 0x000fce0000000000 */
.L_x_390:
        /* <DEDUP_REMOVED lines=17> */
.L_x_401:
[----:B------:R-:W-:Y:S05]  /*2cf0*/  BSYNC.RECONVERGENT B1 ;  /* 0x0000000000017941 */ /* 0x000fea0003800200 */
.L_x_400:
        /* <DEDUP_REMOVED lines=9> */
.L_x_403:
[----:B------:R-:W-:Y:S05]  /*2d90*/  BSYNC.RECONVERGENT B1 ;  /* 0x0000000000017941 */ /* 0x000fea0003800200 */
.L_x_402:
[----:B------:R-:W-:-:S07]  /*2da0*/  VIADD R3, R3, 0x2 ;  /* 0x0000000203037836 */ /* 0x000fce0000000000 */
.L_x_399:
        /* <DEDUP_REMOVED lines=12> */
.L_x_337:
[----:B------:R-:W-:Y:S05]  /*2e70*/  BSYNC.RECONVERGENT B0 ;  /* 0x0000000000007941 */ /* 0x000fea0003800200 */
.L_x_336:
[----:B------:R-:W-:Y:S01]  /*2e80*/  BAR.SYNC.DEFER_BLOCKING 0x0 ;  /* 0x0000000000007b1d */ /* 0x000fe20000010000 */
[----:B------:R-:W-:-:S04]  /*2e90*/  UIADD3 UR6, UP0, UPT, UR6, 0x1, URZ ;  /* 0x0000000106067890 */ /* 0x000fc8000ff1e0ff */
[----:B------:R-:W-:Y:S02]  /*2ea0*/  UIADD3.X UR7, UPT, UPT, URZ, UR7, URZ, UP0, !UPT ;  /* 0x00000007ff077290 */ /* 0x000fe400087fe4ff */
[----:B------:R-:W-:-:S04]  /*2eb0*/  UISETP.NE.U32.AND UP0, UPT, UR6, UR11, UPT ;  /* 0x0000000b0600728c */ /* 0x000fc8000bf05070 */
[----:B------:R-:W-:-:S09]  /*2ec0*/  UISETP.NE.AND.EX UP0, UPT, UR7, UR12, UPT, UP0 ;  /* 0x0000000c0700728c */ /* 0x000fd2000bf05300 */
[----:B------:R-:W-:Y:S05]  /*2ed0*/  BRA.U UP0, `(.L_x_404) ;  /* 0xffffffd100f07547 */ /* 0x000fea000b83ffff */
[----:B------:R-:W-:Y:S05]  /*2ee0*/  EXIT ;  /* 0x000000000000794d */ /* 0x000fea0003800000 */
.L_x_405:
        /* <DEDUP_REMOVED lines=9> */
.L_x_1670:


//--------------------- .text._ZN3cub18CUB_300001_SM_10006detail10radix_sort31DeviceRadixSortSingleTileKernelINS1_5radix10policy_hubIiN4cuda3std3__45tupleIJiifiiEEEyE10Policy1000ELNS0_9SortOrderE0EiSA_yNS1_21identity_decomposer_tEEEvPKT1_PSF_PKT2_PSJ_T3_iiT4_ --------------------------
	.section	.text._ZN3cub18CUB_300001_SM_10006detail10radix_sort31DeviceRadixSortSingleTileKernelINS1_5radix10policy_hubIiN4cuda3std3__45tupleIJiifiiEEEyE10Policy1000ELNS0_9SortOrderE0EiSA_yNS1_21identity_decomposer_tEEEvPKT1_PSF_PKT2_PSJ_T3_iiT4_,"ax",@progbits
	.align	128
        .global         _ZN3cub18CUB_300001_SM_10006detail10radix_sort31DeviceRadixSortSingleTileKernelINS1_5radix10policy_hubIiN4cuda3std3__45tupleIJiifiiEEEyE10Policy1000ELNS0_9SortOrderE0EiSA_yNS1_21identity_decomposer_tEEEvPKT1_PSF_PKT2_PSJ_T3_iiT4_
        .type           _ZN3cub18CUB_300001_SM_10006detail10radix_sort31DeviceRadixSortSingleTileKernelINS1_5radix10policy_hubIiN4cuda3std3__45tupleIJiifiiEEEyE10Policy1000ELNS0_9SortOrderE0EiSA_yNS1_21identity_decomposer_tEEEvPKT1_PSF_PKT2_PSJ_T3_iiT4_,@function
        .size           _ZN3cub18CUB_300001_SM_10006detail10radix_sort31DeviceRadixSortSingleTileKernelINS1_5radix10policy_hubIiN4cuda3std3__45tupleIJiifiiEEEyE10Policy1000ELNS0_9SortOrderE0EiSA_yNS1_21identity_decomposer_tEEEvPKT1_PSF_PKT2_PSJ_T3_iiT4_,(.L_x_1671 - _ZN3cub18CUB_300001_SM_10006detail10radix_sort31DeviceRadixSortSingleTileKernelINS1_5radix10policy_hubIiN4cuda3std3__45tupleIJiifiiEEEyE10Policy1000ELNS0_9SortOrderE0EiSA_yNS1_21identity_decomposer_tEEEvPKT1_PSF_PKT2_PSJ_T3_iiT4_)
        .other          _ZN3cub18CUB_300001_SM_10006detail10radix_sort31DeviceRadixSortSingleTileKernelINS1_5radix10policy_hubIiN4cuda3std3__45tupleIJiifiiEEEyE10Policy1000ELNS0_9SortOrderE0EiSA_yNS1_21identity_decomposer_tEEEvPKT1_PSF_PKT2_PSJ_T3_iiT4_,@"STO_CUDA_ENTRY STV_DEFAULT"
_ZN3cub18CUB_300001_SM_10006detail10radix_sort31DeviceRadixSortSingleTileKernelINS1_5radix10policy_hubIiN4cuda3std3__45tupleIJiifiiEEEyE10Policy1000ELNS0_9SortOrderE0EiSA_yNS1_21identity_decomposer_tEEEvPKT1_PSF_PKT2_PSJ_T3_iiT4_:
.text._ZN3cub18CUB_300001_SM_10006detail10radix_sort31DeviceRadixSortSingleTileKernelINS1_5radix10policy_hubIiN4cuda3std3__45tupleIJiifiiEEEyE10Policy1000ELNS0_9SortOrderE0EiSA_yNS1_21identity_decomposer_tEEEvPKT1_PSF_PKT2_PSJ_T3_iiT4_:
[----:B------:R-:W-:Y:S01]  /*0000*/  LDC R1, c[0x0][0x37c] ;  /* 0x0000df00ff017b82 */ /* 0x000fe20000000800 */
[----:B------:R-:W0:Y:S01]  /*0010*/  S2R R0, SR_TID.X ;  /* 0x0000000000007919 */ /* 0x000e220000002100 */
[----:B------:R-:W1:Y:S06]  /*0020*/  LDCU UR4, c[0x0][0x3a0] ;  /* 0x00007400ff0477ac */ /* 0x000e6c0008000800 */
[----:B------:R-:W2:Y:S01]  /*0030*/  LDC.64 R4, c[0x0][0x380] ;  /* 0x0000e000ff047b82 */ /* 0x000ea20000000a00 */
[----:B------:R-:W3:Y:S07]  /*0040*/  LDCU.64 UR10, c[0x0][0x358] ;  /* 0x00006b00ff0a77ac */ /* 0x000eee0008000a00 */
[----:B------:R-:W4:Y:S08]  /*0050*/  LDC.64 R6, c[0x0][0x390] ;  /* 0x0000e400ff067b82 */ /* 0x000f300000000a00 */
[----:B------:R-:W4:Y:S01]  /*0060*/  S2UR UR5, SR_CgaCtaId ;  /* 0x00000000000579c3 */ /* 0x000f220000008800 */
[----:B------:R-:W-:-:S02]  /*0070*/  CS2R R12, SRZ ;  /* 0x00000000000c7805 */ /* 0x000fc4000001ff00 */
[----:B------:R-:W-:Y:S02]  /*0080*/  CS2R R14, SRZ ;  /* 0x00000000000e7805 */ /* 0x000fe4000001ff00 */
[----:B------:R-:W-:Y:S02]  /*0090*/  CS2R R16, SRZ ;  /* 0x0000000000107805 */ /* 0x000fe4000001ff00 */
[----:B------:R-:W-:Y:S02]  /*00a0*/  CS2R R18, SRZ ;  /* 0x0000000000127805 */ /* 0x000fe4000001ff00 */
[----:B------:R-:W-:Y:S02]  /*00b0*/  CS2R R20, SRZ ;  /* 0x0000000000147805 */ /* 0x000fe4000001ff00 */
[----:B------:R-:W-:Y:S01]  /*00c0*/  CS2R R22, SRZ ;  /* 0x0000000000167805 */ /* 0x000fe2000001ff00 */
[----:B------:R-:W-:Y:S01]  /*00d0*/  IMAD.MOV.U32 R24, RZ, RZ, RZ ;  /* 0x000000ffff187224 */ /* 0x000fe200078e00ff */
[----:B------:R-:W4:Y:S01]  /*00e0*/  S2R R25, SR_LANEID ;  /* 0x0000000000197919 */ /* 0x000f220000000000 */
[----:B------:R-:W4:Y:S01]  /*00f0*/  LDCU.64 UR6, c[0x0][0x3a8] ;  /* 0x00007500ff0677ac */ /* 0x000f220008000a00 */
[----:B------:R-:W-:Y:S01]  /*0100*/  IMAD.MOV.U32 R26, RZ, RZ, -0x1 ;  /* 0xffffffffff1a7424 */ /* 0x000fe200078e00ff */
[----:B------:R-:W3:Y:S01]  /*0110*/  LDCU UR9, c[0x0][0x3ac] ;  /* 0x00007580ff0977ac */ /* 0x000ee20008000800 */
[----:B0-----:R-:W-:-:S04]  /*0120*/  IMAD R3, R0, 0x3, RZ ;  /* 0x0000000300037824 */ /* 0x001fc800078e02ff */
[C---:B------:R-:W-:Y:S01]  /*0130*/  VIADD R2, R3.reuse, 0x1 ;  /* 0x0000000103027836 */ /* 0x040fe20000000000 */
[C---:B-1----:R-:W-:Y:S01]  /*0140*/  ISETP.GE.AND P0, PT, R3.reuse, UR4, PT ;  /* 0x0000000403007c0c */ /* 0x042fe2000bf06270 */
[C---:B------:R-:W-:Y:S02]  /*0150*/  VIADD R8, R3.reuse, 0x2 ;  /* 0x0000000203087836 */ /* 0x040fe40000000000 */
[----:B--2---:R-:W-:Y:S01]  /*0160*/  IMAD.WIDE.U32 R4, R3, 0x4, R4 ;  /* 0x0000000403047825 */ /* 0x004fe200078e0004 */
[----:B------:R-:W-:Y:S02]  /*0170*/  ISETP.GE.AND P1, PT, R2, UR4, PT ;  /* 0x0000000402007c0c */ /* 0x000fe4000bf26270 */
[----:B------:R-:W-:-:S07]  /*0180*/  ISETP.GE.AND P2, PT, R8, UR4, PT ;  /* 0x0000000408007c0c */ /* 0x000fce000bf46270 */
[----:B---3--:R-:W2:Y:S04]  /*0190*/  @!P0 LDG.E R10, desc[UR10][R4.64] ;  /* 0x0000000a040a8981 */ /* 0x008ea8000c1e1900 */
[----:B------:R-:W3:Y:S04]  /*01a0*/  @!P1 LDG.E R8, desc[UR10][R4.64+0x4] ;  /* 0x0000040a04089981 */ /* 0x000ee8000c1e1900 */
[----:B------:R-:W3:Y:S01]  /*01b0*/  @!P2 LDG.E R9, desc[UR10][R4.64+0x8] ;  /* 0x0000080a0409a981 */ /* 0x000ee2000c1e1900 */
[----:B----4-:R-:W-:Y:S01]  /*01c0*/  IMAD.WIDE.U32 R6, R3, 0x14, R6 ;  /* 0x0000001403067825 */ /* 0x010fe200078e0006 */
[----:B------:R-:W-:Y:S01]  /*01d0*/  CS2R R2, SRZ ;  /* 0x0000000000027805 */ /* 0x000fe2000001ff00 */
[----:B------:R-:W-:Y:S06]  /*01e0*/  BAR.SYNC.DEFER_BLOCKING 0x0 ;  /* 0x0000000000007b1d */ /* 0x000fec0000010000 */
[----:B------:R-:W-:-:S02]  /*01f0*/  UMOV UR4, 0x400 ;  /* 0x0000040000047882 */ /* 0x000fc40000000000 */
[----:B------:R-:W-:-:S06]  /*0200*/  ULEA UR4, UR5, UR4, 0x18 ;  /* 0x0000000405047291 */ /* 0x000fcc000f8ec0ff */
[C---:B------:R-:W-:Y:S01]  /*0210*/  LEA R27, R0.reuse, UR4, 0x2 ;  /* 0x00000004001b7c11 */ /* 0x040fe2000f8e10ff */
        /* <DEDUP_REMOVED lines=14> */
[----:B------:R0:W5:Y:S01]  /*0300*/  @!P2 LDG.E R24, desc[UR10][R6.64+0x38] ;  /* 0x0000380a0618a981 */ /* 0x000162000c1e1900 */
[C---:B------:R-:W-:Y:S01]  /*0310*/  LEA R29, R0.reuse, R27, 0x7 ;  /* 0x0000001b001d7211 */ /* 0x040fe200078e38ff */
[----:B------:R-:W-:Y:S01]  /*0320*/  IMAD.MOV.U32 R28, RZ, RZ, -0x1 ;  /* 0xffffffffff1c7424 */ /* 0x000fe200078e00ff */
[----:B------:R-:W-:Y:S01]  /*0330*/  SHF.R.U32.HI R71, RZ, 0x5, R0 ;  /* 0x00000005ff477819 */ /* 0x000fe20000011600 */
[----:B------:R-:W-:Y:S01]  /*0340*/  IMAD.MOV.U32 R30, RZ, RZ, -0x1 ;  /* 0xffffffffff1e7424 */ /* 0x000fe200078e00ff */
[----:B------:R-:W-:Y:S01]  /*0350*/  UIADD3 UR8, UPT, UPT, UR6, 0x6, URZ ;  /* 0x0000000606087890 */ /* 0x000fe2000fffe0ff */
[----:B------:R-:W-:Y:S01]  /*0360*/  IMAD R31, R0, -0x78, R29 ;  /* 0xffffff88001f7824 */ /* 0x000fe200078e021d */
[----:B------:R-:W-:Y:S01]  /*0370*/  LEA R32, R71, UR4, 0x2 ;  /* 0x0000000447207c11 */ /* 0x000fe2000f8e10ff */
[----:B------:R-:W-:-:S02]  /*0380*/  UIADD3 UR5, UPT, UPT, -UR6, UR7, URZ ;  /* 0x0000000706057290 */ /* 0x000fc4000fffe1ff */
[----:B------:R-:W-:Y:S01]  /*0390*/  IMAD R33, R0, 0x30, R31 ;  /* 0x0000003000217824 */ /* 0x000fe200078e021f */
[----:B--2---:R-:W-:Y:S02]  /*03a0*/  @!P0 LOP3.LUT R26, R10, 0x80000000, RZ, 0x3c, !PT ;  /* 0x800000000a1a8812 */ /* 0x004fe400078e3cff */
[----:B---3--:R-:W-:Y:S02]  /*03b0*/  @!P1 LOP3.LUT R28, R8, 0x80000000, RZ, 0x3c, !PT ;  /* 0x80000000081c9812 */ /* 0x008fe400078e3cff */
[----:B------:R-:W-:Y:S01]  /*03c0*/  @!P2 LOP3.LUT R30, R9, 0x80000000, RZ, 0x3c, !PT ;  /* 0x80000000091ea812 */ /* 0x000fe200078e3cff */
[----:B0-----:R-:W-:Y:S06]  /*03d0*/  BAR.SYNC.DEFER_BLOCKING 0x0 ;  /* 0x0000000000007b1d */ /* 0x001fec0000010000 */
.L_x_407:
[----:B------:R-:W-:Y:S01]  /*03e0*/  UISETP.LT.AND UP0, UPT, UR5, 0x6, UPT ;  /* 0x000000060500788c */ /* 0x000fe2000bf01270 */
[----:B------:R-:W-:Y:S01]  /*03f0*/  STS [R27], RZ ;  /* 0x000000ff1b007388 */ /* 0x000fe20000000800 */
[----:B------:R-:W-:Y:S01]  /*0400*/  UIADD3 UR6, UPT, UPT, UR8, -0x6, URZ ;  /* 0xfffffffa08067890 */ /* 0x000fe2000fffe0ff */
[----:B------:R-:W-:Y:S01]  /*0410*/  ISETP.NE.AND P1, PT, R25, 0x1f, PT ;  /* 0x0000001f1900780c */ /* 0x000fe20003f25270 */
[----:B------:R-:W-:Y:S01]  /*0420*/  USEL UR4, UR5, 0x6, UP0 ;  /* 0x0000000605047887 */ /* 0x000fe20008000000 */
[----:B------:R-:W-:Y:S01]  /*0430*/  STS [R27+0x400], RZ ;  /* 0x000400ff1b007388 */ /* 0x000fe20000000800 */
[C---:B------:R-:W-:Y:S01]  /*0440*/  ISETP.NE.AND P2, PT, R71.reuse, 0x6, PT ;  /* 0x000000064700780c */ /* 0x040fe20003f45270 */
[----:B------:R-:W-:Y:S01]  /*0450*/  UISETP.GE.AND UP0, UPT, UR8, UR9, UPT ;  /* 0x000000090800728c */ /* 0x000fe2000bf06270 */
[----:B0-----:R-:W-:Y:S01]  /*0460*/  SHF.R.U32.HI R4, RZ, UR6, R26 ;  /* 0x00000006ff047c19 */ /* 0x001fe2000801161a */
        /* <DEDUP_REMOVED lines=28> */
[----:B------:R-:W-:Y:S01]  /*0630*/  STS [R27+0x3800], RZ ;  /* 0x003800ff1b007388 */ /* 0x000fe20000000800 */
[----:B------:R-:W0:Y:S02]  /*0640*/  S2UR UR6, SR_CgaCtaId ;  /* 0x00000000000679c3 */ /* 0x000e240000008800 */
[----:B------:R-:W-:Y:S01]  /*0650*/  LOP3.LUT R4, R4, UR4, RZ, 0xc0, !PT ;  /* 0x0000000404047c12 */ /* 0x000fe2000f8ec0ff */
[----:B------:R-:W-:Y:S01]  /*0660*/  STS [R27+0x3c00], RZ ;  /* 0x003c00ff1b007388 */ /* 0x000fe20000000800 */
[----:B------:R-:W-:-:S03]  /*0670*/  UMOV UR4, 0x400 ;  /* 0x0000040000047882 */ /* 0x000fc60000000000 */
[----:B------:R-:W-:Y:S01]  /*0680*/  STS [R27+0x4000], RZ ;  /* 0x004000ff1b007388 */ /* 0x000fe20000000800 */
[----:B------:R-:W-:Y:S01]  /*0690*/  IMAD.SHL.U32 R6, R4, 0x400, RZ ;  /* 0x0000040004067824 */ /* 0x000fe200078e00ff */
[----:B------:R-:W-:Y:S02]  /*06a0*/  SHF.R.U32.HI R4, RZ, 0x4, R4 ;  /* 0x00000004ff047819 */ /* 0x000fe40000011604 */
[----:B------:R-:W-:Y:S02]  /*06b0*/  STS [R27+0x4400], RZ ;  /* 0x004400ff1b007388 */ /* 0x000fe40000000800 */
[----:B------:R-:W-:Y:S02]  /*06c0*/  LOP3.LUT R6, R6, 0x7c00, RZ, 0xc0, !PT ;  /* 0x00007c0006067812 */ /* 0x000fe400078ec0ff */
[----:B------:R-:W-:Y:S01]  /*06d0*/  STS [R27+0x4800], RZ ;  /* 0x004800ff1b007388 */ /* 0x000fe20000000800 */
[----:B------:R-:W-:-:S03]  /*06e0*/  LOP3.LUT R4, R4, 0xffffffe, RZ, 0xc0, !PT ;  /* 0x0ffffffe04047812 */ /* 0x000fc600078ec0ff */
[----:B------:R-:W-:Y:S01]  /*06f0*/  STS [R27+0x4c00], RZ ;  /* 0x004c00ff1b007388 */ /* 0x000fe20000000800 */
[----:B------:R-:W-:-:S03]  /*0700*/  IADD3 R34, PT, PT, R4, R27, R6 ;  /* 0x0000001b04227210 */ /* 0x000fc60007ffe006 */
[----:B------:R-:W-:Y:S01]  /*0710*/  STS [R27+0x5000], RZ ;  /* 0x005000ff1b007388 */ /* 0x000fe20000000800 */
[----:B0-----:R-:W-:-:S03]  /*0720*/  ULEA UR4, UR6, UR4, 0x18 ;  /* 0x0000000406047291 */ /* 0x001fc6000f8ec0ff */
        /* <DEDUP_REMOVED lines=13> */
[----:B0-----:R-:W-:-:S05]  /*0800*/  IADD3 R5, PT, PT, R39, 0x1, RZ ;  /* 0x0000000127057810 */ /* 0x001fca0007ffe0ff */
        /* <DEDUP_REMOVED lines=18> */
[----:B------:R-:W4:Y:S01]  /*0930*/  LDS R62, [R29+0x28] ;  /* 0x000028001d3e7984 */ /* 0x000f220000000800 */
[----:B0-----:R-:W-:-:S03]  /*0940*/  IMAD.IADD R75, R73, 0x1, R4 ;  /* 0x00000001494b7824 */ /* 0x001fc600078e0204 */
[----:B------:R-:W0:Y:S02]  /*0950*/  LDS R61, [R29+0x2c] ;  /* 0x00002c001d3d7984 */ /* 0x000e240000000800 */
[----:B-1----:R-:W-:Y:S02]  /*0960*/  IADD3 R70, PT, PT, R70, R75, RZ ;  /* 0x0000004b46467210 */ /* 0x002fe40007ffe0ff */
[----:B------:R-:W1:Y:S03]  /*0970*/  LDS R60, [R29+0x30] ;  /* 0x000030001d3c7984 */ /* 0x000e660000000800 */
[----:B--2---:R-:W-:Y:S01]  /*0980*/  IMAD.IADD R69, R69, 0x1, R70 ;  /* 0x0000000145457824 */ /* 0x004fe200078e0246 */
[----:B------:R-:W2:Y:S03]  /*0990*/  LDS R59, [R29+0x34] ;  /* 0x000034001d3b7984 */ /* 0x000ea60000000800 */
[----:B---3--:R-:W-:Y:S01]  /*09a0*/  IMAD.IADD R68, R68, 0x1, R69 ;  /* 0x0000000144447824 */ /* 0x008fe200078e0245 */
[----:B------:R-:W3:Y:S03]  /*09b0*/  LDS R58, [R29+0x38] ;  /* 0x000038001d3a7984 */ /* 0x000ee60000000800 */
[----:B----4-:R-:W-:Y:S01]  /*09c0*/  IMAD.IADD R67, R67, 0x1, R68 ;  /* 0x0000000143437824 */ /* 0x010fe200078e0244 */
[----:B------:R-:W4:Y:S03]  /*09d0*/  LDS R57, [R29+0x3c] ;  /* 0x00003c001d397984 */ /* 0x000f260000000800 */
[----:B------:R-:W-:Y:S01]  /*09e0*/  IMAD.IADD R66, R66, 0x1, R67 ;  /* 0x0000000142427824 */ /* 0x000fe200078e0243 */
[----:B------:R-:W4:Y:S04]  /*09f0*/  LDS R56, [R29+0x40] ;  /* 0x000040001d387984 */ /* 0x000f280000000800 */
[----:B------:R-:W-:Y:S01]  /*0a00*/  IADD3 R65, PT, PT, R65, R66, RZ ;  /* 0x0000004241417210 */ /* 0x000fe20007ffe0ff */
[----:B------:R-:W4:Y:S04]  /*0a10*/  LDS R55, [R29+0x44] ;  /* 0x000044001d377984 */ /* 0x000f280000000800 */
[----:B------:R-:W-:Y:S01]  /*0a20*/  IMAD.IADD R64, R64, 0x1, R65 ;  /* 0x0000000140407824 */ /* 0x000fe200078e0241 */
[----:B------:R-:W4:Y:S03]  /*0a30*/  LDS R54, [R29+0x48] ;  /* 0x000048001d367984 */ /* 0x000f260000000800 */
[----:B------:R-:W-:Y:S01]  /*0a40*/  IMAD.IADD R63, R63, 0x1, R64 ;  /* 0x000000013f3f7824 */ /* 0x000fe200078e0240 */
[----:B------:R-:W4:Y:S03]  /*0a50*/  LDS R53, [R29+0x4c] ;  /* 0x00004c001d357984 */ /* 0x000f260000000800 */
[----:B------:R-:W-:Y:S01]  /*0a60*/  IMAD.IADD R62, R62, 0x1, R63 ;  /* 0x000000013e3e7824 */ /* 0x000fe200078e023f */
[----:B------:R-:W4:Y:S03]  /*0a70*/  LDS R52, [R29+0x50] ;  /* 0x000050001d347984 */ /* 0x000f260000000800 */
[----:B0-----:R-:W-:Y:S01]  /*0a80*/  IMAD.IADD R61, R61, 0x1, R62 ;  /* 0x000000013d3d7824 */ /* 0x001fe200078e023e */
[----:B------:R-:W0:Y:S04]  /*0a90*/  LDS R51, [R29+0x54] ;  /* 0x000054001d337984 */ /* 0x000e280000000800 */
[----:B-1----:R-:W-:Y:S01]  /*0aa0*/  IADD3 R60, PT, PT, R60, R61, RZ ;  /* 0x0000003d3c3c7210 */ /* 0x002fe20007ffe0ff */
[----:B------:R-:W1:Y:S04]  /*0ab0*/  LDS R50, [R29+0x58] ;  /* 0x000058001d327984 */ /* 0x000e680000000800 */
        /* <DEDUP_REMOVED lines=20> */
[----:B--2---:R-:W-:-:S04]  /*0c00*/  IMAD.IADD R49, R49, 0x1, R50 ;  /* 0x0000000131317824 */ /* 0x004fc800078e0232 */
[----:B---3--:R-:W-:-:S04]  /*0c10*/  IMAD.IADD R48, R48, 0x1, R49 ;  /* 0x0000000130307824 */ /* 0x008fc800078e0231 */
[----:B----4-:R-:W-:-:S04]  /*0c20*/  IMAD.IADD R47, R47, 0x1, R48 ;  /* 0x000000012f2f7824 */ /* 0x010fc800078e0230 */
[----:B------:R-:W-:-:S05]  /*0c30*/  IMAD.IADD R46, R46, 0x1, R47 ;  /* 0x000000012e2e7824 */ /* 0x000fca00078e022f */
[----:B------:R-:W-:-:S05]  /*0c40*/  IADD3 R45, PT, PT, R45, R46, RZ ;  /* 0x0000002e2d2d7210 */ /* 0x000fca0007ffe0ff */
[----:B------:R-:W-:-:S04]  /*0c50*/  IMAD.IADD R44, R44, 0x1, R45 ;  /* 0x000000012c2c7824 */ /* 0x000fc800078e022d */
[----:B------:R-:W-:-:S04]  /*0c60*/  IMAD.IADD R43, R43, 0x1, R44 ;  /* 0x000000012b2b7824 */ /* 0x000fc800078e022c */
[----:B------:R-:W-:-:S04]  /*0c70*/  IMAD.IADD R42, R42, 0x1, R43 ;  /* 0x000000012a2a7824 */ /* 0x000fc800078e022b */
[----:B0-----:R-:W-:-:S05]  /*0c80*/  IMAD.IADD R41, R41, 0x1, R42 ;  /* 0x0000000129297824 */ /* 0x001fca00078e022a */
[----:B-1----:R-:W-:-:S05]  /*0c90*/  IADD3 R72, PT, PT, R72, R41, RZ ;  /* 0x0000002948487210 */ /* 0x002fca0007ffe0ff */
[----:B------:R-:W0:Y:S02]  /*0ca0*/  SHFL.UP P0, R5, R72, 0x1, RZ ;  /* 0x0420000048057989 */ /* 0x000e2400000000ff */
[----:B0-----:R-:W-:-:S05]  /*0cb0*/  @P0 IMAD.IADD R5, R72, 0x1, R5 ;  /* 0x0000000148050824 */ /* 0x001fca00078e0205 */
[----:B------:R-:W0:Y:S02]  /*0cc0*/  SHFL.UP P0, R4, R5, 0x2, RZ ;  /* 0x0440000005047989 */ /* 0x000e2400000000ff */
[----:B0-----:R-:W-:-:S05]  /*0cd0*/  @P0 IMAD.IADD R4, R5, 0x1, R4 ;  /* 0x0000000105040824 */ /* 0x001fca00078e0204 */
[----:B------:R-:W0:Y:S02]  /*0ce0*/  SHFL.UP P0, R9, R4, 0x4, RZ ;  /* 0x0480000004097989 */ /* 0x000e2400000000ff */
[----:B0-----:R-:W-:-:S05]  /*0cf0*/  @P0 IMAD.IADD R9, R4, 0x1, R9 ;  /* 0x0000000104090824 */ /* 0x001fca00078e0209 */
[----:B------:R-:W0:Y:S02]  /*0d00*/  SHFL.UP P0, R74, R9, 0x8, RZ ;  /* 0x05000000094a7989 */ /* 0x000e2400000000ff */
[----:B0-----:R-:W-:-:S05]  /*0d10*/  @P0 IADD3 R74, PT, PT, R9, R74, RZ ;  /* 0x0000004a094a0210 */ /* 0x001fca0007ffe0ff */
        /* <DEDUP_REMOVED lines=9> */
[C---:B0-----:R-:W-:Y:S01]  /*0db0*/  IMAD.IADD R5, R4.reuse, 0x1, R5 ;  /* 0x0000000104057824 */ /* 0x041fe200078e0205 */
[----:B------:R-:W-:Y:S02]  /*0dc0*/  SEL R35, R4, R35, !P0 ;  /* 0x0000002304237207 */ /* 0x000fe40004000000 */
[----:B------:R-:W-:Y:S01]  /*0dd0*/  ISETP.NE.AND P0, PT, R71, 0x2, PT ;  /* 0x000000024700780c */ /* 0x000fe20003f05270 */
[----:B------:R-:W-:-:S03]  /*0de0*/  IMAD.IADD R6, R6, 0x1, R5 ;  /* 0x0000000106067824 */ /* 0x000fc600078e0205 */
[----:B------:R-:W-:Y:S02]  /*0df0*/  SEL R35, R5, R35, !P0 ;  /* 0x0000002305237207 */ /* 0x000fe40004000000 */
[----:B------:R-:W-:Y:S02]  /*0e00*/  ISETP.NE.AND P0, PT, R71, 0x3, PT ;  /* 0x000000034700780c */ /* 0x000fe40003f05270 */
[----:B------:R-:W-:Y:S02]  /*0e10*/  IADD3 R7, PT, PT, R7, R6, RZ ;  /* 0x0000000607077210 */ /* 0x000fe40007ffe0ff */
[----:B------:R-:W-:Y:S02]  /*0e20*/  SEL R35, R6, R35, !P0 ;  /* 0x0000002306237207 */ /* 0x000fe40004000000 */
[----:B------:R-:W-:Y:S01]  /*0e30*/  ISETP.NE.AND P0, PT, R71, 0x5, PT ;  /* 0x000000054700780c */ /* 0x000fe20003f05270 */
[C---:B-1----:R-:W-:Y:S01]  /*0e40*/  IMAD.IADD R8, R7.reuse, 0x1, R8 ;  /* 0x0000000107087824 */ /* 0x042fe200078e0208 */
[----:B------:R-:W-:-:S02]  /*0e50*/  SEL R35, R7, R35, !P1 ;  /* 0x0000002307237207 */ /* 0x000fc40004800000 */
[----:B------:R-:W-:Y:S01]  /*0e60*/  ISETP.NE.AND P1, PT, R25, RZ, PT ;  /* 0x000000ff1900720c */ /* 0x000fe20003f25270 */
[----:B------:R-:W-:Y:S01]  /*0e70*/  IMAD.IADD R9, R9, 0x1, R8 ;  /* 0x0000000109097824 */ /* 0x000fe200078e0208 */
[----:B------:R-:W-:Y:S02]  /*0e80*/  SEL R35, R8, R35, !P0 ;  /* 0x0000002308237207 */ /* 0x000fe40004000000 */
[C---:B------:R-:W-:Y:S02]  /*0e90*/  ISETP.GT.U32.AND P0, PT, R0.reuse, 0x1f, PT ;  /* 0x0000001f0000780c */ /* 0x040fe40003f04070 */
[----:B------:R-:W-:Y:S02]  /*0ea0*/  SEL R35, R9, R35, !P2 ;  /* 0x0000002309237207 */ /* 0x000fe40005000000 */
[----:B------:R-:W-:Y:S02]  /*0eb0*/  ISETP.GT.U32.OR P2, PT, R0, 0x1f, P1 ;  /* 0x0000001f0000780c */ /* 0x000fe40000f44470 */
[----:B------:R-:W-:-:S02]  /*0ec0*/  IADD3 R10, PT, PT, R10, R9, RZ ;  /* 0x000000090a0a7210 */ /* 0x000fc40007ffe0ff */
[----:B------:R-:W-:Y:S02]  /*0ed0*/  SEL R4, R72, RZ, P1 ;  /* 0x000000ff48047207 */ /* 0x000fe40000800000 */
[----:B------:R-:W-:Y:S01]  /*0ee0*/  SEL R35, R10, R35, !P3 ;  /* 0x000000230a237207 */ /* 0x000fe20005800000 */
[----:B------:R-:W-:-:S04]  /*0ef0*/  IMAD.IADD R11, R11, 0x1, R10 ;  /* 0x000000010b0b7824 */ /* 0x000fc800078e020a */
[----:B------:R-:W-:Y:S01]  /*0f00*/  @P0 IMAD.IADD R72, R35, 0x1, R4 ;  /* 0x0000000123480824 */ /* 0x000fe200078e0204 */
[----:B------:R-:W-:Y:S01]  /*0f10*/  ISETP.NE.AND P0, PT, R0, RZ, PT ;  /* 0x000000ff0000720c */ /* 0x000fe20003f05270 */
[----:B------:R-:W-:-:S05]  /*0f20*/  @!P2 IMAD.U32 R72, R11, 0x10000, RZ ;  /* 0x000100000b48a824 */ /* 0x000fca00078e00ff */
[----:B------:R-:W-:Y:S01]  /*0f30*/  @!P2 STS [UR4+0x8428], R72 ;  /* 0x00842848ff00a988 */ /* 0x000fe20008000804 */
[----:B------:R-:W-:Y:S06]  /*0f40*/  BAR.SYNC.DEFER_BLOCKING 0x0 ;  /* 0x0000000000007b1d */ /* 0x000fec0000010000 */
[----:B------:R-:W0:Y:S02]  /*0f50*/  LDS R4, [UR4+0x8428] ;  /* 0x00842804ff047984 */ /* 0x000e240008000800 */
[----:B0-----:R-:W-:-:S04]  /*0f60*/  SEL R5, R4, RZ, P0 ;  /* 0x000000ff04057207 */ /* 0x001fc80000000000 */
[----:B------:R-:W-:-:S04]  /*0f70*/  IADD3 R4, PT, PT, R5, R72, RZ ;  /* 0x0000004805047210 */ /* 0x000fc80007ffe0ff */
[-C--:B------:R-:W-:Y:S01]  /*0f80*/  IADD3 R10, PT, PT, R69, R4.reuse, RZ ;  /* 0x00000004450a7210 */ /* 0x080fe20007ffe0ff */
[--C-:B------:R-:W-:Y:S01]  /*0f90*/  IMAD.IADD R6, R73, 0x1, R4.reuse ;  /* 0x0000000149067824 */ /* 0x100fe200078e0204 */
        /* <DEDUP_REMOVED lines=12> */
[----:B------:R-:W-:Y:S01]  /*1060*/  IADD3 R41, PT, PT, R41, R4, RZ ;  /* 0x0000000429297210 */ /* 0x000fe20007ffe0ff */
[--C-:B------:R-:W-:Y:S01]  /*1070*/  IMAD.IADD R76, R63, 0x1, R4.reuse ;  /* 0x000000013f4c7824 */ /* 0x100fe200078e0204 */
[----:B------:R-:W-:Y:S01]  /*1080*/  STS [R29], R4 ;  /* 0x000000041d007388 */ /* 0x000fe20000000800 */
        /* <DEDUP_REMOVED lines=22> */
[----:B------:R-:W-:Y:S01]  /*11f0*/  IMAD.IADD R42, R42, 0x1, R4 ;  /* 0x000000012a2a7824 */ /* 0x000fe200078e0204 */
        /* <DEDUP_REMOVED lines=28> */
[----:B------:R-:W2:Y:S01]  /*13c0*/  LDS.U16 R34, [R34] ;  /* 0x0000000022227984 */ /* 0x000ea20000000400 */
[----:B0-----:R-:W-:-:S02]  /*13d0*/  IMAD.IADD R4, R39, 0x1, R40 ;  /* 0x0000000127047824 */ /* 0x001fc400078e0228 */
[----:B-1----:R-:W-:Y:S02]  /*13e0*/  IMAD.IADD R38, R38, 0x1, R5 ;  /* 0x0000000126267824 */ /* 0x002fe400078e0205 */
[----:B--2---:R-:W-:Y:S01]  /*13f0*/  IMAD.IADD R6, R37, 0x1, R34 ;  /* 0x0000000125067824 */ /* 0x004fe200078e0222 */
        /* <DEDUP_REMOVED lines=8> */
[----:B------:R-:W-:Y:S01]  /*1480*/  LEA R11, R4, R5, 0x4 ;  /* 0x00000005040b7211 */ /* 0x000fe200078e20ff */
[----:B------:R-:W-:Y:S02]  /*1490*/  IMAD R4, R38, 0x10, R7 ;  /* 0x0000001026047824 */ /* 0x000fe400078e0207 */
[----:B------:R0:W-:Y:S01]  /*14a0*/  STS [R7], R28 ;  /* 0x0000001c07007388 */ /* 0x0001e20000000800 */
[----:B------:R-:W-:-:S03]  /*14b0*/  IMAD R37, R6, 0x10, R9 ;  /* 0x0000001006257824 */ /* 0x000fc600078e0209 */
[----:B------:R0:W-:Y:S01]  /*14c0*/  STS [R9], R30 ;  /* 0x0000001e09007388 */ /* 0x0001e20000000800 */
[----:B------:R-:W-:Y:S06]  /*14d0*/  BAR.SYNC.DEFER_BLOCKING 0x0 ;  /* 0x0000000000007b1d */ /* 0x000fec0000010000 */
[----:B------:R0:W1:Y:S04]  /*14e0*/  LDS R26, [R31] ;  /* 0x000000001f1a7984 */ /* 0x0000680000000800 */
[----:B------:R0:W2:Y:S04]  /*14f0*/  LDS R28, [R31+0x4] ;  /* 0x000004001f1c7984 */ /* 0x0000a80000000800 */
[----:B------:R0:W3:Y:S01]  /*1500*/  LDS R30, [R31+0x8] ;  /* 0x000008001f1e7984 */ /* 0x0000e20000000800 */
[----:B------:R-:W-:Y:S06]  /*1510*/  BAR.SYNC.DEFER_BLOCKING 0x0 ;  /* 0x0000000000007b1d */ /* 0x000fec0000010000 */
[----:B-----5:R0:W-:Y:S04]  /*1520*/  STS [R11], R2 ;  /* 0x000000020b007388 */ /* 0x0201e80000000800 */
[----:B------:R0:W-:Y:S04]  /*1530*/  STS [R11+0x4], R3 ;  /* 0x000004030b007388 */ /* 0x0001e80000000800 */
[----:B------:R0:W-:Y:S04]  /*1540*/  STS [R11+0x8], R12 ;  /* 0x0000080c0b007388 */ /* 0x0001e80000000800 */
[----:B------:R0:W-:Y:S04]  /*1550*/  STS [R11+0xc], R13 ;  /* 0x00000c0d0b007388 */ /* 0x0001e80000000800 */
[----:B------:R0:W-:Y:S04]  /*1560*/  STS [R11+0x10], R14 ;  /* 0x0000100e0b007388 */ /* 0x0001e80000000800 */
[----:B------:R0:W-:Y:S04]  /*1570*/  STS [R4], R15 ;  /* 0x0000000f04007388 */ /* 0x0001e80000000800 */
        /* <DEDUP_REMOVED lines=8> */
[----:B------:R0:W-:Y:S01]  /*1600*/  STS [R37+0x10], R24 ;  /* 0x0000101825007388 */ /* 0x0001e20000000800 */
[----:B------:R-:W-:Y:S06]  /*1610*/  BAR.SYNC.DEFER_BLOCKING 0x0 ;  /* 0x0000000000007b1d */ /* 0x000fec0000010000 */
[----:B------:R0:W4:Y:S04]  /*1620*/  LDS R2, [R33] ;  /* 0x0000000021027984 */ /* 0x0001280000000800 */
        /* <DEDUP_REMOVED lines=15> */
[----:B-1234-:R-:W-:Y:S05]  /*1720*/  BRA `(.L_x_407) ;  /* 0xffffffec002c7947 */ /* 0x01efea000383ffff */
.L_x_406:
[----:B------:R-:W-:Y:S01]  /*1730*/  LEA R5, R4, UR4, 0x2 ;  /* 0x0000000404057c11 */ /* 0x000fe2000f8e10ff */
[----:B------:R-:W-:Y:S01]  /*1740*/  IMAD R33, R0, -0x38, R33 ;  /* 0xffffffc800217824 */ /* 0x000fe200078e0221 */
[----:B------:R-:W-:Y:S01]  /*1750*/  LEA R9, R38, UR4, 0x2 ;  /* 0x0000000426097c11 */ /* 0x000fe2000f8e10ff */
[----:B------:R-:W-:Y:S01]  /*1760*/  VIADD R10, R0, 0x100 ;  /* 0x00000100000a7836 */ /* 0x000fe20000000000 */
[----:B------:R-:W-:Y:S01]  /*1770*/  LEA R11, R6, UR4, 0x2 ;  /* 0x00000004060b7c11 */ /* 0x000fe2000f8e10ff */
[----:B------:R0:W-:Y:S01]  /*1780*/  STS [R5], R26 ;  /* 0x0000001a05007388 */ /* 0x0001e20000000800 */
[----:B------:R-:W-:Y:S01]  /*1790*/  IMAD R25, R4, 0x10, R5 ;  /* 0x0000001004197824 */ /* 0x000fe200078e0205 */
[----:B------:R-:W-:Y:S01]  /*17a0*/  LEA R38, R38, R9, 0x4 ;  /* 0x0000000926267211 */ /* 0x000fe200078e20ff */
[----:B------:R-:W1:Y:S01]  /*17b0*/  LDCU.64 UR4, c[0x0][0x3a0] ;  /* 0x00007400ff0477ac */ /* 0x000e620008000a00 */
[----:B------:R-:W-:Y:S01]  /*17c0*/  STS [R9], R28 ;  /* 0x0000001c09007388 */ /* 0x000fe20000000800 */
[----:B------:R-:W-:Y:S01]  /*17d0*/  IMAD R27, R6, 0x10, R11 ;  /* 0x00000010061b7824 */ /* 0x000fe200078e020b */
[----:B------:R-:W-:Y:S02]  /*17e0*/  BSSY.RECONVERGENT B0, `(.L_x_408) ;  /* 0x000003d000007945 */ /* 0x000fe40003800200 */
[----:B------:R-:W-:Y:S01]  /*17f0*/  STS [R11], R30 ;  /* 0x0000001e0b007388 */ /* 0x000fe20000000800 */
[----:B0-----:R-:W0:Y:S08]  /*1800*/  LDC.64 R4, c[0x0][0x398] ;  /* 0x0000e600ff047b82 */ /* 0x001e300000000a00 */
[----:B------:R-:W-:Y:S01]  /*1810*/  BAR.SYNC.DEFER_BLOCKING 0x0 ;  /* 0x0000000000007b1d */ /* 0x000fe20000010000 */
[----:B-1----:R-:W-:-:S02]  /*1820*/  ISETP.LT.U32.AND P0, PT, R10, UR4, PT ;  /* 0x000000040a007c0c */ /* 0x002fc4000bf01070 */
[C---:B------:R-:W-:Y:S02]  /*1830*/  IADD3 R10, PT, PT, R0.reuse, 0x200, RZ ;  /* 0x00000200000a7810 */ /* 0x040fe40007ffe0ff */
[----:B------:R-:W-:Y:S02]  /*1840*/  ISETP.LT.U32.AND P2, PT, R0, UR4, PT ;  /* 0x0000000400007c0c */ /* 0x000fe4000bf41070 */
[----:B------:R-:W-:Y:S01]  /*1850*/  ISETP.LT.U32.AND P1, PT, R10, UR4, PT ;  /* 0x000000040a007c0c */ /* 0x000fe2000bf21070 */
[----:B------:R-:W-:-:S05]  /*1860*/  IMAD.U32 R10, RZ, RZ, UR5 ;  /* 0x00000005ff0a7e24 */ /* 0x000fca000f8e00ff */
[----:B------:R-:W-:Y:S01]  /*1870*/  ISETP.GT.U32.AND.EX P2, PT, R10, RZ, PT, P2 ;  /* 0x000000ff0a00720c */ /* 0x000fe20003f44120 */
[C---:B0-----:R-:W-:Y:S01]  /*1880*/  IMAD.WIDE.U32 R4, R0.reuse, 0x14, R4 ;  /* 0x0000001400047825 */ /* 0x041fe200078e0004 */
[----:B------:R-:W-:Y:S04]  /*1890*/  LDS R6, [R33] ;  /* 0x0000000021067984 */ /* 0x000fe80000000800 */
[----:B------:R-:W0:Y:S04]  /*18a0*/  LDS R7, [R33+0x400] ;  /* 0x0004000021077984 */ /* 0x000e280000000800 */
[----:B------:R1:W2:Y:S01]  /*18b0*/  LDS R8, [R33+0x800] ;  /* 0x0008000021087984 */ /* 0x0002a20000000800 */
[----:B------:R-:W-:Y:S01]  /*18c0*/  BAR.SYNC.DEFER_BLOCKING 0x0 ;  /* 0x0000000000007b1d */ /* 0x000fe20000010000 */
[----:B-1----:R-:W-:-:S05]  /*18d0*/  IMAD R33, R0, 0x10, R33 ;  /* 0x0000001000217824 */ /* 0x002fca00078e0221 */
[----:B-----5:R-:W-:Y:S04]  /*18e0*/  STS [R25], R2 ;  /* 0x0000000219007388 */ /* 0x020fe80000000800 */
[----:B------:R1:W-:Y:S04]  /*18f0*/  STS [R25+0x4], R3 ;  /* 0x0000040319007388 */ /* 0x0003e80000000800 */
[----:B------:R3:W-:Y:S04]  /*1900*/  STS [R25+0x8], R12 ;  /* 0x0000080c19007388 */ /* 0x0007e80000000800 */
[----:B------:R4:W-:Y:S01]  /*1910*/  STS [R25+0xc], R13 ;  /* 0x00000c0d19007388 */ /* 0x0009e20000000800 */
[----:B-1----:R-:W1:Y:S03]  /*1920*/  LDC.64 R2, c[0x0][0x388] ;  /* 0x0000e200ff027b82 */ /* 0x002e660000000a00 */
[----:B------:R4:W-:Y:S01]  /*1930*/  STS [R25+0x10], R14 ;  /* 0x0000100e19007388 */ /* 0x0009e20000000800 */
[----:B---3--:R-:W-:-:S03]  /*1940*/  IMAD.U32 R12, RZ, RZ, UR5 ;  /* 0x00000005ff0c7e24 */ /* 0x008fc6000f8e00ff */
[----:B------:R4:W-:Y:S02]  /*1950*/  STS [R38], R15 ;  /* 0x0000000f26007388 */ /* 0x0009e40000000800 */
[C---:B------:R-:W-:Y:S02]  /*1960*/  ISETP.GT.U32.AND.EX P0, PT, R12.reuse, RZ, PT, P0 ;  /* 0x000000ff0c00720c */ /* 0x040fe40003f04100 */
[----:B------:R4:W-:Y:S01]  /*1970*/  STS [R38+0x4], R16 ;  /* 0x0000041026007388 */ /* 0x0009e20000000800 */
[----:B------:R-:W-:-:S03]  /*1980*/  ISETP.GT.U32.AND.EX P1, PT, R12, RZ, PT, P1 ;  /* 0x000000ff0c00720c */ /* 0x000fc60003f24110 */
[----:B------:R4:W-:Y:S04]  /*1990*/  STS [R38+0x8], R17 ;  /* 0x0000081126007388 */ /* 0x0009e80000000800 */
[----:B------:R4:W-:Y:S04]  /*19a0*/  STS [R38+0xc], R18 ;  /* 0x00000c1226007388 */ /* 0x0009e80000000800 */
[----:B------:R4:W-:Y:S01]  /*19b0*/  STS [R38+0x10], R19 ;  /* 0x0000101326007388 */ /* 0x0009e20000000800 */
[----:B0-----:R-:W-:Y:S01]  /*19c0*/  @P0 LOP3.LUT R41, R7, 0x80000000, RZ, 0x3c, !PT ;  /* 0x8000000007290812 */ /* 0x001fe200078e3cff */
[----:B-1----:R-:W-:-:S02]  /*19d0*/  IMAD.WIDE.U32 R2, R0, 0x4, R2 ;  /* 0x0000000400027825 */ /* 0x002fc400078e0002 */
[----:B------:R4:W-:Y:S04]  /*19e0*/  STS [R27], R20 ;  /* 0x000000141b007388 */ /* 0x0009e80000000800 */
[----:B------:R4:W-:Y:S04]  /*19f0*/  STS [R27+0x4], R21 ;  /* 0x000004151b007388 */ /* 0x0009e80000000800 */
[----:B------:R4:W-:Y:S04]  /*1a00*/  STS [R27+0x8], R22 ;  /* 0x000008161b007388 */ /* 0x0009e80000000800 */
[----:B------:R4:W-:Y:S04]  /*1a10*/  STS [R27+0xc], R23 ;  /* 0x00000c171b007388 */ /* 0x0009e80000000800 */
[----:B------:R4:W-:Y:S01]  /*1a20*/  STS [R27+0x10], R24 ;  /* 0x000010181b007388 */ /* 0x0009e20000000800 */
[----:B------:R-:W-:Y:S06]  /*1a30*/  BAR.SYNC.DEFER_BLOCKING 0x0 ;  /* 0x0000000000007b1d */ /* 0x000fec0000010000 */
[----:B------:R4:W0:Y:S04]  /*1a40*/  LDS R9, [R33+0x1400] ;  /* 0x0014000021097984 */ /* 0x0008280000000800 */
[----:B------:R4:W1:Y:S04]  /*1a50*/  LDS R11, [R33+0x1404] ;  /* 0x00140400210b7984 */ /* 0x0008680000000800 */
[----:B------:R4:W3:Y:S04]  /*1a60*/  LDS R13, [R33+0x1408] ;  /* 0x00140800210d7984 */ /* 0x0008e80000000800 */
[----:B------:R4:W0:Y:S04]  /*1a70*/  LDS R15, [R33+0x140c] ;  /* 0x00140c00210f7984 */ /* 0x0008280000000800 */
[----:B------:R4:W0:Y:S04]  /*1a80*/  LDS R17, [R33+0x1410] ;  /* 0x0014100021117984 */ /* 0x0008280000000800 */
[----:B------:R4:W0:Y:S04]  /*1a90*/  LDS R19, [R33+0x2800] ;  /* 0x0028000021137984 */ /* 0x0008280000000800 */
[----:B------:R4:W0:Y:S04]  /*1aa0*/  LDS R21, [R33+0x2804] ;  /* 0x0028040021157984 */ /* 0x0008280000000800 */
[----:B------:R4:W0:Y:S04]  /*1ab0*/  LDS R23, [R33+0x2808] ;  /* 0x0028080021177984 */ /* 0x0008280000000800 */
[----:B------:R4:W0:Y:S04]  /*1ac0*/  LDS R25, [R33+0x280c] ;  /* 0x00280c0021197984 */ /* 0x0008280000000800 */
[----:B------:R4:W0:Y:S01]  /*1ad0*/  LDS R27, [R33+0x2810] ;  /* 0x00281000211b7984 */ /* 0x0008220000000800 */
[----:B--2---:R-:W-:Y:S05]  /*1ae0*/  @!P2 BRA `(.L_x_409) ;  /* 0x000000000030a947 */ /* 0x004fea0003800000 */
[----:B------:R-:W2:Y:S01]  /*1af0*/  LDS R31, [R33+0xc] ;  /* 0x00000c00211f7984 */ /* 0x000ea20000000800 */
[----:B------:R-:W-:-:S03]  /*1b00*/  LOP3.LUT R7, R6, 0x80000000, RZ, 0x3c, !PT ;  /* 0x8000000006077812 */ /* 0x000fc600078e3cff */
[----:B------:R-:W5:Y:S04]  /*1b10*/  LDS R35, [R33+0x8] ;  /* 0x0000080021237984 */ /* 0x000f680000000800 */
[----:B------:R-:W1:Y:S04]  /*1b20*/  LDS R37, [R33+0x4] ;  /* 0x0000040021257984 */ /* 0x000e680000000800 */
[----:B------:R-:W4:Y:S04]  /*1b30*/  LDS R29, [R33+0x10] ;  /* 0x00001000211d7984 */ /* 0x000f280000000800 */
[----:B------:R-:W3:Y:S04]  /*1b40*/  LDS R39, [R33] ;  /* 0x0000000021277984 */ /* 0x000ee80000000800 */
[----:B------:R0:W-:Y:S04]  /*1b50*/  STG.E desc[UR10][R2.64], R7 ;  /* 0x0000000702007986 */ /* 0x0001e8000c10190a */
[----:B--2---:R2:W-:Y:S04]  /*1b60*/  STG.E desc[UR10][R4.64+0xc], R31 ;  /* 0x00000c1f04007986 */ /* 0x0045e8000c10190a */
[----:B-----5:R2:W-:Y:S04]  /*1b70*/  STG.E desc[UR10][R4.64+0x8], R35 ;  /* 0x0000082304007986 */ /* 0x0205e8000c10190a */
[----:B-1----:R2:W-:Y:S04]  /*1b80*/  STG.E desc[UR10][R4.64+0x4], R37 ;  /* 0x0000042504007986 */ /* 0x0025e8000c10190a */
[----:B----4-:R2:W-:Y:S04]  /*1b90*/  STG.E desc[UR10][R4.64+0x10], R29 ;  /* 0x0000101d04007986 */ /* 0x0105e8000c10190a */
[----:B0--3--:R2:W-:Y:S02]  /*1ba0*/  STG.E desc[UR10][R4.64], R39 ;  /* 0x0000002704007986 */ /* 0x0095e4000c10190a */
.L_x_409:
[----:B------:R-:W-:Y:S05]  /*1bb0*/  BSYNC.RECONVERGENT B0 ;  /* 0x0000000000007941 */ /* 0x000fea0003800200 */
.L_x_408:
[----:B------:R2:W-:Y:S04]  /*1bc0*/  @P0 STG.E desc[UR10][R2.64+0x400], R41 ;  /* 0x0004002902000986 */ /* 0x0005e8000c10190a */
[----:B0-----:R2:W-:Y:S04]  /*1bd0*/  @P0 STG.E desc[UR10][R4.64+0x1400], R9 ;  /* 0x0014000904000986 */ /* 0x0015e8000c10190a */
[----:B-1----:R2:W-:Y:S04]  /*1be0*/  @P0 STG.E desc[UR10][R4.64+0x1404], R11 ;  /* 0x0014040b04000986 */ /* 0x0025e8000c10190a */
[----:B---3--:R2:W-:Y:S04]  /*1bf0*/  @P0 STG.E desc[UR10][R4.64+0x1408], R13 ;  /* 0x0014080d04000986 */ /* 0x0085e8000c10190a */
[----:B------:R2:W-:Y:S04]  /*1c00*/  @P0 STG.E desc[UR10][R4.64+0x140c], R15 ;  /* 0x00140c0f04000986 */ /* 0x0005e8000c10190a */
[----:B------:R2:W-:Y:S01]  /*1c10*/  @P0 STG.E desc[UR10][R4.64+0x1410], R17 ;  /* 0x0014101104000986 */ /* 0x0005e2000c10190a */
[----:B------:R-:W-:Y:S05]  /*1c20*/  @!P1 EXIT ;  /* 0x000000000000994d */ /* 0x000fea0003800000 */
[----:B------:R-:W-:-:S05]  /*1c30*/  LOP3.LUT R7, R8, 0x80000000, RZ, 0x3c, !PT ;  /* 0x8000000008077812 */ /* 0x000fca00078e3cff */
[----:B------:R-:W-:Y:S04]  /*1c40*/  STG.E desc[UR10][R2.64+0x800], R7 ;  /* 0x0008000702007986 */ /* 0x000fe8000c10190a */
[----:B------:R-:W-:Y:S04]  /*1c50*/  STG.E desc[UR10][R4.64+0x2800], R19 ;  /* 0x0028001304007986 */ /* 0x000fe8000c10190a */
[----:B------:R-:W-:Y:S04]  /*1c60*/  STG.E desc[UR10][R4.64+0x2804], R21 ;  /* 0x0028041504007986 */ /* 0x000fe8000c10190a */
[----:B------:R-:W-:Y:S04]  /*1c70*/  STG.E desc[UR10][R4.64+0x2808], R23 ;  /* 0x0028081704007986 */ /* 0x000fe8000c10190a */
[----:B------:R-:W-:Y:S04]  /*1c80*/  STG.E desc[UR10][R4.64+0x280c], R25 ;  /* 0x00280c1904007986 */ /* 0x000fe8000c10190a */
[----:B------:R-:W-:Y:S01]  /*1c90*/  STG.E desc[UR10][R4.64+0x2810], R27 ;  /* 0x0028101b04007986 */ /* 0x000fe2000c10190a */
[----:B------:R-:W-:Y:S05]  /*1ca0*/  EXIT ;  /* 0x000000000000794d */ /* 0x000fea0003800000 */
.L_x_410:
        /* <DEDUP_REMOVED lines=13> */
.L_x_1671:


//--------------------- .text._ZN3cub18CUB_300001_SM_10006detail6select23DeviceSelectSweepKernelINS2_10policy_hubIN4cuda3std3__45tupleIJiiifiiEEENS0_8NullTypeElLb0ELNS0_10SelectImplE2EE10Policy1000EPS9_PSA_N6thrust24THRUST_300001_SM_1000_NS12zip_iteratorINS8_IJNSH_10device_ptrIiEESK_SK_NSJ_IfEESK_SK_EEEEEPlNS0_13ScanTileStateIiLb1EEE6IsLiveSA_iNS2_19streaming_context_tIlLb1EEELSB_2EEEvT0_T1_T2_T3_T4_T5_T6_T7_iT8_NS1_7vsmem_tE --------------------------
	.section	.text._ZN3cub18CUB_300001_SM_10006detail6select23DeviceSelectSweepKernelINS2_10policy_hubIN4cuda3std3__45tupleIJiiifiiEEENS0_8NullTypeElLb0ELNS0_10SelectImplE2EE10Policy1000EPS9_PSA_N6thrust24THRUST_300001_SM_1000_NS12zip_iteratorINS8_IJNSH_10device_ptrIiEESK_SK_NSJ_IfEESK_SK_EEEEEPlNS0_13ScanTileStateIiLb1EEE6IsLiveSA_iNS2_19streaming_context_tIlLb1EEELSB_2EEEvT0_T1_T2_T3_T4_T5_T6_T7_iT8_NS1_7vsmem_tE,"ax",@progbits
	.align	128
        .global         _ZN3cub18CUB_300001_SM_10006detail6select23DeviceSelectSweepKernelINS2_10policy_hubIN4cuda3std3__45tupleIJiiifiiEEENS0_8NullTypeElLb0ELNS0_10SelectImplE2EE10Policy1000EPS9_PSA_N6thrust24THRUST_300001_SM_1000_NS12zip_iteratorINS8_IJNSH_10device_ptrIiEESK_SK_NSJ_IfEESK_SK_EEEEEPlNS0_13ScanTileStateIiLb1EEE6IsLiveSA_iNS2_19streaming_context_tIlLb1EEELSB_2EEEvT0_T1_T2_T3_T4_T5_T6_T7_iT8_NS1_7vsmem_tE
        .type           _ZN3cub18CUB_300001_SM_10006detail6select23DeviceSelectSweepKernelINS2_10policy_hubIN4cuda3std3__45tupleIJiiifiiEEENS0_8NullTypeElLb0ELNS0_10SelectImplE2EE10Policy1000EPS9_PSA_N6thrust24THRUST_300001_SM_1000_NS12zip_iteratorINS8_IJNSH_10device_ptrIiEESK_SK_NSJ_IfEESK_SK_EEEEEPlNS0_13ScanTileStateIiLb1EEE6IsLiveSA_iNS2_19streaming_context_tIlLb1EEELSB_2EEEvT0_T1_T2_T3_T4_T5_T6_T7_iT8_NS1_7vsmem_tE,@function
        .size           _ZN3cub18CUB_300001_SM_10006detail6select23DeviceSelectSweepKernelINS2_10policy_hubIN4cuda3std3__45tupleIJiiifiiEEENS0_8NullTypeElLb0ELNS0_10SelectImplE2EE10Policy1000EPS9_PSA_N6thrust24THRUST_300001_SM_1000_NS12zip_iteratorINS8_IJNSH_10device_ptrIiEESK_SK_NSJ_IfEESK_SK_EEEEEPlNS0_13ScanTileStateIiLb1EEE6IsLiveSA_iNS2_19streaming_context_tIlLb1EEELSB_2EEEvT0_T1_T2_T3_T4_T5_T6_T7_iT8_NS1_7vsmem_tE,(.L_x_1672 - _ZN3cub18CUB_300001_SM_10006detail6select23DeviceSelectSweepKernelINS2_10policy_hubIN4cuda3std3__45tupleIJiiifiiEEENS0_8NullTypeElLb0ELNS0_10SelectImplE2EE10Policy1000EPS9_PSA_N6thrust24THRUST_300001_SM_1000_NS12zip_iteratorINS8_IJNSH_10device_ptrIiEESK_SK_NSJ_IfEESK_SK_EEEEEPlNS0_13ScanTileStateIiLb1EEE6IsLiveSA_iNS2_19streaming_context_tIlLb1EEELSB_2EEEvT0_T1_T2_T3_T4_T5_T6_T7_iT8_NS1_7vsmem_tE)
        .other          _ZN3cub18CUB_300001_SM_10006detail6select23DeviceSelectSweepKernelINS2_10policy_hubIN4cuda3std3__45tupleIJiiifiiEEENS0_8NullTypeElLb0ELNS0_10SelectImplE2EE10Policy1000EPS9_PSA_N6thrust24THRUST_300001_SM_1000_NS12zip_iteratorINS8_IJNSH_10device_ptrIiEESK_SK_NSJ_IfEESK_SK_EEEEEPlNS0_13ScanTileStateIiLb1EEE6IsLiveSA_iNS2_19streaming_context_tIlLb1EEELSB_2EEEvT0_T1_T2_T3_T4_T5_T6_T7_iT8_NS1_7vsmem_tE,@"STO_CUDA_ENTRY STV_DEFAULT"
_ZN3cub18CUB_300001_SM_10006detail6select23DeviceSelectSweepKernelINS2_10policy_hubIN4cuda3std3__45tupleIJiiifiiEEENS0_8NullTypeElLb0ELNS0_10SelectImplE2EE10Policy1000EPS9_PSA_N6thrust24THRUST_300001_SM_1000_NS12zip_iteratorINS8_IJNSH_10device_ptrIiEESK_SK_NSJ_IfEESK_SK_EEEEEPlNS0_13ScanTileStateIiLb1EEE6IsLiveSA_iNS2_19streaming_context_tIlLb1EEELSB_2EEEvT0_T1_T2_T3_T4_T5_T6_T7_iT8_NS1_7vsmem_tE:
.text._ZN3cub18CUB_300001_SM_10006detail6select23DeviceSelectSweepKernelINS2_10policy_hubIN4cuda3std3__45tupleIJiiifiiEEENS0_8NullTypeElLb0ELNS0_10SelectImplE2EE10Policy1000EPS9_PSA_N6thrust24THRUST_300001_SM_1000_NS12zip_iteratorINS8_IJNSH_10device_ptrIiEESK_SK_NSJ_IfEESK_SK_EEEEEPlNS0_13ScanTileStateIiLb1EEE6IsLiveSA_iNS2_19streaming_context_tIlLb1EEELSB_2EEEvT0_T1_T2_T3_T4_T5_T6_T7_iT8_NS1_7vsmem_tE:
[----:B------:R-:W-:Y:S01]  /*0000*/  LDC R1, c[0x0][0x37c] ;  /* 0x0000df00ff017b82 */ /* 0x000fe20000000800 */
[----:B------:R-:W0:Y:S07]  /*0010*/  S2R R3, SR_CTAID.Y ;  /* 0x0000000000037919 */ /* 0x000e2e0000002600 */
[----:B------:R-:W0:Y:S01]  /*0020*/  S2UR UR5, SR_CTAID.X ;  /* 0x00000000000579c3 */ /* 0x000e220000002500 */
[----:B------:R-:W1:Y:S01]  /*0030*/  LDCU UR4, c[0x0][0x3d8] ;  /* 0x00007b00ff0477ac */ /* 0x000e620008000800 */
[----:B------:R-:W2:Y:S06]  /*0040*/  LDCU.64 UR6, c[0x0][0x358] ;  /* 0x00006b00ff0677ac */ /* 0x000eac0008000a00 */
[----:B------:R-:W0:Y:S01]  /*0050*/  LDC R16, c[0x0][0x374] ;  /* 0x0000dd00ff107b82 */ /* 0x000e220000000800 */
[----:B-1----:R-:W-:Y:S01]  /*0060*/  UIADD3 UR4, UPT, UPT, UR4, -0x1, URZ ;  /* 0xffffffff04047890 */ /* 0x002fe2000fffe0ff */
[----:B0-----:R-:W-:-:S04]  /*0070*/  IMAD R16, R16, UR5, R3 ;  /* 0x0000000510107c24 */ /* 0x001fc8000f8e0203 */
[C---:B------:R-:W-:Y:S01]  /*0080*/  IMAD.SHL.U32 R3, R16.reuse, 0x80, RZ ;  /* 0x0000008010037824 */ /* 0x040fe200078e00ff */
[----:B------:R-:W-:-:S13]  /*0090*/  ISETP.GE.AND P0, PT, R16, UR4, PT ;  /* 0x0000000410007c0c */ /* 0x000fda000bf06270 */
[----:B--2---:R-:W-:Y:S05]  /*00a0*/  @P0 BRA `(.L_x_411) ;  /* 0x0000001800640947 */ /* 0x004fea0003800000 */
[----:B------:R-:W-:-:S13]  /*00b0*/  ISETP.NE.AND P0, PT, R16, RZ, PT ;  /* 0x000000ff1000720c */ /* 0x000fda0003f05270 */
[----:B------:R-:W-:Y:S05]  /*00c0*/  @P0 BRA `(.L_x_412) ;  /* 0x0000000400f00947 */ /* 0x000fea0003800000 */
[----:B------:R-:W0:Y:S01]  /*00d0*/  S2R R0, SR_TID.X ;  /* 0x0000000000007919 */ /* 0x000e220000002100 */
[----:B------:R-:W1:Y:S01]  /*00e0*/  LDCU.U8 UR8, c[0x0][0x3e0] ;  /* 0x00007c00ff0877ac */ /* 0x000e620008000000 */
[----:B------:R-:W2:Y:S01]  /*00f0*/  LDC.64 R4, c[0x0][0x380] ;  /* 0x0000e000ff047b82 */ /* 0x000ea20000000a00 */
[----:B------:R-:W3:Y:S01]  /*0100*/  LDCU.64 UR10, c[0x0][0x3f0] ;  /* 0x00007e00ff0a77ac */ /* 0x000ee20008000a00 */
[----:B-1----:R-:W-:-:S04]  /*0110*/  UISETP.NE.AND UP0, UPT, UR8, URZ, UPT ;  /* 0x000000ff0800728c */ /* 0x002fc8000bf05270 */
[----:B---3--:R-:W-:Y:S02]  /*0120*/  USEL UR4, UR10, URZ, !UP0 ;  /* 0x000000ff0a047287 */ /* 0x008fe4000c000000 */
[----:B------:R-:W-:Y:S01]  /*0130*/  USEL UR5, UR11, URZ, !UP0 ;  /* 0x000000ff0b057287 */ /* 0x000fe2000c000000 */
[----:B0-----:R-:W-:-:S05]  /*0140*/  IMAD.IADD R3, R3, 0x1, R0 ;  /* 0x0000000103037824 */ /* 0x001fca00078e0200 */
[----:B------:R-:W-:-:S05]  /*0150*/  IADD3 R3, P0, PT, R3, UR4, RZ ;  /* 0x0000000403037c10 */ /* 0x000fca000ff1e0ff */
[----:B------:R-:W-:Y:S02]  /*0160*/  IMAD.X R2, RZ, RZ, UR5, P0 ;  /* 0x00000005ff027e24 */ /* 0x000fe400080e06ff */
[----:B--2---:R-:W-:-:S04]  /*0170*/  IMAD.WIDE.U32 R4, R3, 0x18, R4 ;  /* 0x0000001803047825 */ /* 0x004fc800078e0004 */
[----:B------:R-:W-:-:S04]  /*0180*/  IMAD R3, R2, 0x18, RZ ;  /* 0x0000001802037824 */ /* 0x000fc800078e02ff */
[----:B------:R-:W-:-:S05]  /*0190*/  IMAD.IADD R5, R5, 0x1, R3 ;  /* 0x0000000105057824 */ /* 0x000fca00078e0203 */
[----:B------:R-:W2:Y:S04]  /*01a0*/  LDG.E R10, desc[UR6][R4.64] ;  /* 0x00000006040a7981 */ /* 0x000ea8000c1e1900 */
[----:B------:R-:W3:Y:S04]  /*01b0*/  LDG.E R11, desc[UR6][R4.64+0x4] ;  /* 0x00000406040b7981 */ /* 0x000ee8000c1e1900 */
[----:B------:R-:W4:Y:S04]  /*01c0*/  LDG.E R8, desc[UR6][R4.64+0x8] ;  /* 0x0000080604087981 */ /* 0x000f28000c1e1900 */
[----:B------:R-:W4:Y:S04]  /*01d0*/  LDG.E R9, desc[UR6][R4.64+0xc] ;  /* 0x00000c0604097981 */ /* 0x000f28000c1e1900 */
[----:B------:R-:W5:Y:S04]  /*01e0*/  LDG.E R2, desc[UR6][R4.64+0x10] ;  /* 0x0000100604027981 */ /* 0x000f68000c1e1900 */
[----:B------:R0:W5:Y:S01]  /*01f0*/  LDG.E R3, desc[UR6][R4.64+0x14] ;  /* 0x0000140604037981 */ /* 0x000162000c1e1900 */
[----:B------:R-:W-:Y:S01]  /*0200*/  MOV R13, 0x400 ;  /* 0x00000400000d7802 */ /* 0x000fe20000000f00 */
[----:B------:R-:W-:Y:S01]  /*0210*/  BSSY.RECONVERGENT B0, `(.L_x_413) ;  /* 0x000004b000007945 */ /* 0x000fe20003800200 */
[----:B------:R-:W-:Y:S01]  /*0220*/  SHF.R.U32.HI R12, RZ, 0x5, R0 ;  /* 0x00000005ff0c7819 */ /* 0x000fe20000011600 */
[----:B------:R-:W1:Y:S01]  /*0230*/  S2R R19, SR_LANEID ;  /* 0x0000000000137919 */ /* 0x000e620000000000 */
[----:B------:R-:W-:Y:S02]  /*0240*/  BAR.SYNC.DEFER_BLOCKING 0x0 ;  /* 0x0000000000007b1d */ /* 0x000fe40000010000 */
[----:B------:R-:W-:-:S02]  /*0250*/  ISETP.NE.AND P2, PT, R12, 0x2, PT ;  /* 0x000000020c00780c */ /* 0x000fc40003f45270 */
[----:B------:R-:W-:Y:S02]  /*0260*/  ISETP.NE.AND P3, PT, R12, 0x3, PT ;  /* 0x000000030c00780c */ /* 0x000fe40003f65270 */
[----:B------:R-:W-:Y:S01]  /*0270*/  ISETP.GE.U32.AND P4, PT, R0, 0x20, PT ;  /* 0x000000200000780c */ /* 0x000fe20003f86070 */
[----:B0-----:R-:W0:Y:S01]  /*0280*/  S2R R4, SR_CgaCtaId ;  /* 0x0000000000047919 */ /* 0x001e220000008800 */
[----:B-1----:R-:W-:Y:S02]  /*0290*/  ISETP.NE.AND P1, PT, R19, 0x1f, PT ;  /* 0x0000001f1300780c */ /* 0x002fe40003f25270 */
[----:B0-----:R-:W-:-:S11]  /*02a0*/  LEA R13, R4, R13, 0x18 ;  /* 0x0000000d040d7211 */ /* 0x001fd600078ec0ff */
[----:B------:R-:W-:Y:S01]  /*02b0*/  @!P1 IMAD R18, R12, 0x4, R13 ;  /* 0x000000040c129824 */ /* 0x000fe200078e020d */
[----:B--2---:R-:W-:-:S04]  /*02c0*/  LOP3.LUT R6, RZ, R10, RZ, 0x33, !PT ;  /* 0x0000000aff067212 */ /* 0x004fc800078e33ff */
[----:B------:R-:W-:-:S05]  /*02d0*/  SHF.R.U32.HI R14, RZ, 0x1f, R6 ;  /* 0x0000001fff0e7819 */ /* 0x000fca0000011606 */
        /* <DEDUP_REMOVED lines=10> */
[----:B------:R-:W-:-:S03]  /*0380*/  ISETP.NE.AND P0, PT, R0, RZ, PT ;  /* 0x000000ff0000720c */ /* 0x000fc60003f05270 */
[----:B------:R-:W-:Y:S01]  /*0390*/  IMAD.IADD R14, R17, 0x1, -R14 ;  /* 0x00000001110e7824 */ /* 0x000fe200078e0a0e */
[----:B------:R-:W-:Y:S01]  /*03a0*/  @!P1 STS [R18], R17 ;  /* 0x0000001112009388 */ /* 0x000fe20000000800 */
[----:B------:R-:W-:Y:S01]  /*03b0*/  BAR.SYNC.DEFER_BLOCKING 0x0 ;  /* 0x0000000000007b1d */ /* 0x000fe20000010000 */
[----:B------:R-:W-:-:S07]  /*03c0*/  ISETP.NE.AND P1, PT, R19, RZ, PT ;  /* 0x000000ff1300720c */ /* 0x000fce0003f25270 */
[----:B------:R-:W-:Y:S01]  /*03d0*/  @!P0 IMAD.MOV.U32 R16, RZ, RZ, 0x65 ;  /* 0x00000065ff108424 */ /* 0x000fe200078e00ff */
[----:B------:R-:W-:Y:S01]  /*03e0*/  SEL R15, R14, RZ, P1 ;  /* 0x000000ff0e0f7207 */ /* 0x000fe20000800000 */
[----:B------:R-:W0:Y:S02]  /*03f0*/  LDS.128 R4, [R13] ;  /* 0x000000000d047984 */ /* 0x000e240000000c00 */
[----:B0-----:R-:W-:-:S04]  /*0400*/  IMAD.IADD R5, R4, 0x1, R5 ;  /* 0x0000000104057824 */ /* 0x001fc800078e0205 */
[----:B------:R-:W-:Y:S01]  /*0410*/  IMAD.IADD R6, R6, 0x1, R5 ;  /* 0x0000000106067824 */ /* 0x000fe200078e0205 */
[----:B------:R-:W-:Y:S02]  /*0420*/  SEL R12, R5, R4, !P2 ;  /* 0x00000004050c7207 */ /* 0x000fe40005000000 */
[----:B------:R-:W0:Y:S01]  /*0430*/  @!P0 LDC.64 R4, c[0x0][0x3c8] ;  /* 0x0000f200ff048b82 */ /* 0x000e220000000a00 */
[----:B------:R-:W-:Y:S01]  /*0440*/  IMAD.IADD R17, R7, 0x1, R6 ;  /* 0x0000000107117824 */ /* 0x000fe200078e0206 */
[----:B------:R-:W-:Y:S02]  /*0450*/  SEL R12, R6, R12, !P3 ;  /* 0x0000000c060c7207 */ /* 0x000fe40005800000 */
[----:B------:R-:W-:Y:S02]  /*0460*/  ISETP.GT.AND P2, PT, R10, -0x1, PT ;  /* 0xffffffff0a00780c */ /* 0x000fe40003f44270 */
[----:B------:R-:W-:Y:S02]  /*0470*/  SEL R12, R12, RZ, P4 ;  /* 0x000000ff0c0c7207 */ /* 0x000fe40002000000 */
[----:B------:R-:W-:-:S03]  /*0480*/  IADD3 R7, PT, PT, -R17, 0x80, RZ ;  /* 0x0000008011077810 */ /* 0x000fc60007ffe1ff */
[----:B------:R-:W-:-:S04]  /*0490*/  IMAD.IADD R15, R12, 0x1, R15 ;  /* 0x000000010c0f7824 */ /* 0x000fc800078e020f */
[----:B------:R-:W-:Y:S02]  /*04a0*/  IMAD.IADD R6, R0, 0x1, -R15 ;  /* 0x0000000100067824 */ /* 0x000fe400078e0a0f */
[----:B------:R-:W-:-:S04]  /*04b0*/  @P2 IMAD.IADD R6, R15, 0x1, R7 ;  /* 0x000000010f062824 */ /* 0x000fc800078e0207 */
[----:B------:R-:W-:Y:S01]  /*04c0*/  IMAD R6, R6, 0x18, R13 ;  /* 0x0000001806067824 */ /* 0x000fe200078e020d */
[----:B0-----:R0:W-:Y:S01]  /*04d0*/  @!P0 ST.E.64.STRONG.GPU desc[UR6][R4.64+0x100], R16 ;  /* 0x0001001004008985 */ /* 0x0011e2000c10fb06 */
[----:B------:R-:W-:Y:S01]  /*04e0*/  BAR.SYNC.DEFER_BLOCKING 0x0 ;  /* 0x0000000000007b1d */ /* 0x000fe20000010000 */
[----:B------:R-:W-:-:S05]  /*04f0*/  ISETP.GE.AND P0, PT, R0, R7, PT ;  /* 0x000000070000720c */ /* 0x000fca0003f06270 */
[----:B---3--:R0:W-:Y:S04]  /*0500*/  STS.64 [R6], R10 ;  /* 0x0000000a06007388 */ /* 0x0081e80000000a00 */
[----:B----4-:R0:W-:Y:S04]  /*0510*/  STS.64 [R6+0x8], R8 ;  /* 0x0000080806007388 */ /* 0x0101e80000000a00 */
[----:B-----5:R0:W-:Y:S01]  /*0520*/  STS.64 [R6+0x10], R2 ;  /* 0x0000100206007388 */ /* 0x0201e20000000a00 */
[----:B------:R-:W-:Y:S06]  /*0530*/  BAR.SYNC.DEFER_BLOCKING 0x0 ;  /* 0x0000000000007b1d */ /* 0x000fec0000010000 */
[----:B------:R-:W-:Y:S05]  /*0540*/  @P0 BRA `(.L_x_414) ;  /* 0x00000000003c0947 */ /* 0x000fea0003800000 */
[----:B------:R-:W-:Y:S01]  /*0550*/  UISETP.NE.AND UP0, UPT, UR8, URZ, UPT ;  /* 0x000000ff0800728c */ /* 0x000fe2000bf05270 */
[----:B0-----:R-:W-:Y:S01]  /*0560*/  CS2R R4, SRZ ;  /* 0x0000000000047805 */ /* 0x001fe2000001ff00 */
[----:B------:R-:W0:Y:S07]  /*0570*/  LDCU.64 UR4, c[0x0][0x3e8] ;  /* 0x00007d00ff0477ac */ /* 0x000e2e0008000a00 */
[----:B------:R-:W-:Y:S05]  /*0580*/  BRA.U UP0, `(.L_x_415) ;  /* 0x0000000100107547 */ /* 0x000fea000b800000 */
[----:B------:R-:W1:Y:S02]  /*0590*/  LDC.64 R2, c[0x0][0x3f8] ;  /* 0x0000fe00ff027b82 */ /* 0x000e640000000a00 */
[----:B-1----:R-:W2:Y:S02]  /*05a0*/  LDG.E.64 R2, desc[UR6][R2.64] ;  /* 0x0000000602027981 */ /* 0x002ea4000c1e1b00 */
[----:B--2---:R-:W-:-:S04]  /*05b0*/  IADD3 R5, P0, PT, -R2, UR10, RZ ;  /* 0x0000000a02057c10 */ /* 0x004fc8000ff1e1ff */
[----:B------:R-:W-:-:S09]  /*05c0*/  IADD3.X R4, PT, PT, ~R3, UR11, RZ, P0, !PT ;  /* 0x0000000b03047c10 */ /* 0x000fd200087fe5ff */
.L_x_415:
[----:B------:R-:W-:-:S04]  /*05d0*/  IADD3 R2, P0, PT, R0, R5, RZ ;  /* 0x0000000500027210 */ /* 0x000fc80007f1e0ff */
[----:B------:R-:W-:Y:S01]  /*05e0*/  LOP3.LUT R2, RZ, R2, RZ, 0x33, !PT ;  /* 0x00000002ff027212 */ /* 0x000fe200078e33ff */
[----:B------:R-:W-:-:S03]  /*05f0*/  IMAD.X R3, RZ, RZ, R4, P0 ;  /* 0x000000ffff037224 */ /* 0x000fc600000e0604 */
[----:B0-----:R-:W-:Y:S02]  /*0600*/  IADD3 R2, P0, PT, R2, UR4, RZ ;  /* 0x0000000402027c10 */ /* 0x001fe4000ff1e0ff */
[----:B------:R-:W-:-:S04]  /*0610*/  LOP3.LUT R3, RZ, R3, RZ, 0x33, !PT ;  /* 0x00000003ff037212 */ /* 0x000fc800078e33ff */
[----:B------:R-:W-:Y:S01]  /*0620*/  IADD3.X R3, PT, PT, R3, UR5, RZ, P0, !PT ;  /* 0x0000000503037c10 */ /* 0x000fe200087fe4ff */
[----:B------:R-:W-:Y:S06]  /*0630*/  BRA `(.L_x_416) ;  /* 0x0000000000207947 */ /* 0x000fec0003800000 */
.L_x_414:
[----:B------:R-:W-:Y:S01]  /*0640*/  UISETP.NE.AND UP0, UPT, UR8, URZ, UPT ;  /* 0x000000ff0800728c */ /* 0x000fe2000bf05270 */
[----:B------:R-:W-:Y:S01]  /*0650*/  IMAD.IADD R7, R0, 0x1, -R7 ;  /* 0x0000000100077824 */ /* 0x000fe200078e0a07 */
[----:B0-----:R-:W-:-:S07]  /*0660*/  CS2R R2, SRZ ;  /* 0x0000000000027805 */ /* 0x001fce000001ff00 */
[----:B------:R-:W-:Y:S05]  /*0670*/  BRA.U UP0, `(.L_x_417) ;  /* 0x0000000100087547 */ /* 0x000fea000b800000 */
[----:B------:R-:W0:Y:S02]  /*0680*/  LDC.64 R2, c[0x0][0x3f8] ;  /* 0x0000fe00ff027b82 */ /* 0x000e240000000a00 */
[----:B0-----:R-:W5:Y:S02]  /*0690*/  LDG.E.64 R2, desc[UR6][R2.64] ;  /* 0x0000000602027981 */ /* 0x001f64000c1e1b00 */
.L_x_417:
[----:B-----5:R-:W-:-:S04]  /*06a0*/  IADD3 R2, P0, PT, R7, R2, RZ ;  /* 0x0000000207027210 */ /* 0x020fc80007f1e0ff */
[----:B------:R-:W-:-:S09]  /*06b0*/  LEA.HI.X.SX32 R3, R7, R3, 0x1, P0 ;  /* 0x0000000307037211 */ /* 0x000fd200000f0eff */
.L_x_416:
[----:B------:R-:W-:Y:S05]  /*06c0*/  BSYNC.RECONVERGENT B0 ;  /* 0x0000000000007941 */ /* 0x000fea0003800200 */
.L_x_413:
[----:B------:R-:W-:Y:S01]  /*06d0*/  IMAD R0, R0, 0x18, R13 ;  /* 0x0000001800007824 */ /* 0x000fe200078e020d */
[----:B------:R-:W0:Y:S01]  /*06e0*/  LDCU.128 UR12, c[0x0][0x390] ;  /* 0x00007200ff0c77ac */ /* 0x000e220008000c00 */
[C---:B------:R-:W-:Y:S01]  /*06f0*/  IMAD.SHL.U32 R12, R2.reuse, 0x4, RZ ;  /* 0x00000004020c7824 */ /* 0x040fe200078e00ff */
[----:B------:R-:W-:Y:S02]  /*0700*/  SHF.L.U64.HI R13, R2, 0x2, R3 ;  /* 0x00000002020d7819 */ /* 0x000fe40000010203 */
[----:B------:R-:W1:Y:S01]  /*0710*/  LDS.64 R14, [R0] ;  /* 0x00000000000e7984 */ /* 0x000e620000000a00 */
[----:B------:R-:W2:Y:S03]  /*0720*/  LDCU.128 UR16, c[0x0][0x3a0] ;  /* 0x00007400ff1077ac */ /* 0x000ea60008000c00 */
[----:B------:R-:W3:Y:S01]  /*0730*/  LDS.64 R16, [R0+0x8] ;  /* 0x0000080000107984 */ /* 0x000ee20000000a00 */
[----:B------:R-:W4:Y:S03]  /*0740*/  LDCU.128 UR20, c[0x0][0x3b0] ;  /* 0x00007600ff1477ac */ /* 0x000f260008000c00 */
[----:B------:R-:W5:Y:S01]  /*0750*/  LDS.64 R18, [R0+0x10] ;  /* 0x0000100000127984 */ /* 0x000f620000000a00 */
[----:B0-----:R-:W-:-:S02]  /*0760*/  IADD3 R2, P0, PT, R12, UR12, RZ ;  /* 0x0000000c0c027c10 */ /* 0x001fc4000ff1e0ff */
[C---:B------:R-:W-:Y:S02]  /*0770*/  IADD3 R4, P1, PT, R12.reuse, UR14, RZ ;  /* 0x0000000e0c047c10 */ /* 0x040fe4000ff3e0ff */
[C---:B------:R-:W-:Y:S02]  /*0780*/  IADD3.X R3, PT, PT, R13.reuse, UR13, RZ, P0, !PT ;  /* 0x0000000d0d037c10 */ /* 0x040fe400087fe4ff */
[----:B------:R-:W-:Y:S02]  /*0790*/  IADD3.X R5, PT, PT, R13, UR15, RZ, P1, !PT ;  /* 0x0000000f0d057c10 */ /* 0x000fe40008ffe4ff */
[C---:B--2---:R-:W-:Y:S02]  /*07a0*/  IADD3 R6, P0, PT, R12.reuse, UR16, RZ ;  /* 0x000000100c067c10 */ /* 0x044fe4000ff1e0ff */
[C---:B------:R-:W-:Y:S02]  /*07b0*/  IADD3 R8, P1, PT, R12.reuse, UR18, RZ ;  /* 0x000000120c087c10 */ /* 0x040fe4000ff3e0ff */
[----:B----4-:R-:W-:-:S02]  /*07c0*/  IADD3 R10, P2, PT, R12, UR20, RZ ;  /* 0x000000140c0a7c10 */ /* 0x010fc4000ff5e0ff */
[----:B------:R-:W-:Y:S02]  /*07d0*/  IADD3 R12, P3, PT, R12, UR22, RZ ;  /* 0x000000160c0c7c10 */ /* 0x000fe4000ff7e0ff */
[C---:B------:R-:W-:Y:S02]  /*07e0*/  IADD3.X R7, PT, PT, R13.reuse, UR17, RZ, P0, !PT ;  /* 0x000000110d077c10 */ /* 0x040fe400087fe4ff */
[C---:B------:R-:W-:Y:S02]  /*07f0*/  IADD3.X R9, PT, PT, R13.reuse, UR19, RZ, P1, !PT ;  /* 0x000000130d097c10 */ /* 0x040fe40008ffe4ff */
[C---:B------:R-:W-:Y:S02]  /*0800*/  IADD3.X R11, PT, PT, R13.reuse, UR21, RZ, P2, !PT ;  /* 0x000000150d0b7c10 */ /* 0x040fe400097fe4ff */
[----:B------:R-:W-:Y:S01]  /*0810*/  IADD3.X R13, PT, PT, R13, UR23, RZ, P3, !PT ;  /* 0x000000170d0d7c10 */ /* 0x000fe20009ffe4ff */
[----:B-1----:R-:W-:Y:S04]  /*0820*/  STG.E desc[UR6][R2.64], R14 ;  /* 0x0000000e02007986 */ /* 0x002fe8000c101906 */
[----:B------:R-:W-:Y:S04]  /*0830*/  STG.E desc[UR6][R4.64], R15 ;  /* 0x0000000f04007986 */ /* 0x000fe8000c101906 */
[----:B---3--:R-:W-:Y:S04]  /*0840*/  STG.E desc[UR6][R6.64], R16 ;  /* 0x0000001006007986 */ /* 0x008fe8000c101906 */
[----:B------:R-:W-:Y:S04]  /*0850*/  STG.E desc[UR6][R8.64], R17 ;  /* 0x0000001108007986 */ /* 0x000fe8000c101906 */
[----:B-----5:R-:W-:Y:S04]  /*0860*/  STG.E desc[UR6][R10.64], R18 ;  /* 0x000000120a007986 */ /* 0x020fe8000c101906 */
[----:B------:R-:W-:Y:S01]  /*0870*/  STG.E desc[UR6][R12.64], R19 ;  /* 0x000000130c007986 */ /* 0x000fe2000c101906 */
[----:B------:R-:W-:Y:S05]  /*0880*/  EXIT ;  /* 0x000000000000794d */ /* 0x000fea0003800000 */
.L_x_412:
[----:B------:R-:W0:Y:S01]  /*0890*/  S2R R28, SR_TID.X ;  /* 0x00000000001c7919 */ /* 0x000e220000002100 */
[----:B------:R-:W1:Y:S01]  /*08a0*/  LDCU.U8 UR8, c[0x0][0x3e0] ;  /* 0x00007c00ff0877ac */ /* 0x000e620008000000 */
[----:B------:R-:W2:Y:S01]  /*08b0*/  LDC.64 R4, c[0x0][0x380] ;  /* 0x0000e000ff047b82 */ /* 0x000ea20000000a00 */
[----:B------:R-:W-:Y:S01]  /*08c0*/  SHF.R.S32.HI R0, RZ, 0x1f, R3 ;  /* 0x0000001fff007819 */ /* 0x000fe20000011403 */
[----:B------:R-:W3:Y:S01]  /*08d0*/  LDCU.64 UR4, c[0x0][0x3f0] ;  /* 0x00007e00ff0477ac */ /* 0x000ee20008000a00 */
[----:B-1----:R-:W-:-:S04]  /*08e0*/  UISETP.NE.AND UP0, UPT, UR8, URZ, UPT ;  /* 0x000000ff0800728c */ /* 0x002fc8000bf05270 */
[----:B---3--:R-:W-:Y:S02]  /*08f0*/  USEL UR4, UR4, URZ, !UP0 ;  /* 0x000000ff04047287 */ /* 0x008fe4000c000000 */
[----:B------:R-:W-:-:S04]  /*0900*/  USEL UR5, UR5, URZ, !UP0 ;  /* 0x000000ff05057287 */ /* 0x000fc8000c000000 */
[----:B0-----:R-:W-:-:S04]  /*0910*/  IADD3 R7, P0, P1, R3, UR4, R28 ;  /* 0x0000000403077c10 */ /* 0x001fc8000f91e01c */
[----:B------:R-:W-:Y:S01]  /*0920*/  IADD3.X R0, PT, PT, R0, UR5, RZ, P0, P1 ;  /* 0x0000000500007c10 */ /* 0x000fe200087e24ff */
[----:B--2---:R-:W-:-:S04]  /*0930*/  IMAD.WIDE.U32 R4, R7, 0x18, R4 ;  /* 0x0000001807047825 */ /* 0x004fc800078e0004 */
[----:B------:R-:W-:-:S04]  /*0940*/  IMAD R7, R0, 0x18, RZ ;  /* 0x0000001800077824 */ /* 0x000fc800078e02ff */
[----:B------:R-:W-:-:S05]  /*0950*/  IMAD.IADD R5, R5, 0x1, R7 ;  /* 0x0000000105057824 */ /* 0x000fca00078e0207 */
[----:B------:R-:W2:Y:S01]  /*0960*/  LDG.E R10, desc[UR6][R4.64] ;  /* 0x00000006040a7981 */ /* 0x000ea2000c1e1900 */
[----:B------:R-:W0:Y:S01]  /*0970*/  S2R R22, SR_LANEID ;  /* 0x0000000000167919 */ /* 0x000e220000000000 */
[----:B------:R-:W1:Y:S02]  /*0980*/  S2UR UR5, SR_CgaCtaId ;  /* 0x00000000000579c3 */ /* 0x000e640000008800 */
[----:B------:R-:W5:Y:S04]  /*0990*/  LDG.E R11, desc[UR6][R4.64+0x4] ;  /* 0x00000406040b7981 */ /* 0x000f68000c1e1900 */
[----:B------:R-:W5:Y:S04]  /*09a0*/  LDG.E R8, desc[UR6][R4.64+0x8] ;  /* 0x0000080604087981 */ /* 0x000f68000c1e1900 */
[----:B------:R-:W5:Y:S04]  /*09b0*/  LDG.E R9, desc[UR6][R4.64+0xc] ;  /* 0x00000c0604097981 */ /* 0x000f68000c1e1900 */
[----:B------:R-:W5:Y:S04]  /*09c0*/  LDG.E R6, desc[UR6][R4.64+0x10] ;  /* 0x0000100604067981 */ /* 0x000f68000c1e1900 */
[----:B------:R3:W5:Y:S01]  /*09d0*/  LDG.E R7, desc[UR6][R4.64+0x14] ;  /* 0x0000140604077981 */ /* 0x000762000c1e1900 */
[----:B------:R-:W-:-:S02]  /*09e0*/  UMOV UR4, 0x400 ;  /* 0x0000040000047882 */ /* 0x000fc40000000000 */
[----:B-1----:R-:W-:Y:S01]  /*09f0*/  ULEA UR4, UR5, UR4, 0x18 ;  /* 0x0000000405047291 */ /* 0x002fe2000f8ec0ff */
[----:B---3--:R-:W-:Y:S01]  /*0a00*/  SHF.R.U32.HI R4, RZ, 0x5, R28 ;  /* 0x00000005ff047819 */ /* 0x008fe2000001161c */
[----:B------:R-:W-:Y:S01]  /*0a10*/  BAR.SYNC.DEFER_BLOCKING 0x0 ;  /* 0x0000000000007b1d */ /* 0x000fe20000010000 */
[C---:B0-----:R-:W-:Y:S02]  /*0a20*/  ISETP.NE.AND P1, PT, R22.reuse, 0x1f, PT ;  /* 0x0000001f1600780c */ /* 0x041fe40003f25270 */
[----:B------:R-:W-:Y:S02]  /*0a30*/  ISETP.NE.AND P2, PT, R22, RZ, PT ;  /* 0x000000ff1600720c */ /* 0x000fe40003f45270 */
[----:B--2---:R-:W-:-:S04]  /*0a40*/  LOP3.LUT R0, RZ, R10, RZ, 0x33, !PT ;  /* 0x0000000aff007212 */ /* 0x004fc800078e33ff */
[----:B------:R-:W-:-:S05]  /*0a50*/  SHF.R.U32.HI R0, RZ, 0x1f, R0 ;  /* 0x0000001fff007819 */ /* 0x000fca0000011600 */
[----:B------:R-:W0:Y:S02]  /*0a60*/  SHFL.UP P0, R13, R0, 0x1, RZ ;  /* 0x04200000000d7989 */ /* 0x000e2400000000ff */
[----:B0-----:R-:W-:-:S05]  /*0a70*/  @P0 IMAD.IADD R13, R0, 0x1, R13 ;  /* 0x00000001000d0824 */ /* 0x001fca00078e020d */
[----:B------:R-:W0:Y:S02]  /*0a80*/  SHFL.UP P0, R2, R13, 0x2, RZ ;  /* 0x044000000d027989 */ /* 0x000e2400000000ff */
[----:B0-----:R-:W-:-:S05]  /*0a90*/  @P0 IMAD.IADD R2, R13, 0x1, R2 ;  /* 0x000000010d020824 */ /* 0x001fca00078e0202 */
[----:B------:R-:W0:Y:S02]  /*0aa0*/  SHFL.UP P0, R15, R2, 0x4, RZ ;  /* 0x04800000020f7989 */ /* 0x000e2400000000ff */
[----:B0-----:R-:W-:Y:S01]  /*0ab0*/  @P0 IMAD.IADD R15, R2, 0x1, R15 ;  /* 0x00000001020f0824 */ /* 0x001fe200078e020f */
[----:B------:R-:W-:-:S04]  /*0ac0*/  @!P1 LEA R2, R4, UR4, 0x2 ;  /* 0x0000000404029c11 */ /* 0x000fc8000f8e10ff */
[----:B------:R-:W0:Y:S02]  /*0ad0*/  SHFL.UP P0, R18, R15, 0x8, RZ ;  /* 0x050000000f127989 */ /* 0x000e2400000000ff */
[----:B0-----:R-:W-:-:S05]  /*0ae0*/  @P0 IMAD.IADD R18, R15, 0x1, R18 ;  /* 0x000000010f120824 */ /* 0x001fca00078e0212 */
[----:B------:R-:W0:Y:S02]  /*0af0*/  SHFL.UP P0, R5, R18, 0x10, RZ ;  /* 0x0600000012057989 */ /* 0x000e2400000000ff */
[----:B0-----:R-:W-:Y:S01]  /*0b00*/  @P0 IMAD.IADD R5, R18, 0x1, R5 ;  /* 0x0000000112050824 */ /* 0x001fe200078e0205 */
[----:B------:R-:W-:-:S03]  /*0b10*/  ISETP.NE.AND P0, PT, R4, 0x2, PT ;  /* 0x000000020400780c */ /* 0x000fc60003f05270 */
[----:B------:R-:W-:Y:S01]  /*0b20*/  IMAD.IADD R0, R5, 0x1, -R0 ;  /* 0x0000000105007824 */ /* 0x000fe200078e0a00 */
[----:B------:R-:W-:Y:S01]  /*0b30*/  @!P1 STS [R2], R5 ;  /* 0x0000000502009388 */ /* 0x000fe20000000800 */
[----:B------:R-:W-:Y:S01]  /*0b40*/  BAR.SYNC.DEFER_BLOCKING 0x0 ;  /* 0x0000000000007b1d */ /* 0x000fe20000010000 */
[----:B------:R-:W-:-:S05]  /*0b50*/  ISETP.NE.AND P1, PT, R4, 0x3, PT ;  /* 0x000000030400780c */ /* 0x000fca0003f25270 */
[----:B------:R-:W0:Y:S02]  /*0b60*/  LDS.128 R12, [UR4] ;  /* 0x00000004ff0c7984 */ /* 0x000e240008000c00 */
[----:B0-----:R-:W-:-:S04]  /*0b70*/  IMAD.IADD R13, R12, 0x1, R13 ;  /* 0x000000010c0d7824 */ /* 0x001fc800078e020d */
[----:B------:R-:W-:Y:S01]  /*0b80*/  IMAD.IADD R14, R14, 0x1, R13 ;  /* 0x000000010e0e7824 */ /* 0x000fe200078e020d */
[----:B------:R-:W-:Y:S02]  /*0b90*/  SEL R12, R13, R12, !P0 ;  /* 0x0000000c0d0c7207 */ /* 0x000fe40004000000 */
[----:B------:R-:W-:Y:S01]  /*0ba0*/  ISETP.GT.U32.AND P0, PT, R28, 0x1f, PT ;  /* 0x0000001f1c00780c */ /* 0x000fe20003f04070 */
[----:B------:R-:W-:Y:S01]  /*0bb0*/  IMAD.IADD R5, R15, 0x1, R14 ;  /* 0x000000010f057824 */ /* 0x000fe200078e020e */
[----:B------:R-:W-:Y:S02]  /*0bc0*/  SEL R13, R0, RZ, P2 ;  /* 0x000000ff000d7207 */ /* 0x000fe40001000000 */
[----:B------:R-:W-:Y:S02]  /*0bd0*/  SEL R12, R14, R12, !P1 ;  /* 0x0000000c0e0c7207 */ /* 0x000fe40004800000 */
[----:B------:R-:W-:-:S03]  /*0be0*/  ISETP.GE.U32.AND P1, PT, R28, 0x20, PT ;  /* 0x000000201c00780c */ /* 0x000fc60003f26070 */
[----:B------:R-:W-:-:S05]  /*0bf0*/  IMAD.IADD R13, R12, 0x1, R13 ;  /* 0x000000010c0d7824 */ /* 0x000fca00078e020d */
[----:B------:R-:W-:Y:S01]  /*0c00*/  SEL R21, R0, R13, !P1 ;  /* 0x0000000d00157207 */ /* 0x000fe20004800000 */
[----:B------:R-:W-:Y:S06]  /*0c10*/  @P0 BRA `(.L_x_418) ;  /* 0x00000008003c0947 */ /* 0x000fec0003800000 */
[----:B------:R-:W0:Y:S01]  /*0c20*/  LDC.64 R12, c[0x0][0x3c8] ;  /* 0x0000f200ff0c7b82 */ /* 0x000e220000000a00 */
[----:B------:R-:W-:Y:S02]  /*0c30*/  ISETP.NE.AND P0, PT, R28, RZ, PT ;  /* 0x000000ff1c00720c */ /* 0x000fe40003f05270 */
[----:B------:R-:W-:-:S05]  /*0c40*/  LOP3.LUT R15, RZ, R28, RZ, 0x33, !PT ;  /* 0x0000001cff0f7212 */ /* 0x000fca00078e33ff */
[----:B------:R-:W1:Y:S06]  /*0c50*/  LDC R0, c[0x0][0x370] ;  /* 0x0000dc00ff007b82 */ /* 0x000e6c0000000800 */
[----:B------:R-:W-:Y:S01]  /*0c60*/  @!P0 IMAD.MOV.U32 R4, RZ, RZ, 0x64 ;  /* 0x00000064ff048424 */ /* 0x000fe200078e00ff */
[----:B------:R2:W-:Y:S01]  /*0c70*/  @!P0 STS [UR4+0x2c], R5 ;  /* 0x00002c05ff008988 */ /* 0x0005e20008000804 */
[----:B0-----:R-:W-:-:S05]  /*0c80*/  IMAD.WIDE R26, R16, 0x8, R12 ;  /* 0x00000008101a7825 */ /* 0x001fca00078e020c */
[----:B------:R2:W-:Y:S01]  /*0c90*/  @!P0 ST.E.64.STRONG.GPU desc[UR6][R26.64+0x100], R4 ;  /* 0x000100041a008985 */ /* 0x0005e2000c10fb06 */
[----:B-1----:R-:W-:Y:S01]  /*0ca0*/  ISETP.GT.U32.AND P1, PT, R0, 0x1f3, PT ;  /* 0x000001f30000780c */ /* 0x002fe20003f24070 */
[----:B------:R-:W-:-:S12]  /*0cb0*/  IMAD.IADD R0, R16, 0x1, R15 ;  /* 0x0000000110007824 */ /* 0x000fd800078e020f */
[----:B--2---:R-:W-:Y:S05]  /*0cc0*/  @P1 BRA `(.L_x_419) ;  /* 0x0000000000081947 */ /* 0x004fea0003800000 */
[----:B------:R0:W-:Y:S06]  /*0cd0*/  MEMBAR.SC.CTA ;  /* 0x0000000000007992 */ /* 0x0001ec0000000000 */
[----:B0-----:R-:W-:Y:S05]  /*0ce0*/  BRA `(.L_x_420) ;  /* 0x0000000000087947 */ /* 0x001fea0003800000 */
.L_x_419:
[----:B------:R-:W-:Y:S05]  /*0cf0*/  NANOSLEEP 0x1c2 ;  /* 0x000001c20000795d */ /* 0x000fea0003800000 */
[----:B------:R-:W-:Y:S01]  /*0d00*/  NOP ;  /* 0x0000000000007918 */ /* 0x000fe20000000000 */
.L_x_420:
[----:B------:R-:W-:-:S05]  /*0d10*/  IMAD.WIDE R14, R0, 0x8, R12 ;  /* 0x00000008000e7825 */ /* 0x000fca00078e020c */
[----:B------:R-:W2:Y:S01]  /*0d20*/  LD.E.64.STRONG.GPU R12, desc[UR6][R14.64+0x100] ;  /* 0x000100060e0c7980 */ /* 0x000ea2000c10fb00 */
[----:B------:R-:W-:Y:S01]  /*0d30*/  UMOV UR5, 0xffffffff ;  /* 0xffffffff00057882 */ /* 0x000fe20000000000 */
[----:B--2---:R-:W-:Y:S02]  /*0d40*/  ISETP.NE.AND P0, PT, R12, 0x63, PT ;  /* 0x000000630c00780c */ /* 0x004fe40003f05270 */
[----:B------:R-:W-:Y:S11]  /*0d50*/  BRA.DIV UR5, `(.L_x_421) ;  /* 0x0000002a058c7947 */ /* 0x000ff6000b800000 */
[----:B------:R-:W-:-:S13]  /*0d60*/  VOTE.ANY P0, !P0 ;  /* 0x0000000000ff7806 */ /* 0x000fda0004000100 */
.L_x_483:
[----:B------:R-:W-:Y:S05]  /*0d70*/  @!P0 BRA `(.L_x_422) ;  /* 0x0000000000308947 */ /* 0x000fea0003800000 */
.L_x_426:
[----:B------:R-:W-:Y:S05]  /*0d80*/  YIELD ;  /* 0x0000000000007946 */ /* 0x000fea0003800000 */
[----:B------:R-:W-:Y:S05]  /*0d90*/  @P1 BRA `(.L_x_423) ;  /* 0x0000000000081947 */ /* 0x000fea0003800000 */
[----:B------:R0:W-:Y:S06]  /*0da0*/  MEMBAR.SC.CTA ;  /* 0x0000000000007992 */ /* 0x0001ec0000000000 */
[----:B0-----:R-:W-:Y:S05]  /*0db0*/  BRA `(.L_x_424) ;  /* 0x0000000000087947 */ /* 0x001fea0003800000 */
.L_x_423:
[----:B------:R-:W-:Y:S05]  /*0dc0*/  NANOSLEEP 0x15e ;  /* 0x0000015e0000795d */ /* 0x000fea0003800000 */
[----:B------:R-:W-:Y:S01]  /*0dd0*/  NOP ;  /* 0x0000000000007918 */ /* 0x000fe20000000000 */
.L_x_424:
[----:B------:R-:W2:Y:S01]  /*0de0*/  LD.E.64.STRONG.GPU R12, desc[UR6][R14.64+0x100] ;  /* 0x000100060e0c7980 */ /* 0x000ea2000c10fb00 */
[----:B------:R-:W-:Y:S01]  /*0df0*/  UMOV UR5, 0xffffffff ;  /* 0xffffffff00057882 */ /* 0x000fe20000000000 */
[----:B--2---:R-:W-:Y:S02]  /*0e00*/  ISETP.NE.AND P0, PT, R12, 0x63, PT ;  /* 0x000000630c00780c */ /* 0x004fe40003f05270 */
[----:B------:R-:W-:Y:S11]  /*0e10*/  BRA.DIV UR5, `(.L_x_425) ;  /* 0x0000002a057c7947 */ /* 0x000ff6000b800000 */
[----:B------:R-:W-:-:S13]  /*0e20*/  VOTE.ANY P0, !P0 ;  /* 0x0000000000ff7806 */ /* 0x000fda0004000100 */
.L_x_486:
[----:B------:R-:W-:Y:S05]  /*0e30*/  @P0 BRA `(.L_x_426) ;  /* 0xfffffffc00d00947 */ /* 0x000fea000383ffff */
.L_x_422:
[----:B------:R-:W-:Y:S01]  /*0e40*/  UMOV UR5, 0xffffffff ;  /* 0xffffffff00057882 */ /* 0x000fe20000000000 */
[----:B------:R-:W-:Y:S02]  /*0e50*/  ISETP.NE.AND P0, PT, R12, 0x65, PT ;  /* 0x000000650c00780c */ /* 0x000fe40003f05270 */
[----:B------:R-:W-:Y:S11]  /*0e60*/  BRA.DIV UR5, `(.L_x_427) ;  /* 0x0000002a05887947 */ /* 0x000ff6000b800000 */
[----:B------:R-:W0:Y:S01]  /*0e70*/  S2R R29, SR_GEMASK ;  /* 0x00000000001d7919 */ /* 0x000e220000003c00 */
[----:B------:R-:W-:Y:S01]  /*0e80*/  VOTE.ANY R23, PT, !P0 ;  /* 0x0000000000177806 */ /* 0x000fe200040e0100 */
[C---:B------:R-:W-:Y:S01]  /*0e90*/  VIADD R4, R22.reuse, 0x4 ;  /* 0x0000000416047836 */ /* 0x040fe20000000000 */
[----:B------:R-:W1:Y:S01]  /*0ea0*/  LDC.64 R16, c[0x0][0x3c8] ;  /* 0x0000f200ff107b82 */ /* 0x000e620000000a00 */
[----:B------:R-:W-:Y:S01]  /*0eb0*/  VIADD R15, R22, 0x10 ;  /* 0x00000010160f7836 */ /* 0x000fe20000000000 */
[----:B0-----:R-:W-:-:S05]  /*0ec0*/  LOP3.LUT R23, R23, 0x80000000, R29, 0xec, !PT ;  /* 0x8000000017177812 */ /* 0x001fca00078eec1d */
[----:B------:R-:W-:-:S05]  /*0ed0*/  VIADD R2, R23, 0xffffffff ;  /* 0xffffffff17027836 */ /* 0x000fca0000000000 */
[----:B------:R-:W-:-:S06]  /*0ee0*/  LOP3.LUT R19, R23, R2, RZ, 0xc, !PT ;  /* 0x0000000217137212 */ /* 0x000fcc00078e0cff */
[----:B------:R-:W0:Y:S02]  /*0ef0*/  POPC R19, R19 ;  /* 0x0000001300137309 */ /* 0x000e240000000000 */
[----:B0-----:R-:W0:Y:S01]  /*0f00*/  SHFL.DOWN PT, R25, R13, 0x1, R19 ;  /* 0x082000000d197989 */ /* 0x001e2200000e0013 */
[-C--:B------:R-:W-:Y:S02]  /*0f10*/  ISETP.GE.AND P0, PT, R22, R19.reuse, PT ;  /* 0x000000131600720c */ /* 0x080fe40003f06270 */
[----:B------:R-:W-:Y:S02]  /*0f20*/  ISETP.GT.AND P2, PT, R15, R19, PT ;  /* 0x000000130f00720c */ /* 0x000fe40003f44270 */
[----:B0-----:R-:W-:-:S05]  /*0f30*/  SEL R2, R25, RZ, !P0 ;  /* 0x000000ff19027207 */ /* 0x001fca0004000000 */
[----:B------:R-:W-:Y:S02]  /*0f40*/  IMAD.IADD R14, R2, 0x1, R13 ;  /* 0x00000001020e7824 */ /* 0x000fe400078e020d */
[----:B------:R-:W-:-:S03]  /*0f50*/  VIADD R2, R22, 0x2 ;  /* 0x0000000216027836 */ /* 0x000fc60000000000 */
[----:B------:R-:W0:Y:S02]  /*0f60*/  SHFL.DOWN PT, R25, R14, 0x2, R19 ;  /* 0x084000000e197989 */ /* 0x000e2400000e0013 */
[----:B------:R-:W-:-:S04]  /*0f70*/  ISETP.GT.AND P0, PT, R2, R19, PT ;  /* 0x000000130200720c */ /* 0x000fc80003f04270 */
[----:B0-----:R-:W-:Y:S02]  /*0f80*/  SEL R25, R25, RZ, !P0 ;  /* 0x000000ff19197207 */ /* 0x001fe40004000000 */
[----:B------:R-:W-:-:S03]  /*0f90*/  ISETP.GT.AND P0, PT, R4, R19, PT ;  /* 0x000000130400720c */ /* 0x000fc60003f04270 */
[----:B------:R-:W-:Y:S02]  /*0fa0*/  IMAD.IADD R18, R14, 0x1, R25 ;  /* 0x000000010e127824 */ /* 0x000fe400078e0219 */
[----:B------:R-:W-:-:S03]  /*0fb0*/  VIADD R14, R22, 0x8 ;  /* 0x00000008160e7836 */ /* 0x000fc60000000000 */
[----:B------:R-:W0:Y:S02]  /*0fc0*/  SHFL.DOWN PT, R25, R18, 0x4, R19 ;  /* 0x0880000012197989 */ /* 0x000e2400000e0013 */
[----:B0-----:R-:W-:Y:S02]  /*0fd0*/  SEL R25, R25, RZ, !P0 ;  /* 0x000000ff19197207 */ /* 0x001fe40004000000 */
[----:B------:R-:W-:-:S03]  /*0fe0*/  ISETP.GT.AND P0, PT, R14, R19, PT ;  /* 0x000000130e00720c */ /* 0x000fc60003f04270 */
[----:B------:R-:W-:-:S05]  /*0ff0*/  IMAD.IADD R20, R18, 0x1, R25 ;  /* 0x0000000112147824 */ /* 0x000fca00078e0219 */
[----:B------:R-:W0:Y:S02]  /*1000*/  SHFL.DOWN PT, R25, R20, 0x8, R19 ;  /* 0x0900000014197989 */ /* 0x000e2400000e0013 */
[----:B0-----:R-:W-:Y:S02]  /*1010*/  SEL R13, R25, RZ, !P0 ;  /* 0x000000ff190d7207 */ /* 0x001fe40004000000 */
[----:B------:R-:W-:-:S03]  /*1020*/  ISETP.NE.AND P0, PT, R12, 0x65, PT ;  /* 0x000000650c00780c */ /* 0x000fc60003f05270 */
[----:B------:R-:W-:-:S05]  /*1030*/  IMAD.IADD R13, R20, 0x1, R13 ;  /* 0x00000001140d7824 */ /* 0x000fca00078e020d */
[----:B------:R1:W0:Y:S05]  /*1040*/  SHFL.DOWN PT, R25, R13, 0x10, R19 ;  /* 0x0a0000000d197989 */ /* 0x00022a00000e0013 */
[----:B------:R-:W-:Y:S02]  /*1050*/  VOTE.ALL P0, P0 ;  /* 0x0000000000ff7806 */ /* 0x000fe40000000000 */
[----:B-1----:R-:W-:-:S05]  /*1060*/  IADD3 R19, P3, PT, R16, 0x100, RZ ;  /* 0x0000010010137810 */ /* 0x002fca0007f7e0ff */
[----:B------:R-:W-:Y:S01]  /*1070*/  IMAD.X R20, RZ, RZ, R17, P3 ;  /* 0x000000ffff147224 */ /* 0x000fe200018e0611 */
[----:B0-----:R-:W-:-:S05]  /*1080*/  SEL R18, R25, RZ, !P2 ;  /* 0x000000ff19127207 */ /* 0x001fca0005000000 */
[----:B------:R-:W-:-:S07]  /*1090*/  IMAD.IADD R18, R13, 0x1, R18 ;  /* 0x000000010d127824 */ /* 0x000fce00078e0212 */
.L_x_495:
[----:B------:R-:W-:Y:S05]  /*10a0*/  @!P0 BRA `(.L_x_428) ;  /* 0x0000000000d88947 */ /* 0x000fea0003800000 */
.L_x_436:
[----:B------:R-:W-:Y:S02]  /*10b0*/  IMAD.MOV.U32 R12, RZ, RZ, R19 ;  /* 0x000000ffff0c7224 */ /* 0x000fe400078e0013 */
[----:B------:R-:W-:Y:S02]  /*10c0*/  IMAD.MOV.U32 R13, RZ, RZ, R20 ;  /* 0x000000ffff0d7224 */ /* 0x000fe400078e0014 */
[----:B------:R-:W-:-:S05]  /*10d0*/  IMAD.WIDE R16, R0, 0x8, R12 ;  /* 0x0000000800107825 */ /* 0x000fca00078e020c */
[----:B------:R-:W2:Y:S01]  /*10e0*/  LD.E.64.STRONG.GPU R12, desc[UR6][R16.64+-0x100] ;  /* 0xffff0006100c7980 */ /* 0x000ea2000c10fb00 */
[----:B------:R-:W-:Y:S05]  /*10f0*/  YIELD ;  /* 0x0000000000007946 */ /* 0x000fea0003800000 */
[----:B------:R-:W-:Y:S01]  /*1100*/  UMOV UR5, 0xffffffff ;  /* 0xffffffff00057882 */ /* 0x000fe20000000000 */
[----:B--2---:R-:W-:Y:S02]  /*1110*/  ISETP.NE.AND P0, PT, R12, 0x63, PT ;  /* 0x000000630c00780c */ /* 0x004fe40003f05270 */
[----:B------:R-:W-:Y:S11]  /*1120*/  BRA.DIV UR5, `(.L_x_429) ;  /* 0x0000002a05e07947 */ /* 0x000ff6000b800000 */
[----:B------:R-:W-:-:S13]  /*1130*/  VOTE.ANY P0, !P0 ;  /* 0x0000000000ff7806 */ /* 0x000fda0004000100 */
.L_x_498:
[----:B------:R-:W-:Y:S05]  /*1140*/  @!P0 BRA `(.L_x_430) ;  /* 0x0000000000308947 */ /* 0x000fea0003800000 */
.L_x_434:
[----:B------:R-:W-:Y:S05]  /*1150*/  YIELD ;  /* 0x0000000000007946 */ /* 0x000fea0003800000 */
[----:B------:R-:W-:Y:S05]  /*1160*/  @P1 BRA `(.L_x_431) ;  /* 0x0000000000081947 */ /* 0x000fea0003800000 */
[----:B------:R0:W-:Y:S06]  /*1170*/  MEMBAR.SC.CTA ;  /* 0x0000000000007992 */ /* 0x0001ec0000000000 */
[----:B0-----:R-:W-:Y:S05]  /*1180*/  BRA `(.L_x_432) ;  /* 0x0000000000087947 */ /* 0x001fea0003800000 */
.L_x_431:
[----:B------:R-:W-:Y:S05]  /*1190*/  NANOSLEEP 0x15e ;  /* 0x0000015e0000795d */ /* 0x000fea0003800000 */
[----:B------:R-:W-:Y:S01]  /*11a0*/  NOP ;  /* 0x0000000000007918 */ /* 0x000fe20000000000 */
.L_x_432:
[----:B------:R-:W2:Y:S01]  /*11b0*/  LD.E.64.STRONG.GPU R12, desc[UR6][R16.64+-0x100] ;  /* 0xffff0006100c7980 */ /* 0x000ea2000c10fb00 */
[----:B------:R-:W-:Y:S01]  /*11c0*/  UMOV UR5, 0xffffffff ;  /* 0xffffffff00057882 */ /* 0x000fe20000000000 */
[----:B--2---:R-:W-:Y:S02]  /*11d0*/  ISETP.NE.AND P0, PT, R12, 0x63, PT ;  /* 0x000000630c00780c */ /* 0x004fe40003f05270 */
[----:B------:R-:W-:Y:S11]  /*11e0*/  BRA.DIV UR5, `(.L_x_433) ;  /* 0x0000002a05d07947 */ /* 0x000ff6000b800000 */
[----:B------:R-:W-:-:S13]  /*11f0*/  VOTE.ANY P0, !P0 ;  /* 0x0000000000ff7806 */ /* 0x000fda0004000100 */
.L_x_501:
[----:B------:R-:W-:Y:S05]  /*1200*/  @P0 BRA `(.L_x_434) ;  /* 0xfffffffc00d00947 */ /* 0x000fea000383ffff */
.L_x_430:
[----:B------:R-:W-:Y:S01]  /*1210*/  UMOV UR5, 0xffffffff ;  /* 0xffffffff00057882 */ /* 0x000fe20000000000 */
[----:B------:R-:W-:Y:S02]  /*1220*/  ISETP.NE.AND P0, PT, R12, 0x65, PT ;  /* 0x000000650c00780c */ /* 0x000fe40003f05270 */
[----:B------:R-:W-:Y:S11]  /*1230*/  BRA.DIV UR5, `(.L_x_435) ;  /* 0x0000002a05dc7947 */ /* 0x000ff6000b800000 */
[----:B------:R-:W-:Y:S01]  /*1240*/  VOTE.ANY R23, PT, !P0 ;  /* 0x0000000000177806 */ /* 0x000fe200040e0100 */
[----:B------:R-:W-:-:S03]  /*1250*/  VIADD R0, R0, 0xffffffe0 ;  /* 0xffffffe000007836 */ /* 0x000fc60000000000 */
[----:B------:R-:W-:-:S05]  /*1260*/  LOP3.LUT R23, R23, 0x80000000, R29, 0xec, !PT ;  /* 0x8000000017177812 */ /* 0x000fca00078eec1d */
[----:B------:R-:W-:-:S05]  /*1270*/  VIADD R16, R23, 0xffffffff ;  /* 0xffffffff17107836 */ /* 0x000fca0000000000 */
[----:B------:R-:W-:-:S04]  /*1280*/  LOP3.LUT R16, R23, R16, RZ, 0xc, !PT ;  /* 0x0000001017107212 */ /* 0x000fc800078e0cff */
[----:B------:R-:W0:Y:S02]  /*1290*/  POPC R17, R16 ;  /* 0x0000001000117309 */ /* 0x000e240000000000 */
[----:B0-----:R-:W0:Y:S01]  /*12a0*/  SHFL.DOWN PT, R25, R13, 0x1, R17 ;  /* 0x082000000d197989 */ /* 0x001e2200000e0011 */
[-C--:B------:R-:W-:Y:S02]  /*12b0*/  ISETP.GE.AND P0, PT, R22, R17.reuse, PT ;  /* 0x000000111600720c */ /* 0x080fe40003f06270 */
[-C--:B------:R-:W-:Y:S02]  /*12c0*/  ISETP.GT.AND P2, PT, R15, R17.reuse, PT ;  /* 0x000000110f00720c */ /* 0x080fe40003f44270 */
[----:B0-----:R-:W-:Y:S02]  /*12d0*/  SEL R24, R25, RZ, !P0 ;  /* 0x000000ff19187207 */ /* 0x001fe40004000000 */
[----:B------:R-:W-:-:S03]  /*12e0*/  ISETP.GT.AND P0, PT, R2, R17, PT ;  /* 0x000000110200720c */ /* 0x000fc60003f04270 */
[----:B------:R-:W-:-:S05]  /*12f0*/  IMAD.IADD R24, R24, 0x1, R13 ;  /* 0x0000000118187824 */ /* 0x000fca00078e020d */
[----:B------:R-:W0:Y:S02]  /*1300*/  SHFL.DOWN PT, R25, R24, 0x2, R17 ;  /* 0x0840000018197989 */ /* 0x000e2400000e0011 */
        /* <DEDUP_REMOVED lines=11> */
[----:B------:R-:W0:Y:S05]  /*13c0*/  SHFL.DOWN PT, R25, R24, 0x10, R17 ;  /* 0x0a00000018197989 */ /* 0x000e2a00000e0011 */
[----:B------:R-:W-:Y:S02]  /*13d0*/  VOTE.ALL P0, P0 ;  /* 0x0000000000ff7806 */ /* 0x000fe40000000000 */
[----:B0-----:R-:W-:-:S04]  /*13e0*/  SEL R25, R25, RZ, !P2 ;  /* 0x000000ff19197207 */ /* 0x001fc80005000000 */
[----:B------:R-:W-:-:S07]  /*13f0*/  IADD3 R18, PT, PT, R24, R25, R18 ;  /* 0x0000001918127210 */ /* 0x000fce0007ffe012 */
.L_x_510:
[----:B------:R-:W-:Y:S05]  /*1400*/  @P0 BRA `(.L_x_436) ;  /* 0xfffffffc00280947 */ /* 0x000fea000383ffff */
.L_x_428:
[----:B------:R-:W-:Y:S02]  /*1410*/  ISETP.NE.AND P1, PT, R28, RZ, PT ;  /* 0x000000ff1c00720c */ /* 0x000fe40003f25270 */
[----:B------:R-:W-:-:S11]  /*1420*/  ISETP.NE.AND P0, PT, R22, RZ, PT ;  /* 0x000000ff1600720c */ /* 0x000fd60003f05270 */
[----:B------:R-:W0:Y:S01]  /*1430*/  @!P1 S2R R13, SR_CgaCtaId ;  /* 0x00000000000d9919 */ /* 0x000e220000008800 */
[----:B------:R-:W-:Y:S01]  /*1440*/  @!P1 MOV R0, 0x400 ;  /* 0x0000040000009802 */ /* 0x000fe20000000f00 */
[----:B------:R-:W-:Y:S01]  /*1450*/  @!P1 IMAD.IADD R5, R5, 0x1, R18 ;  /* 0x0000000105059824 */ /* 0x000fe200078e0212 */
[----:B------:R-:W-:Y:S01]  /*1460*/  @!P0 MOV R2, 0x400 ;  /* 0x0000040000028802 */ /* 0x000fe20000000f00 */
[----:B------:R-:W1:Y:S01]  /*1470*/  @!P0 S2R R15, SR_CgaCtaId ;  /* 0x00000000000f8919 */ /* 0x000e620000008800 */
[----:B------:R-:W-:-:S05]  /*1480*/  @!P1 IMAD.MOV.U32 R4, RZ, RZ, 0x65 ;  /* 0x00000065ff049424 */ /* 0x000fca00078e00ff */
[----:B------:R2:W-:Y:S01]  /*1490*/  @!P1 ST.E.64.STRONG.GPU desc[UR6][R26.64+0x100], R4 ;  /* 0x000100041a009985 */ /* 0x0005e2000c10fb06 */
[----:B0-----:R-:W-:Y:S01]  /*14a0*/  @!P1 LEA R0, R13, R0, 0x18 ;  /* 0x000000000d009211 */ /* 0x001fe200078ec0ff */
[----:B------:R-:W-:Y:S02]  /*14b0*/  IMAD.MOV.U32 R13, RZ, RZ, R21 ;  /* 0x000000ffff0d7224 */ /* 0x000fe400078e0015 */
[----:B------:R-:W-:Y:S01]  /*14c0*/  @!P0 IMAD.MOV.U32 R13, RZ, RZ, R18 ;  /* 0x000000ffff0d8224 */ /* 0x000fe200078e0012 */
[----:B-1----:R-:W-:Y:S01]  /*14d0*/  @!P0 LEA R15, R15, R2, 0x18 ;  /* 0x000000020f0f8211 */ /* 0x002fe200078ec0ff */
[----:B------:R2:W-:Y:S04]  /*14e0*/  @!P1 STS [R0+0x28], R5 ;  /* 0x0000280500009388 */ /* 0x0005e80000000800 */
[----:B------:R2:W-:Y:S04]  /*14f0*/  @!P1 STS [R0+0x24], R18 ;  /* 0x0000241200009388 */ /* 0x0005e80000000800 */
[----:B------:R2:W-:Y:S02]  /*1500*/  @!P0 STS [R15+0x14], R18 ;  /* 0x000014120f008388 */ /* 0x0005e40000000800 */
.L_x_418:
[----:B------:R-:W-:Y:S05]  /*1510*/  WARPSYNC.ALL ;  /* 0x0000000000007948 */ /* 0x000fea0003800000 */
[----:B------:R-:W-:Y:S01]  /*1520*/  ISETP.GT.AND P0, PT, R10, -0x1, PT ;  /* 0xffffffff0a00780c */ /* 0x000fe20003f04270 */
[----:B--2---:R-:W0:Y:S01]  /*1530*/  S2R R0, SR_CgaCtaId ;  /* 0x0000000000007919 */ /* 0x004e220000008800 */
[----:B------:R-:W-:Y:S01]  /*1540*/  MOV R5, 0x400 ;  /* 0x0000040000057802 */ /* 0x000fe20000000f00 */
[----:B------:R-:W-:Y:S01]  /*1550*/  BSSY.RECONVERGENT B0, `(.L_x_437) ;  /* 0x0000032000007945 */ /* 0x000fe20003800200 */
[----:B------:R-:W-:Y:S01]  /*1560*/  BAR.SYNC.DEFER_BLOCKING 0x0 ;  /* 0x0000000000007b1d */ /* 0x000fe20000010000 */
[----:B------:R-:W-:-:S02]  /*1570*/  ISETP.NE.AND P1, PT, R28, RZ, PT ;  /* 0x000000ff1c00720c */ /* 0x000fc40003f25270 */
[----:B0-----:R-:W-:-:S05]  /*1580*/  LEA R5, R0, R5, 0x18 ;  /* 0x0000000500057211 */ /* 0x001fca00078ec0ff */
[----:B------:R-:W0:Y:S04]  /*1590*/  LDS R2, [R5+0x14] ;  /* 0x0000140005027984 */ /* 0x000e280000000800 */
[----:B------:R-:W1:Y:S04]  /*15a0*/  LDS R0, [R5+0x24] ;  /* 0x0000240005007984 */ /* 0x000e680000000800 */
[----:B------:R-:W2:Y:S01]  /*15b0*/  LDS R4, [R5+0x2c] ;  /* 0x00002c0005047984 */ /* 0x000ea20000000800 */
[----:B0-----:R-:W-:-:S04]  /*15c0*/  SEL R2, R2, RZ, P1 ;  /* 0x000000ff02027207 */ /* 0x001fc80000800000 */
[----:B-1----:R-:W-:Y:S02]  /*15d0*/  IADD3 R2, PT, PT, -R0, R2, R13 ;  /* 0x0000000200027210 */ /* 0x002fe40007ffe10d */
[----:B--2---:R-:W-:-:S03]  /*15e0*/  IADD3 R13, PT, PT, -R4, 0x80, RZ ;  /* 0x00000080040d7810 */ /* 0x004fc60007ffe1ff */
[C-C-:B------:R-:W-:Y:S02]  /*15f0*/  IMAD.IADD R4, R28.reuse, 0x1, -R2.reuse ;  /* 0x000000011c047824 */ /* 0x140fe400078e0a02 */
[----:B------:R-:W-:Y:S01]  /*1600*/  @P0 IMAD.IADD R4, R13, 0x1, R2 ;  /* 0x000000010d040824 */ /* 0x000fe200078e0202 */
[----:B------:R-:W-:Y:S01]  /*1610*/  BAR.SYNC.DEFER_BLOCKING 0x0 ;  /* 0x0000000000007b1d */ /* 0x000fe20000010000 */
[----:B------:R-:W-:Y:S02]  /*1620*/  ISETP.GE.AND P0, PT, R28, R13, PT ;  /* 0x0000000d1c00720c */ /* 0x000fe40003f06270 */
[----:B------:R-:W-:-:S05]  /*1630*/  IMAD R4, R4, 0x18, R5 ;  /* 0x0000001804047824 */ /* 0x000fca00078e0205 */
[----:B-----5:R0:W-:Y:S04]  /*1640*/  STS.64 [R4], R10 ;  /* 0x0000000a04007388 */ /* 0x0201e80000000a00 */
[----:B------:R0:W-:Y:S04]  /*1650*/  STS.64 [R4+0x8], R8 ;  /* 0x0000080804007388 */ /* 0x0001e80000000a00 */
[----:B------:R0:W-:Y:S01]  /*1660*/  STS.64 [R4+0x10], R6 ;  /* 0x0000100604007388 */ /* 0x0001e20000000a00 */
[----:B------:R-:W-:Y:S06]  /*1670*/  BAR.SYNC.DEFER_BLOCKING 0x0 ;  /* 0x0000000000007b1d */ /* 0x000fec0000010000 */
[----:B------:R-:W-:Y:S05]  /*1680*/  @P0 BRA `(.L_x_438) ;  /* 0x00000000004c0947 */ /* 0x000fea0003800000 */
[----:B------:R-:W1:Y:S02]  /*1690*/  LDCU.U8 UR4, c[0x0][0x3e0] ;  /* 0x00007c00ff0477ac */ /* 0x000e640008000000 */
[----:B-1----:R-:W-:Y:S01]  /*16a0*/  ISETP.NE.AND P3, PT, RZ, UR4, PT ;  /* 0x00000004ff007c0c */ /* 0x002fe2000bf65270 */
[----:B------:R-:W1:-:S12]  /*16b0*/  LDCU.64 UR4, c[0x0][0x3e8] ;  /* 0x00007d00ff0477ac */ /* 0x000e580008000a00 */
[----:B0-----:R-:W0:Y:S08]  /*16c0*/  @!P3 LDC.64 R6, c[0x0][0x3f8] ;  /* 0x0000fe00ff06bb82 */ /* 0x001e300000000a00 */
[----:B------:R-:W2:Y:S01]  /*16d0*/  @!P3 LDC.64 R8, c[0x0][0x3f0] ;  /* 0x0000fc00ff08bb82 */ /* 0x000ea20000000a00 */
[----:B0-----:R-:W2:Y:S01]  /*16e0*/  @!P3 LDG.E.64 R6, desc[UR6][R6.64] ;  /* 0x000000060606b981 */ /* 0x001ea2000c1e1b00 */
[----:B------:R-:W-:-:S02]  /*16f0*/  IMAD.MOV.U32 R4, RZ, RZ, RZ ;  /* 0x000000ffff047224 */ /* 0x000fc400078e00ff */
[----:B------:R-:W-:Y:S02]  /*1700*/  IMAD.IADD R3, R3, 0x1, -R0 ;  /* 0x0000000103037824 */ /* 0x000fe400078e0a00 */
[----:B------:R-:W-:Y:S01]  /*1710*/  IMAD.MOV.U32 R0, RZ, RZ, RZ ;  /* 0x000000ffff007224 */ /* 0x000fe200078e00ff */
[----:B--2---:R-:W-:-:S04]  /*1720*/  @!P3 IADD3 R4, P0, PT, -R6, R8, RZ ;  /* 0x000000080604b210 */ /* 0x004fc80007f1e1ff */
[----:B------:R-:W-:Y:S01]  /*1730*/  IADD3 R4, P1, P2, R4, R3, R28 ;  /* 0x0000000304047210 */ /* 0x000fe20007a3e01c */
[----:B------:R-:W-:Y:S01]  /*1740*/  @!P3 IMAD.X R0, R9, 0x1, ~R7, P0 ;  /* 0x000000010900b824 */ /* 0x000fe200000e0e07 */
[----:B------:R-:W-:Y:S02]  /*1750*/  SHF.R.S32.HI R3, RZ, 0x1f, R3 ;  /* 0x0000001fff037819 */ /* 0x000fe40000011403 */
[----:B------:R-:W-:Y:S02]  /*1760*/  LOP3.LUT R4, RZ, R4, RZ, 0x33, !PT ;  /* 0x00000004ff047212 */ /* 0x000fe400078e33ff */
[----:B------:R-:W-:Y:S02]  /*1770*/  IADD3.X R3, PT, PT, R0, R3, RZ, P1, P2 ;  /* 0x0000000300037210 */ /* 0x000fe40000fe44ff */
[----:B-1----:R-:W-:Y:S02]  /*1780*/  IADD3 R4, P0, PT, R4, UR4, RZ ;  /* 0x0000000404047c10 */ /* 0x002fe4000ff1e0ff */
[----:B------:R-:W-:-:S04]  /*1790*/  LOP3.LUT R3, RZ, R3, RZ, 0x33, !PT ;  /* 0x00000003ff037212 */ /* 0x000fc800078e33ff */
[----:B------:R-:W-:Y:S01]  /*17a0*/  IADD3.X R3, PT, PT, R3, UR5, RZ, P0, !PT ;  /* 0x0000000503037c10 */ /* 0x000fe200087fe4ff */
[----:B------:R-:W-:Y:S06]  /*17b0*/  BRA `(.L_x_439) ;  /* 0x00000000002c7947 */ /* 0x000fec0003800000 */
.L_x_438:
[----:B------:R-:W1:Y:S01]  /*17c0*/  LDCU.U8 UR4, c[0x0][0x3e0] ;  /* 0x00007c00ff0477ac */ /* 0x000e620008000000 */
[----:B------:R-:W-:Y:S01]  /*17d0*/  IMAD.IADD R13, R28, 0x1, -R13 ;  /* 0x000000011c0d7824 */ /* 0x000fe200078e0a0d */
[----:B------:R-:W-:Y:S01]  /*17e0*/  CS2R R2, SRZ ;  /* 0x0000000000027805 */ /* 0x000fe2000001ff00 */
[----:B-1----:R-:W-:-:S09]  /*17f0*/  UISETP.NE.AND UP0, UPT, UR4, URZ, UPT ;  /* 0x000000ff0400728c */ /* 0x002fd2000bf05270 */
[----:B------:R-:W-:Y:S05]  /*1800*/  BRA.U UP0, `(.L_x_440) ;  /* 0x0000000100087547 */ /* 0x000fea000b800000 */
[----:B------:R-:W1:Y:S02]  /*1810*/  LDC.64 R2, c[0x0][0x3f8] ;  /* 0x0000fe00ff027b82 */ /* 0x000e640000000a00 */
[----:B-1----:R-:W5:Y:S02]  /*1820*/  LDG.E.64 R2, desc[UR6][R2.64] ;  /* 0x0000000602027981 */ /* 0x002f64000c1e1b00 */
.L_x_440:
[--C-:B0----5:R-:W-:Y:S02]  /*1830*/  IADD3 R4, P0, P1, R2, R13, R0.reuse ;  /* 0x0000000d02047210 */ /* 0x121fe4000791e000 */
[----:B------:R-:W-:Y:S02]  /*1840*/  SHF.R.S32.HI R2, RZ, 0x1f, R0 ;  /* 0x0000001fff027819 */ /* 0x000fe40000011400 */
[----:B------:R-:W-:-:S04]  /*1850*/  SHF.R.S32.HI R13, RZ, 0x1f, R13 ;  /* 0x0000001fff0d7819 */ /* 0x000fc8000001140d */
[----:B------:R-:W-:-:S07]  /*1860*/  IADD3.X R3, PT, PT, R3, R13, R2, P0, P1 ;  /* 0x0000000d03037210 */ /* 0x000fce00007e2402 */
.L_x_439:
[----:B------:R-:W-:Y:S05]  /*1870*/  BSYNC.RECONVERGENT B0 ;  /* 0x0000000000007941 */ /* 0x000fea0003800200 */
.L_x_437:
        /* <DEDUP_REMOVED lines=10> */
[----:B------:R-:W-:Y:S02]  /*1920*/  IADD3 R4, P1, PT, R12, UR10, RZ ;  /* 0x0000000a0c047c10 */ /* 0x000fe4000ff3e0ff */
        /* <DEDUP_REMOVED lines=17> */
.L_x_411:
[----:B------:R-:W0:Y:S01]  /*1a40*/  LDCU UR4, c[0x0][0x3d4] ;  /* 0x00007a80ff0477ac */ /* 0x000e220008000800 */
[----:B------:R-:W-:Y:S01]  /*1a50*/  ISETP.NE.AND P0, PT, R16, RZ, PT ;  /* 0x000000ff1000720c */ /* 0x000fe20003f05270 */
[----:B------:R-:W-:Y:S01]  /*1a60*/  BSSY.RECONVERGENT B0, `(.L_x_441) ;  /* 0x00001b6000007945 */ /* 0x000fe20003800200 */
[----:B0-----:R-:W-:-:S11]  /*1a70*/  IADD3 R2, PT, PT, -R3, UR4, RZ ;  /* 0x0000000403027c10 */ /* 0x001fd6000fffe1ff */
[----:B------:R-:W-:Y:S05]  /*1a80*/  @P0 BRA `(.L_x_442) ;  /* 0x0000000800200947 */ /* 0x000fea0003800000 */
[----:B------:R-:W0:Y:S01]  /*1a90*/  S2R R0, SR_TID.X ;  /* 0x0000000000007919 */ /* 0x000e220000002100 */
[----:B------:R-:W-:Y:S01]  /*1aa0*/  BSSY.RECONVERGENT B1, `(.L_x_443) ;  /* 0x000001b000017945 */ /* 0x000fe20003800200 */
[----:B------:R-:W-:Y:S01]  /*1ab0*/  IMAD.MOV.U32 R14, RZ, RZ, 0x1 ;  /* 0x00000001ff0e7424 */ /* 0x000fe200078e00ff */
[----:B------:R-:W-:Y:S02]  /*1ac0*/  CS2R R12, SRZ ;  /* 0x00000000000c7805 */ /* 0x000fe4000001ff00 */
[----:B------:R-:W-:Y:S02]  /*1ad0*/  CS2R R10, SRZ ;  /* 0x00000000000a7805 */ /* 0x000fe4000001ff00 */
[----:B------:R-:W-:Y:S02]  /*1ae0*/  CS2R R8, SRZ ;  /* 0x0000000000087805 */ /* 0x000fe4000001ff00 */
[----:B0-----:R-:W-:-:S13]  /*1af0*/  ISETP.GE.AND P0, PT, R0, R2, PT ;  /* 0x000000020000720c */ /* 0x001fda0003f06270 */
[----:B------:R-:W-:Y:S05]  /*1b00*/  @P0 BRA `(.L_x_444) ;  /* 0x0000000000500947 */ /* 0x000fea0003800000 */
[----:B------:R-:W0:Y:S01]  /*1b10*/  LDCU.U8 UR8, c[0x0][0x3e0] ;  /* 0x00007c00ff0877ac */ /* 0x000e220008000000 */
[----:B------:R-:W1:Y:S01]  /*1b20*/  LDC.64 R4, c[0x0][0x380] ;  /* 0x0000e000ff047b82 */ /* 0x000e620000000a00 */
[----:B------:R-:W-:Y:S01]  /*1b30*/  IMAD.IADD R3, R3, 0x1, R0 ;  /* 0x0000000103037824 */ /* 0x000fe200078e0200 */
[----:B------:R-:W2:Y:S01]  /*1b40*/  LDCU.64 UR4, c[0x0][0x3f0] ;  /* 0x00007e00ff0477ac */ /* 0x000ea20008000a00 */
[----:B0-----:R-:W-:-:S04]  /*1b50*/  UISETP.NE.AND UP0, UPT, UR8, URZ, UPT ;  /* 0x000000ff0800728c */ /* 0x001fc8000bf05270 */
[----:B--2---:R-:W-:Y:S02]  /*1b60*/  USEL UR4, UR4, URZ, !UP0 ;  /* 0x000000ff04047287 */ /* 0x004fe4000c000000 */
[----:B------:R-:W-:-:S04]  /*1b70*/  USEL UR5, UR5, URZ, !UP0 ;  /* 0x000000ff05057287 */ /* 0x000fc8000c000000 */
[----:B------:R-:W-:-:S05]  /*1b80*/  IADD3 R3, P1, PT, R3, UR4, RZ ;  /* 0x0000000403037c10 */ /* 0x000fca000ff3e0ff */
[----:B------:R-:W-:Y:S02]  /*1b90*/  IMAD.X R6, RZ, RZ, UR5, P1 ;  /* 0x00000005ff067e24 */ /* 0x000fe400088e06ff */
[----:B-1----:R-:W-:-:S04]  /*1ba0*/  IMAD.WIDE.U32 R4, R3, 0x18, R4 ;  /* 0x0000001803047825 */ /* 0x002fc800078e0004 */
[----:B------:R-:W-:-:S04]  /*1bb0*/  IMAD R3, R6, 0x18, RZ ;  /* 0x0000001806037824 */ /* 0x000fc800078e02ff */
[----:B------:R-:W-:-:S05]  /*1bc0*/  IMAD.IADD R5, R5, 0x1, R3 ;  /* 0x0000000105057824 */ /* 0x000fca00078e0203 */
[----:B------:R-:W2:Y:S04]  /*1bd0*/  LDG.E R12, desc[UR6][R4.64] ;  /* 0x00000006040c7981 */ /* 0x000ea8000c1e1900 */
[----:B------:R0:W5:Y:S04]  /*1be0*/  LDG.E R13, desc[UR6][R4.64+0x4] ;  /* 0x00000406040d7981 */ /* 0x000168000c1e1900 */
[----:B------:R0:W5:Y:S04]  /*1bf0*/  LDG.E R10, desc[UR6][R4.64+0x8] ;  /* 0x00000806040a7981 */ /* 0x000168000c1e1900 */
[----:B------:R0:W5:Y:S04]  /*1c00*/  LDG.E R11, desc[UR6][R4.64+0xc] ;  /* 0x00000c06040b7981 */ /* 0x000168000c1e1900 */
[----:B------:R0:W5:Y:S04]  /*1c10*/  LDG.E R8, desc[UR6][R4.64+0x10] ;  /* 0x0000100604087981 */ /* 0x000168000c1e1900 */
[----:B------:R0:W5:Y:S01]  /*1c20*/  LDG.E R9, desc[UR6][R4.64+0x14] ;  /* 0x0000140604097981 */ /* 0x000162000c1e1900 */
[----:B--2---:R-:W-:-:S04]  /*1c30*/  LOP3.LUT R14, RZ, R12, RZ, 0x33, !PT ;  /* 0x0000000cff0e7212 */ /* 0x004fc800078e33ff */
[----:B0-----:R-:W-:-:S07]  /*1c40*/  SHF.R.U32.HI R14, RZ, 0x1f, R14 ;  /* 0x0000001fff0e7819 */ /* 0x001fce000001160e */
.L_x_444:
[----:B------:R-:W-:Y:S05]  /*1c50*/  BSYNC.RECONVERGENT B1 ;  /* 0x0000000000017941 */ /* 0x000fea0003800200 */
.L_x_443:
[----:B------:R-:W-:Y:S01]  /*1c60*/  BAR.SYNC.DEFER_BLOCKING 0x0 ;  /* 0x0000000000007b1d */ /* 0x000fe20000010000 */
[----:B------:R-:W-:Y:S02]  /*1c70*/  MOV R15, 0x400 ;  /* 0x00000400000f7802 */ /* 0x000fe40000000f00 */
[----:B------:R-:W-:Y:S02]  /*1c80*/  SHF.R.U32.HI R18, RZ, 0x5, R0 ;  /* 0x00000005ff127819 */ /* 0x000fe40000011600 */
[----:B------:R-:W-:Y:S01]  /*1c90*/  ISETP.GE.U32.AND P3, PT, R0, 0x20, PT ;  /* 0x000000200000780c */ /* 0x000fe20003f66070 */
[----:B------:R-:W-:Y:S01]  /*1ca0*/  BSSY.RECONVERGENT B1, `(.L_x_445) ;  /* 0x0000049000017945 */ /* 0x000fe20003800200 */
[----:B------:R-:W0:Y:S01]  /*1cb0*/  SHFL.UP P1, R3, R14, 0x1, RZ ;  /* 0x042000000e037989 */ /* 0x000e2200000200ff */
[----:B------:R-:W1:Y:S01]  /*1cc0*/  S2R R19, SR_LANEID ;  /* 0x0000000000137919 */ /* 0x000e620000000000 */
[----:B------:R-:W2:Y:S01]  /*1cd0*/  S2R R6, SR_CgaCtaId ;  /* 0x0000000000067919 */ /* 0x000ea20000008800 */
[----:B0-----:R-:W-:-:S05]  /*1ce0*/  @P1 IMAD.IADD R3, R3, 0x1, R14 ;  /* 0x0000000103031824 */ /* 0x001fca00078e020e */
[----:B------:R-:W0:Y:S01]  /*1cf0*/  SHFL.UP P1, R4, R3, 0x2, RZ ;  /* 0x0440000003047989 */ /* 0x000e2200000200ff */
[C---:B-1----:R-:W-:Y:S02]  /*1d00*/  ISETP.NE.AND P2, PT, R19.reuse, 0x1f, PT ;  /* 0x0000001f1300780c */ /* 0x042fe40003f45270 */
[----:B------:R-:W-:Y:S02]  /*1d10*/  ISETP.NE.AND P4, PT, R19, RZ, PT ;  /* 0x000000ff1300720c */ /* 0x000fe40003f85270 */
[----:B--2---:R-:W-:-:S09]  /*1d20*/  LEA R15, R6, R15, 0x18 ;  /* 0x0000000f060f7211 */ /* 0x004fd200078ec0ff */
[----:B------:R-:W-:Y:S02]  /*1d30*/  @!P2 IMAD R20, R18, 0x4, R15 ;  /* 0x000000041214a824 */ /* 0x000fe400078e020f */
        /* <DEDUP_REMOVED lines=12> */
[----:B------:R-:W0:Y:S02]  /*1e00*/  LDS.128 R4, [R15] ;  /* 0x000000000f047984 */ /* 0x000e240000000c00 */
[----:B0-----:R-:W-:-:S05]  /*1e10*/  IMAD.IADD R5, R4, 0x1, R5 ;  /* 0x0000000104057824 */ /* 0x001fca00078e0205 */
[----:B------:R-:W-:Y:S01]  /*1e20*/  SEL R4, R5, R4, !P1 ;  /* 0x0000000405047207 */ /* 0x000fe20004800000 */
[----:B------:R-:W-:Y:S01]  /*1e30*/  IMAD.IADD R5, R6, 0x1, R5 ;  /* 0x0000000106057824 */ /* 0x000fe200078e0205 */
[----:B------:R-:W-:Y:S01]  /*1e40*/  BAR.SYNC.DEFER_BLOCKING 0x0 ;  /* 0x0000000000007b1d */ /* 0x000fe20000010000 */
[----:B------:R-:W-:-:S03]  /*1e50*/  ISETP.NE.AND P1, PT, R14, RZ, PT ;  /* 0x000000ff0e00720c */ /* 0x000fc60003f25270 */
[C---:B------:R-:W-:Y:S02]  /*1e60*/  SEL R4, R5.reuse, R4, !P2 ;  /* 0x0000000405047207 */ /* 0x040fe40005000000 */
[----:B------:R-:W-:Y:S02]  /*1e70*/  IADD3 R7, PT, PT, R5, R2, R7 ;  /* 0x0000000205077210 */ /* 0x000fe40007ffe007 */
[----:B------:R-:W-:Y:S02]  /*1e80*/  SEL R5, R3, RZ, P4 ;  /* 0x000000ff03057207 */ /* 0x000fe40002000000 */
[----:B------:R-:W-:Y:S01]  /*1e90*/  SEL R4, R4, RZ, P3 ;  /* 0x000000ff04047207 */ /* 0x000fe20001800000 */
[----:B------:R-:W-:-:S04]  /*1ea0*/  VIADD R3, R7, 0xffffff80 ;  /* 0xffffff8007037836 */ /* 0x000fc80000000000 */
[----:B------:R-:W-:Y:S02]  /*1eb0*/  IMAD.IADD R5, R4, 0x1, R5 ;  /* 0x0000000104057824 */ /* 0x000fe400078e0205 */
[----:B------:R-:W-:Y:S02]  /*1ec0*/  IMAD.IADD R7, R2, 0x1, -R3 ;  /* 0x0000000102077824 */ /* 0x000fe400078e0a03 */
[C---:B------:R-:W-:Y:S02]  /*1ed0*/  IMAD.IADD R2, R0.reuse, 0x1, -R5 ;  /* 0x0000000100027824 */ /* 0x040fe400078e0a05 */
[----:B------:R-:W-:Y:S01]  /*1ee0*/  @P1 IMAD.IADD R2, R5, 0x1, R7 ;  /* 0x0000000105021824 */ /* 0x000fe200078e0207 */
[----:B------:R-:W-:-:S03]  /*1ef0*/  ISETP.GE.AND P1, PT, R0, R7, PT ;  /* 0x000000070000720c */ /* 0x000fc60003f26270 */
[----:B------:R-:W-:-:S05]  /*1f00*/  IMAD R2, R2, 0x18, R15 ;  /* 0x0000001802027824 */ /* 0x000fca00078e020f */
[----:B-----5:R0:W-:Y:S04]  /*1f10*/  STS.64 [R2], R12 ;  /* 0x0000000c02007388 */ /* 0x0201e80000000a00 */
[----:B------:R0:W-:Y:S04]  /*1f20*/  STS.64 [R2+0x8], R10 ;  /* 0x0000080a02007388 */ /* 0x0001e80000000a00 */
[----:B------:R0:W-:Y:S01]  /*1f30*/  STS.64 [R2+0x10], R8 ;  /* 0x0000100802007388 */ /* 0x0001e20000000a00 */
[----:B------:R-:W-:Y:S06]  /*1f40*/  BAR.SYNC.DEFER_BLOCKING 0x0 ;  /* 0x0000000000007b1d */ /* 0x000fec0000010000 */
[----:B------:R-:W-:Y:S05]  /*1f50*/  @P1 BRA `(.L_x_446) ;  /* 0x00000000004c1947 */ /* 0x000fea0003800000 */
[----:B------:R-:W1:Y:S01]  /*1f60*/  LDCU.U8 UR4, c[0x0][0x3e0] ;  /* 0x00007c00ff0477ac */ /* 0x000e620008000000 */
[----:B------:R-:W-:Y:S02]  /*1f70*/  IMAD.MOV.U32 R7, RZ, RZ, RZ ;  /* 0x000000ffff077224 */ /* 0x000fe400078e00ff */
[----:B0-----:R-:W-:Y:S01]  /*1f80*/  IMAD.MOV.U32 R9, RZ, RZ, RZ ;  /* 0x000000ffff097224 */ /* 0x001fe200078e00ff */
[----:B-1----:R-:W-:Y:S01]  /*1f90*/  UISETP.NE.AND UP0, UPT, UR4, URZ, UPT ;  /* 0x000000ff0400728c */ /* 0x002fe2000bf05270 */
[----:B------:R-:W0:Y:S05]  /*1fa0*/  LDCU.64 UR4, c[0x0][0x3e8] ;  /* 0x00007d00ff0477ac */ /* 0x000e2a0008000a00 */
[----:B------:R-:W-:-:S13]  /*1fb0*/  PLOP3.LUT P1, PT, PT, PT, UP0, 0x80, 0x8 ;  /* 0x000000000008781c */ /* 0x000fda0003f2f008 */
[----:B0-----:R-:W-:Y:S05]  /*1fc0*/  @P1 BRA `(.L_x_447) ;  /* 0x0000000000141947 */ /* 0x001fea0003800000 */
[----:B------:R-:W0:Y:S08]  /*1fd0*/  LDC.64 R4, c[0x0][0x3f8] ;  /* 0x0000fe00ff047b82 */ /* 0x000e300000000a00 */
[----:B------:R-:W1:Y:S01]  /*1fe0*/  LDC.64 R8, c[0x0][0x3f0] ;  /* 0x0000fc00ff087b82 */ /* 0x000e620000000a00 */
[----:B0-----:R-:W1:Y:S02]  /*1ff0*/  LDG.E.64 R4, desc[UR6][R4.64] ;  /* 0x0000000604047981 */ /* 0x001e64000c1e1b00 */
[----:B-1----:R-:W-:-:S05]  /*2000*/  IADD3 R7, P2, PT, -R4, R8, RZ ;  /* 0x0000000804077210 */ /* 0x002fca0007f5e1ff */
[----:B------:R-:W-:-:S08]  /*2010*/  IMAD.X R9, R9, 0x1, ~R5, P2 ;  /* 0x0000000109097824 */ /* 0x000fd000010e0e05 */
.L_x_447:
[----:B------:R-:W-:-:S04]  /*2020*/  IADD3 R2, P2, PT, R0, R7, RZ ;  /* 0x0000000700027210 */ /* 0x000fc80007f5e0ff */
[----:B------:R-:W-:Y:S01]  /*2030*/  LOP3.LUT R2, RZ, R2, RZ, 0x33, !PT ;  /* 0x00000002ff027212 */ /* 0x000fe200078e33ff */
[----:B------:R-:W-:-:S03]  /*2040*/  IMAD.X R9, RZ, RZ, R9, P2 ;  /* 0x000000ffff097224 */ /* 0x000fc600010e0609 */
[----:B------:R-:W-:Y:S02]  /*2050*/  IADD3 R2, P2, PT, R2, UR4, RZ ;  /* 0x0000000402027c10 */ /* 0x000fe4000ff5e0ff */
[----:B------:R-:W-:-:S04]  /*2060*/  LOP3.LUT R9, RZ, R9, RZ, 0x33, !PT ;  /* 0x00000009ff097212 */ /* 0x000fc800078e33ff */
[----:B------:R-:W-:Y:S01]  /*2070*/  IADD3.X R9, PT, PT, R9, UR5, RZ, P2, !PT ;  /* 0x0000000509097c10 */ /* 0x000fe200097fe4ff */
[----:B------:R-:W-:Y:S06]  /*2080*/  BRA `(.L_x_448) ;  /* 0x0000000000287947 */ /* 0x000fec0003800000 */
.L_x_446:
[----:B------:R-:W1:Y:S01]  /*2090*/  LDCU.U8 UR4, c[0x0][0x3e0] ;  /* 0x00007c00ff0477ac */ /* 0x000e620008000000 */
[----:B------:R-:W-:Y:S01]  /*20a0*/  IMAD.IADD R7, R0, 0x1, -R7 ;  /* 0x0000000100077824 */ /* 0x000fe200078e0a07 */
[----:B------:R-:W-:Y:S01]  /*20b0*/  CS2R R4, SRZ ;  /* 0x0000000000047805 */ /* 0x000fe2000001ff00 */
[----:B-1----:R-:W-:-:S06]  /*20c0*/  UISETP.NE.AND UP0, UPT, UR4, URZ, UPT ;  /* 0x000000ff0400728c */ /* 0x002fcc000bf05270 */
[----:B------:R-:W-:-:S13]  /*20d0*/  PLOP3.LUT P1, PT, PT, PT, UP0, 0x80, 0x8 ;  /* 0x000000000008781c */ /* 0x000fda0003f2f008 */
[----:B------:R-:W-:Y:S05]  /*20e0*/  @P1 BRA `(.L_x_449) ;  /* 0x0000000000081947 */ /* 0x000fea0003800000 */
[----:B------:R-:W1:Y:S02]  /*20f0*/  LDC.64 R4, c[0x0][0x3f8] ;  /* 0x0000fe00ff047b82 */ /* 0x000e640000000a00 */
[----:B-1----:R-:W5:Y:S02]  /*2100*/  LDG.E.64 R4, desc[UR6][R4.64] ;  /* 0x0000000604047981 */ /* 0x002f64000c1e1b00 */
.L_x_449:
[----:B0----5:R-:W-:-:S04]  /*2110*/  IADD3 R2, P2, PT, R7, R4, RZ ;  /* 0x0000000407027210 */ /* 0x021fc80007f5e0ff */
[----:B------:R-:W-:-:S09]  /*2120*/  LEA.HI.X.SX32 R9, R7, R5, 0x1, P2 ;  /* 0x0000000507097211 */ /* 0x000fd200010f0eff */
.L_x_448:
[----:B------:R-:W-:Y:S05]  /*2130*/  BSYNC.RECONVERGENT B1 ;  /* 0x0000000000017941 */ /* 0x000fea0003800200 */
.L_x_445:
[----:B------:R-:W-:Y:S05]  /*2140*/  @P0 BRA `(.L_x_450) ;  /* 0x00000014001c0947 */ /* 0x000fea0003800000 */
        /* <DEDUP_REMOVED lines=8> */
[----:B------:R4:W5:Y:S01]  /*21d0*/  LDS.64 R20, [R16+0x10] ;  /* 0x0000100010147984 */ /* 0x0009620000000a00 */
        /* <DEDUP_REMOVED lines=12> */
[----:B-1----:R0:W-:Y:S04]  /*22a0*/  STG.E desc[UR6][R8.64], R4 ;  /* 0x0000000408007986 */ /* 0x0021e8000c101906 */
[----:B------:R0:W-:Y:S04]  /*22b0*/  STG.E desc[UR6][R10.64], R5 ;  /* 0x000000050a007986 */ /* 0x0001e8000c101906 */
[----:B---3--:R0:W-:Y:S04]  /*22c0*/  STG.E desc[UR6][R12.64], R6 ;  /* 0x000000060c007986 */ /* 0x0081e8000c101906 */
[----:B------:R0:W-:Y:S04]  /*22d0*/  STG.E desc[UR6][R14.64], R7 ;  /* 0x000000070e007986 */ /* 0x0001e8000c101906 */
[----:B-----5:R0:W-:Y:S04]  /*22e0*/  STG.E desc[UR6][R16.64], R20 ;  /* 0x0000001410007986 */ /* 0x0201e8000c101906 */
[----:B------:R0:W-:Y:S01]  /*22f0*/  STG.E desc[UR6][R18.64], R21 ;  /* 0x0000001512007986 */ /* 0x0001e2000c101906 */
[----:B------:R-:W-:Y:S05]  /*2300*/  BRA `(.L_x_450) ;  /* 0x0000001000ac7947 */ /* 0x000fea0003800000 */
.L_x_442:
        /* <DEDUP_REMOVED lines=10> */
[----:B------:R-:W-:Y:S01]  /*23b0*/  SHF.R.S32.HI R0, RZ, 0x1f, R3 ;  /* 0x0000001fff007819 */ /* 0x000fe20000011403 */
[----:B------:R-:W2:Y:S01]  /*23c0*/  LDCU.64 UR4, c[0x0][0x3f0] ;  /* 0x00007e00ff0477ac */ /* 0x000ea20008000a00 */
[----:B0-----:R-:W-:-:S04]  /*23d0*/  UISETP.NE.AND UP0, UPT, UR8, URZ, UPT ;  /* 0x000000ff0800728c */ /* 0x001fc8000bf05270 */
[----:B--2---:R-:W-:Y:S02]  /*23e0*/  USEL UR4, UR4, URZ, !UP0 ;  /* 0x000000ff04047287 */ /* 0x004fe4000c000000 */
[----:B------:R-:W-:-:S04]  /*23f0*/  USEL UR5, UR5, URZ, !UP0 ;  /* 0x000000ff05057287 */ /* 0x000fc8000c000000 */
[----:B------:R-:W-:-:S04]  /*2400*/  IADD3 R7, P0, P1, R3, UR4, R17 ;  /* 0x0000000403077c10 */ /* 0x000fc8000f91e011 */
[----:B------:R-:W-:Y:S01]  /*2410*/  IADD3.X R0, PT, PT, R0, UR5, RZ, P0, P1 ;  /* 0x0000000500007c10 */ /* 0x000fe200087e24ff */
[----:B-1----:R-:W-:-:S04]  /*2420*/  IMAD.WIDE.U32 R4, R7, 0x18, R4 ;  /* 0x0000001807047825 */ /* 0x002fc800078e0004 */
[----:B------:R-:W-:Y:S02]  /*2430*/  IMAD R9, R0, 0x18, RZ ;  /* 0x0000001800097824 */ /* 0x000fe400078e02ff */
[----:B------:R-:W-:Y:S02]  /*2440*/  IMAD.MOV.U32 R8, RZ, RZ, R4 ;  /* 0x000000ffff087224 */ /* 0x000fe400078e0004 */
        /* <DEDUP_REMOVED lines=9> */
.L_x_452:
[----:B------:R-:W-:Y:S05]  /*24e0*/  BSYNC.RECONVERGENT B1 ;  /* 0x0000000000017941 */ /* 0x000fea0003800200 */
.L_x_451:
[----:B------:R-:W-:Y:S01]  /*24f0*/  BAR.SYNC.DEFER_BLOCKING 0x0 ;  /* 0x0000000000007b1d */ /* 0x000fe20000010000 */
[----:B------:R-:W-:-:S07]  /*2500*/  SHF.R.U32.HI R18, RZ, 0x5, R17 ;  /* 0x00000005ff127819 */ /* 0x000fce0000011611 */
[----:B------:R-:W0:Y:S01]  /*2510*/  S2UR UR5, SR_CgaCtaId ;  /* 0x00000000000579c3 */ /* 0x000e220000008800 */
[----:B------:R-:W-:Y:S01]  /*2520*/  UMOV UR4, 0x400 ;  /* 0x0000040000047882 */ /* 0x000fe20000000000 */
[----:B------:R-:W1:Y:S01]  /*2530*/  SHFL.UP P0, R9, R0, 0x1, RZ ;  /* 0x0420000000097989 */ /* 0x000e6200000000ff */
[----:B------:R-:W2:Y:S01]  /*2540*/  S2R R29, SR_LANEID ;  /* 0x00000000001d7919 */ /* 0x000ea20000000000 */
[----:B0-----:R-:W-:Y:S01]  /*2550*/  ULEA UR4, UR5, UR4, 0x18 ;  /* 0x0000000405047291 */ /* 0x001fe2000f8ec0ff */
[----:B-1----:R-:W-:-:S05]  /*2560*/  @P0 IMAD.IADD R9, R9, 0x1, R0 ;  /* 0x0000000109090824 */ /* 0x002fca00078e0200 */
[----:B------:R-:W0:Y:S01]  /*2570*/  SHFL.UP P0, R8, R9, 0x2, RZ ;  /* 0x0440000009087989 */ /* 0x000e2200000000ff */
[C---:B--2---:R-:W-:Y:S02]  /*2580*/  ISETP.NE.AND P1, PT, R29.reuse, 0x1f, PT ;  /* 0x0000001f1d00780c */ /* 0x044fe40003f25270 */
[----:B------:R-:W-:-:S11]  /*2590*/  ISETP.NE.AND P2, PT, R29, RZ, PT ;  /* 0x000000ff1d00720c */ /* 0x000fd60003f45270 */
[----:B------:R-:W-:Y:S01]  /*25a0*/  @!P1 LEA R20, R18, UR4, 0x2 ;  /* 0x0000000412149c11 */ /* 0x000fe2000f8e10ff */
[----:B0-----:R-:W-:-:S05]  /*25b0*/  @P0 IMAD.IADD R8, R9, 0x1, R8 ;  /* 0x0000000109080824 */ /* 0x001fca00078e0208 */
[----:B------:R-:W0:Y:S02]  /*25c0*/  SHFL.UP P0, R11, R8, 0x4, RZ ;  /* 0x04800000080b7989 */ /* 0x000e2400000000ff */
[----:B0-----:R-:W-:-:S05]  /*25d0*/  @P0 IMAD.IADD R11, R8, 0x1, R11 ;  /* 0x00000001080b0824 */ /* 0x001fca00078e020b */
[----:B------:R-:W0:Y:S02]  /*25e0*/  SHFL.UP P0, R14, R11, 0x8, RZ ;  /* 0x050000000b0e7989 */ /* 0x000e2400000000ff */
[----:B0-----:R-:W-:-:S05]  /*25f0*/  @P0 IMAD.IADD R14, R11, 0x1, R14 ;  /* 0x000000010b0e0824 */ /* 0x001fca00078e020e */
[----:B------:R-:W0:Y:S02]  /*2600*/  SHFL.UP P0, R15, R14, 0x10, RZ ;  /* 0x060000000e0f7989 */ /* 0x000e2400000000ff */
[----:B0-----:R-:W-:Y:S01]  /*2610*/  @P0 IMAD.IADD R15, R14, 0x1, R15 ;  /* 0x000000010e0f0824 */ /* 0x001fe200078e020f */
[----:B------:R-:W-:-:S04]  /*2620*/  ISETP.NE.AND P0, PT, R18, 0x2, PT ;  /* 0x000000021200780c */ /* 0x000fc80003f05270 */
[----:B------:R-:W-:Y:S01]  /*2630*/  @!P1 STS [R20], R15 ;  /* 0x0000000f14009388 */ /* 0x000fe20000000800 */
[----:B------:R-:W-:Y:S01]  /*2640*/  BAR.SYNC.DEFER_BLOCKING 0x0 ;  /* 0x0000000000007b1d */ /* 0x000fe20000010000 */
[----:B------:R-:W-:-:S05]  /*2650*/  ISETP.NE.AND P1, PT, R18, 0x3, PT ;  /* 0x000000031200780c */ /* 0x000fca0003f25270 */
[----:B------:R-:W0:Y:S02]  /*2660*/  LDS.128 R8, [UR4] ;  /* 0x00000004ff087984 */ /* 0x000e240008000c00 */
[----:B0-----:R-:W-:Y:S02]  /*2670*/  IMAD.IADD R19, R8, 0x1, R9 ;  /* 0x0000000108137824 */ /* 0x001fe400078e0209 */
[----:B------:R-:W-:Y:S02]  /*2680*/  IMAD.IADD R9, R15, 0x1, -R0 ;  /* 0x000000010f097824 */ /* 0x000fe400078e0a00 */
[----:B------:R-:W-:Y:S01]  /*2690*/  IMAD.IADD R10, R10, 0x1, R19 ;  /* 0x000000010a0a7824 */ /* 0x000fe200078e0213 */
[----:B------:R-:W-:Y:S02]  /*26a0*/  SEL R8, R19, R8, !P0 ;  /* 0x0000000813087207 */ /* 0x000fe40004000000 */
[----:B------:R-:W-:Y:S01]  /*26b0*/  ISETP.GT.U32.AND P0, PT, R17, 0x1f, PT ;  /* 0x0000001f1100780c */ /* 0x000fe20003f04070 */
[----:B------:R-:W-:Y:S01]  /*26c0*/  IMAD.IADD R15, R11, 0x1, R10 ;  /* 0x000000010b0f7824 */ /* 0x000fe200078e020a */
[----:B------:R-:W-:-:S02]  /*26d0*/  SEL R19, R9, RZ, P2 ;  /* 0x000000ff09137207 */ /* 0x000fc40001000000 */
        /* <DEDUP_REMOVED lines=8> */
[----:B------:R-:W1:Y:S01]  /*2760*/  LDC R8, c[0x0][0x370] ;  /* 0x0000dc00ff087b82 */ /* 0x000e620000000800 */
[----:B------:R-:W-:-:S05]  /*2770*/  IMAD.IADD R9, R16, 0x1, R9 ;  /* 0x0000000110097824 */ /* 0x000fca00078e0209 */
[----:B------:R-:W-:Y:S01]  /*2780*/  @!P0 IMAD.MOV.U32 R14, RZ, RZ, 0x64 ;  /* 0x00000064ff0e8424 */ /* 0x000fe200078e00ff */
[----:B------:R2:W-:Y:S01]  /*2790*/  @!P0 STS [UR4+0x2c], R15 ;  /* 0x00002c0fff008988 */ /* 0x0005e20008000804 */
[----:B0-----:R-:W-:-:S05]  /*27a0*/  IMAD.WIDE R26, R16, 0x8, R10 ;  /* 0x00000008101a7825 */ /* 0x001fca00078e020a */
[----:B------:R2:W-:Y:S01]  /*27b0*/  @!P0 ST.E.64.STRONG.GPU desc[UR6][R26.64+0x100], R14 ;  /* 0x0001000e1a008985 */ /* 0x0005e2000c10fb06 */
[----:B-1----:R-:W-:-:S13]  /*27c0*/  ISETP.GT.U32.AND P1, PT, R8, 0x1f3, PT ;  /* 0x000001f30800780c */ /* 0x002fda0003f24070 */
[----:B--2---:R-:W-:Y:S05]  /*27d0*/  @P1 BRA `(.L_x_454) ;  /* 0x0000000000081947 */ /* 0x004fea0003800000 */
[----:B------:R0:W-:Y:S06]  /*27e0*/  MEMBAR.SC.CTA ;  /* 0x0000000000007992 */ /* 0x0001ec0000000000 */
[----:B0-----:R-:W-:Y:S05]  /*27f0*/  BRA `(.L_x_455) ;  /* 0x0000000000087947 */ /* 0x001fea0003800000 */
.L_x_454:
[----:B------:R-:W-:Y:S05]  /*2800*/  NANOSLEEP 0x1c2 ;  /* 0x000001c20000795d */ /* 0x000fea0003800000 */
[----:B------:R-:W-:Y:S01]  /*2810*/  NOP ;  /* 0x0000000000007918 */ /* 0x000fe20000000000 */
.L_x_455:
[----:B------:R-:W-:-:S05]  /*2820*/  IMAD.WIDE R10, R9, 0x8, R10 ;  /* 0x00000008090a7825 */ /* 0x000fca00078e020a */
[----:B------:R-:W2:Y:S01]  /*2830*/  LD.E.64.STRONG.GPU R18, desc[UR6][R10.64+0x100] ;  /* 0x000100060a127980 */ /* 0x000ea2000c10fb00 */
[----:B------:R-:W-:Y:S01]  /*2840*/  UMOV UR5, 0xffffffff ;  /* 0xffffffff00057882 */ /* 0x000fe20000000000 */
[----:B--2---:R-:W-:Y:S02]  /*2850*/  ISETP.NE.AND P0, PT, R18, 0x63, PT ;  /* 0x000000631200780c */ /* 0x004fe40003f05270 */
[----:B------:R-:W-:Y:S11]  /*2860*/  BRA.DIV UR5, `(.L_x_456) ;  /* 0x0000001a05307947 */ /* 0x000ff6000b800000 */
[----:B------:R-:W-:-:S13]  /*2870*/  VOTE.ANY P0, !P0 ;  /* 0x0000000000ff7806 */ /* 0x000fda0004000100 */
.L_x_513:
[----:B------:R-:W-:Y:S05]  /*2880*/  @!P0 BRA `(.L_x_457) ;  /* 0x0000000000308947 */ /* 0x000fea0003800000 */
.L_x_461:
[----:B------:R-:W-:Y:S05]  /*2890*/  YIELD ;  /* 0x0000000000007946 */ /* 0x000fea0003800000 */
[----:B------:R-:W-:Y:S05]  /*28a0*/  @P1 BRA `(.L_x_458) ;  /* 0x0000000000081947 */ /* 0x000fea0003800000 */
[----:B------:R0:W-:Y:S06]  /*28b0*/  MEMBAR.SC.CTA ;  /* 0x0000000000007992 */ /* 0x0001ec0000000000 */
[----:B0-----:R-:W-:Y:S05]  /*28c0*/  BRA `(.L_x_459) ;  /* 0x0000000000087947 */ /* 0x001fea0003800000 */
.L_x_458:
[----:B------:R-:W-:Y:S05]  /*28d0*/  NANOSLEEP 0x15e ;  /* 0x0000015e0000795d */ /* 0x000fea0003800000 */
[----:B------:R-:W-:Y:S01]  /*28e0*/  NOP ;  /* 0x0000000000007918 */ /* 0x000fe20000000000 */
.L_x_459:
[----:B------:R-:W2:Y:S01]  /*28f0*/  LD.E.64.STRONG.GPU R18, desc[UR6][R10.64+0x100] ;  /* 0x000100060a127980 */ /* 0x000ea2000c10fb00 */
[----:B------:R-:W-:Y:S01]  /*2900*/  UMOV UR5, 0xffffffff ;  /* 0xffffffff00057882 */ /* 0x000fe20000000000 */
[----:B--2---:R-:W-:Y:S02]  /*2910*/  ISETP.NE.AND P0, PT, R18, 0x63, PT ;  /* 0x000000631200780c */ /* 0x004fe40003f05270 */
[----:B------:R-:W-:Y:S11]  /*2920*/  BRA.DIV UR5, `(.L_x_460) ;  /* 0x0000001a05207947 */ /* 0x000ff6000b800000 */
[----:B------:R-:W-:-:S13]  /*2930*/  VOTE.ANY P0, !P0 ;  /* 0x0000000000ff7806 */ /* 0x000fda0004000100 */
.L_x_516:
[----:B------:R-:W-:Y:S05]  /*2940*/  @P0 BRA `(.L_x_461) ;  /* 0xfffffffc00d00947 */ /* 0x000fea000383ffff */
.L_x_457:
[----:B------:R-:W-:Y:S01]  /*2950*/  UMOV UR5, 0xffffffff ;  /* 0xffffffff00057882 */ /* 0x000fe20000000000 */
[----:B------:R-:W-:Y:S02]  /*2960*/  ISETP.NE.AND P0, PT, R18, 0x65, PT ;  /* 0x000000651200780c */ /* 0x000fe40003f05270 */
[----:B------:R-:W-:Y:S11]  /*2970*/  BRA.DIV UR5, `(.L_x_462) ;  /* 0x0000001a052c7947 */ /* 0x000ff6000b800000 */
[----:B------:R-:W0:Y:S01]  /*2980*/  S2R R8, SR_GEMASK ;  /* 0x0000000000087919 */ /* 0x000e220000003c00 */
[----:B------:R-:W-:Y:S01]  /*2990*/  VOTE.ANY R23, PT, !P0 ;  /* 0x0000000000177806 */ /* 0x000fe200040e0100 */
[----:B------:R-:W-:Y:S01]  /*29a0*/  VIADD R11, R29, 0x4 ;  /* 0x000000041d0b7836 */ /* 0x000fe20000000000 */
[----:B------:R-:W1:Y:S02]  /*29b0*/  LDC.64 R16, c[0x0][0x3c8] ;  /* 0x0000f200ff107b82 */ /* 0x000e640000000a00 */
[----:B0-----:R-:W-:-:S05]  /*29c0*/  LOP3.LUT R23, R23, 0x80000000, R8, 0xec, !PT ;  /* 0x8000000017177812 */ /* 0x001fca00078eec08 */
[----:B------:R-:W-:-:S05]  /*29d0*/  VIADD R8, R23, 0xffffffff ;  /* 0xffffffff17087836 */ /* 0x000fca0000000000 */
[----:B------:R-:W-:-:S04]  /*29e0*/  LOP3.LUT R8, R23, R8, RZ, 0xc, !PT ;  /* 0x0000000817087212 */ /* 0x000fc800078e0cff */
[----:B------:R0:W2:Y:S02]  /*29f0*/  POPC R21, R8 ;  /* 0x0000000800157309 */ /* 0x0000a40000000000 */
[C---:B0-----:R-:W-:Y:S01]  /*2a00*/  VIADD R8, R29.reuse, 0x10 ;  /* 0x000000101d087836 */ /* 0x041fe20000000000 */
[----:B--2---:R-:W0:Y:S01]  /*2a10*/  SHFL.DOWN PT, R25, R19, 0x1, R21 ;  /* 0x0820000013197989 */ /* 0x004e2200000e0015 */
[----:B------:R-:W-:-:S03]  /*2a20*/  ISETP.GE.AND P0, PT, R29, R21, PT ;  /* 0x000000151d00720c */ /* 0x000fc60003f06270 */
        /* <DEDUP_REMOVED lines=24> */
.L_x_525:
[----:B------:R-:W-:Y:S05]  /*2bb0*/  @!P0 BRA `(.L_x_463) ;  /* 0x0000000000dc8947 */ /* 0x000fea0003800000 */
.L_x_471:
        /* <DEDUP_REMOVED lines=9> */
.L_x_528:
[----:B------:R-:W-:Y:S05]  /*2c50*/  @!P0 BRA `(.L_x_465) ;  /* 0x0000000000308947 */ /* 0x000fea0003800000 */
.L_x_469:
[----:B------:R-:W-:Y:S05]  /*2c60*/  YIELD ;  /* 0x0000000000007946 */ /* 0x000fea0003800000 */
[----:B------:R-:W-:Y:S05]  /*2c70*/  @P1 BRA `(.L_x_466) ;  /* 0x0000000000081947 */ /* 0x000fea0003800000 */
[----:B------:R0:W-:Y:S06]  /*2c80*/  MEMBAR.SC.CTA ;  /* 0x0000000000007992 */ /* 0x0001ec0000000000 */
[----:B0-----:R-:W-:Y:S05]  /*2c90*/  BRA `(.L_x_467) ;  /* 0x0000000000087947 */ /* 0x001fea0003800000 */
.L_x_466:
[----:B------:R-:W-:Y:S05]  /*2ca0*/  NANOSLEEP 0x15e ;  /* 0x0000015e0000795d */ /* 0x000fea0003800000 */
[----:B------:R-:W-:Y:S01]  /*2cb0*/  NOP ;  /* 0x0000000000007918 */ /* 0x000fe20000000000 */
.L_x_467:
[----:B------:R-:W2:Y:S01]  /*2cc0*/  LD.E.64.STRONG.GPU R18, desc[UR6][R16.64+-0x100] ;  /* 0xffff000610127980 */ /* 0x000ea2000c10fb00 */
[----:B------:R-:W-:Y:S01]  /*2cd0*/  UMOV UR5, 0xffffffff ;  /* 0xffffffff00057882 */ /* 0x000fe20000000000 */
[----:B--2---:R-:W-:Y:S02]  /*2ce0*/  ISETP.NE.AND P0, PT, R18, 0x63, PT ;  /* 0x000000631200780c */ /* 0x004fe40003f05270 */
[----:B------:R-:W-:Y:S11]  /*2cf0*/  BRA.DIV UR5, `(.L_x_468) ;  /* 0x0000001a05747947 */ /* 0x000ff6000b800000 */
[----:B------:R-:W-:-:S13]  /*2d00*/  VOTE.ANY P0, !P0 ;  /* 0x0000000000ff7806 */ /* 0x000fda0004000100 */
.L_x_531:
[----:B------:R-:W-:Y:S05]  /*2d10*/  @P0 BRA `(.L_x_469) ;  /* 0xfffffffc00d00947 */ /* 0x000fea000383ffff */
.L_x_465:
[----:B------:R-:W-:Y:S01]  /*2d20*/  UMOV UR5, 0xffffffff ;  /* 0xffffffff00057882 */ /* 0x000fe20000000000 */
[----:B------:R-:W-:Y:S02]  /*2d30*/  ISETP.NE.AND P0, PT, R18, 0x65, PT ;  /* 0x000000651200780c */ /* 0x000fe40003f05270 */
[----:B------:R-:W-:Y:S11]  /*2d40*/  BRA.DIV UR5, `(.L_x_470) ;  /* 0x0000001a05807947 */ /* 0x000ff6000b800000 */
[----:B------:R-:W0:Y:S01]  /*2d50*/  S2R R16, SR_GEMASK ;  /* 0x0000000000107919 */ /* 0x000e220000003c00 */
[----:B------:R-:W-:Y:S01]  /*2d60*/  VOTE.ANY R23, PT, !P0 ;  /* 0x0000000000177806 */ /* 0x000fe200040e0100 */
[----:B------:R-:W-:-:S03]  /*2d70*/  VIADD R9, R9, 0xffffffe0 ;  /* 0xffffffe009097836 */ /* 0x000fc60000000000 */
[----:B0-----:R-:W-:-:S05]  /*2d80*/  LOP3.LUT R23, R23, 0x80000000, R16, 0xec, !PT ;  /* 0x8000000017177812 */ /* 0x001fca00078eec10 */
        /* <DEDUP_REMOVED lines=25> */
.L_x_540:
[----:B------:R-:W-:Y:S05]  /*2f20*/  @P0 BRA `(.L_x_471) ;  /* 0xfffffffc00240947 */ /* 0x000fea000383ffff */
.L_x_463:
[----:B------:R-:W0:Y:S01]  /*2f30*/  S2R R8, SR_TID.X ;  /* 0x0000000000087919 */ /* 0x000e220000002100 */
[----:B------:R-:W-:Y:S01]  /*2f40*/  ISETP.NE.AND P1, PT, R29, RZ, PT ;  /* 0x000000ff1d00720c */ /* 0x000fe20003f25270 */
[----:B------:R-:W-:-:S12]  /*2f50*/  IMAD.MOV.U32 R18, RZ, RZ, R28 ;  /* 0x000000ffff127224 */ /* 0x000fd800078e001c */
[----:B------:R-:W1:Y:S01]  /*2f60*/  @!P1 S2R R11, SR_CgaCtaId ;  /* 0x00000000000b9919 */ /* 0x000e620000008800 */
[----:B------:R-:W-:Y:S01]  /*2f70*/  @!P1 MOV R10, 0x400 ;  /* 0x00000400000a9802 */ /* 0x000fe20000000f00 */
[----:B------:R-:W-:Y:S01]  /*2f80*/  @!P1 IMAD.MOV.U32 R18, RZ, RZ, R20 ;  /* 0x000000ffff129224 */ /* 0x000fe200078e0014 */
[----:B0-----:R-:W-:-:S13]  /*2f90*/  ISETP.NE.AND P0, PT, R8, RZ, PT ;  /* 0x000000ff0800720c */ /* 0x001fda0003f05270 */
[----:B------:R-:W0:Y:S01]  /*2fa0*/  @!P0 S2R R9, SR_CgaCtaId ;  /* 0x0000000000098919 */ /* 0x000e220000008800 */
[----:B------:R-:W-:Y:S01]  /*2fb0*/  @!P0 MOV R8, 0x400 ;  /* 0x0000040000088802 */ /* 0x000fe20000000f00 */
[----:B------:R-:W-:Y:S01]  /*2fc0*/  @!P0 IMAD.IADD R15, R15, 0x1, R20 ;  /* 0x000000010f0f8824 */ /* 0x000fe200078e0214 */
[----:B-1----:R-:W-:Y:S01]  /*2fd0*/  @!P1 LEA R11, R11, R10, 0x18 ;  /* 0x0000000a0b0b9211 */ /* 0x002fe200078ec0ff */
[----:B------:R-:W-:-:S05]  /*2fe0*/  @!P0 IMAD.MOV.U32 R14, RZ, RZ, 0x65 ;  /* 0x00000065ff0e8424 */ /* 0x000fca00078e00ff */
[----:B------:R1:W-:Y:S01]  /*2ff0*/  @!P0 ST.E.64.STRONG.GPU desc[UR6][R26.64+0x100], R14 ;  /* 0x0001000e1a008985 */ /* 0x0003e2000c10fb06 */
[----:B0-----:R-:W-:-:S05]  /*3000*/  @!P0 LEA R8, R9, R8, 0x18 ;  /* 0x0000000809088211 */ /* 0x001fca00078ec0ff */
[----:B------:R1:W-:Y:S04]  /*3010*/  @!P0 STS [R8+0x28], R15 ;  /* 0x0000280f08008388 */ /* 0x0003e80000000800 */
[----:B------:R1:W-:Y:S04]  /*3020*/  @!P0 STS [R8+0x24], R20 ;  /* 0x0000241408008388 */ /* 0x0003e80000000800 */
[----:B------:R1:W-:Y:S02]  /*3030*/  @!P1 STS [R11+0x14], R20 ;  /* 0x000014140b009388 */ /* 0x0003e40000000800 */
.L_x_453:
[----:B-1----:R-:W0:Y:S01]  /*3040*/  S2R R15, SR_TID.X ;  /* 0x00000000000f7919 */ /* 0x002e220000002100 */
[----:B------:R-:W-:Y:S05]  /*3050*/  WARPSYNC.ALL ;  /* 0x0000000000007948 */ /* 0x000fea0003800000 */
[----:B------:R-:W1:Y:S01]  /*3060*/  S2R R9, SR_CgaCtaId ;  /* 0x0000000000097919 */ /* 0x000e620000008800 */
[----:B------:R-:W-:Y:S01]  /*3070*/  MOV R14, 0x400 ;  /* 0x00000400000e7802 */ /* 0x000fe20000000f00 */
[----:B------:R-:W-:Y:S01]  /*3080*/  BSSY.RECONVERGENT B1, `(.L_x_472) ;  /* 0x0000035000017945 */ /* 0x000fe20003800200 */
[----:B------:R-:W-:Y:S01]  /*3090*/  BAR.SYNC.DEFER_BLOCKING 0x0 ;  /* 0x0000000000007b1d */ /* 0x000fe20000010000 */
[----:B0-----:R-:W-:-:S02]  /*30a0*/  ISETP.NE.AND P1, PT, R15, RZ, PT ;  /* 0x000000ff0f00720c */ /* 0x001fc40003f25270 */
[----:B------:R-:W-:Y:S02]  /*30b0*/  ISETP.NE.AND P0, PT, R0, RZ, PT ;  /* 0x000000ff0000720c */ /* 0x000fe40003f05270 */
[----:B------:R-:W-:Y:S02]  /*30c0*/  IADD3 R17, PT, PT, -R2, 0x80, RZ ;  /* 0x0000008002117810 */ /* 0x000fe40007ffe1ff */
[----:B-1----:R-:W-:-:S05]  /*30d0*/  LEA R14, R9, R14, 0x18 ;  /* 0x0000000e090e7211 */ /* 0x002fca00078ec0ff */
[----:B------:R-:W0:Y:S04]  /*30e0*/  LDS R16, [R14+0x14] ;  /* 0x000014000e107984 */ /* 0x000e280000000800 */
[----:B------:R-:W1:Y:S01]  /*30f0*/  LDS.128 R8, [R14+0x20] ;  /* 0x000020000e087984 */ /* 0x000e620000000c00 */
[----:B0-----:R-:W-:-:S04]  /*3100*/  SEL R16, R16, RZ, P1 ;  /* 0x000000ff10107207 */ /* 0x001fc80000800000 */
[----:B-1----:R-:W-:Y:S02]  /*3110*/  IADD3 R16, PT, PT, -R9, R16, R18 ;  /* 0x0000001009107210 */ /* 0x002fe40007ffe112 */
[----:B------:R-:W-:-:S03]  /*3120*/  IADD3 R0, PT, PT, R2, R17, -R11 ;  /* 0x0000001102007210 */ /* 0x000fc60007ffe80b */
        /* <DEDUP_REMOVED lines=11> */
[----:B-1----:R-:W-:Y:S01]  /*31e0*/  UISETP.NE.AND UP0, UPT, UR4, URZ, UPT ;  /* 0x000000ff0400728c */ /* 0x002fe2000bf05270 */
[----:B------:R-:W1:Y:S05]  /*31f0*/  LDCU.64 UR4, c[0x0][0x3e8] ;  /* 0x00007d00ff0477ac */ /* 0x000e6a0008000a00 */
[----:B------:R-:W-:-:S13]  /*3200*/  PLOP3.LUT P1, PT, PT, PT, UP0, 0x80, 0x8 ;  /* 0x000000000008781c */ /* 0x000fda0003f2f008 */
        /* <DEDUP_REMOVED lines=16> */
.L_x_473:
[----:B------:R-:W1:Y:S01]  /*3310*/  LDCU.U8 UR4, c[0x0][0x3e0] ;  /* 0x00007c00ff0477ac */ /* 0x000e620008000000 */
[----:B------:R-:W-:Y:S01]  /*3320*/  IMAD.IADD R0, R15, 0x1, -R0 ;  /* 0x000000010f007824 */ /* 0x000fe200078e0a00 */
[----:B0-----:R-:W-:Y:S01]  /*3330*/  CS2R R4, SRZ ;  /* 0x0000000000047805 */ /* 0x001fe2000001ff00 */
[----:B-1----:R-:W-:-:S06]  /*3340*/  UISETP.NE.AND UP0, UPT, UR4, URZ, UPT ;  /* 0x000000ff0400728c */ /* 0x002fcc000bf05270 */
[----:B------:R-:W-:-:S13]  /*3350*/  PLOP3.LUT P1, PT, PT, PT, UP0, 0x80, 0x8 ;  /* 0x000000000008781c */ /* 0x000fda0003f2f008 */
[----:B------:R-:W-:Y:S05]  /*3360*/  @P1 BRA `(.L_x_475) ;  /* 0x0000000000081947 */ /* 0x000fea0003800000 */
[----:B------:R-:W0:Y:S02]  /*3370*/  LDC.64 R4, c[0x0][0x3f8] ;  /* 0x0000fe00ff047b82 */ /* 0x000e240000000a00 */
[----:B0-----:R-:W5:Y:S02]  /*3380*/  LDG.E.64 R4, desc[UR6][R4.64] ;  /* 0x0000000604047981 */ /* 0x001f64000c1e1b00 */
.L_x_475:
[--C-:B-----5:R-:W-:Y:S02]  /*3390*/  IADD3 R8, P0, P2, R4, R0, R9.reuse ;  /* 0x0000000004087210 */ /* 0x120fe40007a1e009 */
[----:B------:R-:W-:Y:S02]  /*33a0*/  SHF.R.S32.HI R4, RZ, 0x1f, R9 ;  /* 0x0000001fff047819 */ /* 0x000fe40000011409 */
[----:B------:R-:W-:-:S04]  /*33b0*/  SHF.R.S32.HI R3, RZ, 0x1f, R0 ;  /* 0x0000001fff037819 */ /* 0x000fc80000011400 */
[----:B------:R-:W-:-:S07]  /*33c0*/  IADD3.X R9, PT, PT, R5, R3, R4, P0, P2 ;  /* 0x0000000305097210 */ /* 0x000fce00007e4404 */
.L_x_474:
[----:B------:R-:W-:Y:S05]  /*33d0*/  BSYNC.RECONVERGENT B1 ;  /* 0x0000000000017941 */ /* 0x000fea0003800200 */
.L_x_472:
[----:B------:R-:W-:Y:S01]  /*33e0*/  ISETP.GE.AND P0, PT, R15, R2, PT ;  /* 0x000000020f00720c */ /* 0x000fe20003f06270 */
[----:B------:R-:W-:-:S12]  /*33f0*/  IMAD.IADD R3, R10, 0x1, -R17 ;  /* 0x000000010a037824 */ /* 0x000fd800078e0a11 */
        /* <DEDUP_REMOVED lines=27> */
[----:B------:R1:W-:Y:S02]  /*35b0*/  STG.E desc[UR6][R18.64], R21 ;  /* 0x0000001512007986 */ /* 0x0003e4000c101906 */
.L_x_450:
[----:B------:R-:W-:Y:S05]  /*35c0*/  BSYNC.RECONVERGENT B0 ;  /* 0x0000000000007941 */ /* 0x000fea0003800200 */
.L_x_441:
[----:B------:R-:W2:Y:S02]  /*35d0*/  S2R R0, SR_TID.X ;  /* 0x0000000000007919 */ /* 0x000ea40000002100 */
[----:B--2---:R-:W-:-:S13]  /*35e0*/  ISETP.NE.AND P0, PT, R0, RZ, PT ;  /* 0x000000ff0000720c */ /* 0x004fda0003f05270 */
[----:B------:R-:W-:Y:S05]  /*35f0*/  @P0 EXIT ;  /* 0x000000000000094d */ /* 0x000fea0003800000 */
[----:B------:R-:W2:Y:S02]  /*3600*/  LDCU.U8 UR4, c[0x0][0x3e1] ;  /* 0x00007c20ff0477ac */ /* 0x000ea40008000000 */
[----:B--2---:R-:W-:-:S09]  /*3610*/  UISETP.NE.AND UP0, UPT, UR4, URZ, UPT ;  /* 0x000000ff0400728c */ /* 0x004fd2000bf05270 */
[----:B------:R-:W-:Y:S05]  /*3620*/  BRA.U !UP0, `(.L_x_476) ;  /* 0x00000001082c7547 */ /* 0x000fea000b800000 */
[----:B01----:R-:W0:Y:S01]  /*3630*/  LDC.64 R6, c[0x0][0x3c0] ;  /* 0x0000f000ff067b82 */ /* 0x003e220000000a00 */
[----:B------:R-:W-:Y:S01]  /*3640*/  BSSY.RECONVERGENT B0, `(.L_x_477) ;  /* 0x0000005000007945 */ /* 0x000fe20003800200 */
[----:B------:R-:W-:-:S03]  /*3650*/  CS2R R4, SRZ ;  /* 0x0000000000047805 */ /* 0x000fc6000001ff00 */
[----:B------:R-:W-:Y:S05]  /*3660*/  @P1 BRA `(.L_x_478) ;  /* 0x0000000000081947 */ /* 0x000fea0003800000 */
[----:B------:R-:W1:Y:S02]  /*3670*/  LDC.64 R4, c[0x0][0x3f8] ;  /* 0x0000fe00ff047b82 */ /* 0x000e640000000a00 */
[----:B-1----:R-:W5:Y:S02]  /*3680*/  LDG.E.64 R4, desc[UR6][R4.64] ;  /* 0x0000000604047981 */ /* 0x002f64000c1e1b00 */
.L_x_478:
[----:B------:R-:W-:Y:S05]  /*3690*/  BSYNC.RECONVERGENT B0 ;  /* 0x0000000000007941 */ /* 0x000fea0003800200 */
.L_x_477:
[----:B-----5:R-:W-:-:S04]  /*36a0*/  IADD3 R2, P0, PT, R3, R4, RZ ;  /* 0x0000000403027210 */ /* 0x020fc80007f1e0ff */
[----:B------:R-:W-:-:S05]  /*36b0*/  LEA.HI.X.SX32 R3, R3, R5, 0x1, P0 ;  /* 0x0000000503037211 */ /* 0x000fca00000f0eff */
[----:B0-----:R-:W-:Y:S01]  /*36c0*/  STG.E.64 desc[UR6][R6.64], R2 ;  /* 0x0000000206007986 */ /* 0x001fe2000c101b06 */
[----:B------:R-:W-:Y:S05]  /*36d0*/  EXIT ;  /* 0x000000000000794d */ /* 0x000fea0003800000 */
.L_x_476:
[----:B01----:R-:W0:Y:S01]  /*36e0*/  LDC.64 R6, c[0x0][0x400] ;  /* 0x00010000ff067b82 */ /* 0x003e220000000a00 */
[----:B------:R-:W-:Y:S01]  /*36f0*/  BSSY.RECONVERGENT B0, `(.L_x_479) ;  /* 0x0000005000007945 */ /* 0x000fe20003800200 */
[----:B------:R-:W-:-:S03]  /*3700*/  CS2R R4, SRZ ;  /* 0x0000000000047805 */ /* 0x000fc6000001ff00 */
[----:B------:R-:W-:Y:S05]  /*3710*/  @P1 BRA `(.L_x_480) ;  /* 0x0000000000081947 */ /* 0x000fea0003800000 */
[----:B------:R-:W1:Y:S02]  /*3720*/  LDC.64 R4, c[0x0][0x3f8] ;  /* 0x0000fe00ff047b82 */ /* 0x000e640000000a00 */
[----:B-1----:R-:W5:Y:S02]  /*3730*/  LDG.E.64 R4, desc[UR6][R4.64] ;  /* 0x0000000604047981 */ /* 0x002f64000c1e1b00 */
.L_x_480:
[----:B------:R-:W-:Y:S05]  /*3740*/  BSYNC.RECONVERGENT B0 ;  /* 0x0000000000007941 */ /* 0x000fea0003800200 */
.L_x_479:
[----:B-----5:R-:W-:-:S04]  /*3750*/  IADD3 R2, P0, PT, R3, R4, RZ ;  /* 0x0000000403027210 */ /* 0x020fc80007f1e0ff */
[----:B------:R-:W-:-:S05]  /*3760*/  LEA.HI.X.SX32 R3, R3, R5, 0x1, P0 ;  /* 0x0000000503037211 */ /* 0x000fca00000f0eff */
[----:B0-----:R-:W-:Y:S01]  /*3770*/  STG.E.64 desc[UR6][R6.64], R2 ;  /* 0x0000000206007986 */ /* 0x001fe2000c101b06 */
[----:B------:R-:W-:Y:S05]  /*3780*/  EXIT ;  /* 0x000000000000794d */ /* 0x000fea0003800000 */
.L_x_421:
[----:B------:R-:W-:Y:S01]  /*3790*/  BSSY B0, `(.L_x_481) ;  /* 0x0000006000007945 */ /* 0x000fe20003800000 */
[----:B------:R-:W-:Y:S01]  /*37a0*/  PLOP3.LUT P0, PT, P0, PT, PT, 0x8, 0x80 ;  /* 0x000000000080781c */ /* 0x000fe2000070e170 */
[----:B------:R-:W-:-:S12]  /*37b0*/  IMAD.MOV.U32 R23, RZ, RZ, -0x1 ;  /* 0xffffffffff177424 */ /* 0x000fd800078e00ff */
[----:B-----5:R-:W-:Y:S05]  /*37c0*/  WARPSYNC.COLLECTIVE R23, `(.L_x_482) ;  /* 0x0000000017087348 */ /* 0x020fea0003c00000 */
[----:B------:R-:W-:Y:S01]  /*37d0*/  VOTE.ANY P0, P0 ;  /* 0x0000000000ff7806 */ /* 0x000fe20000000100 */
[----:B-----5:R-:W-:-:S12]  /*37e0*/  ENDCOLLECTIVE ;  /* 0x000000000000791b */ /* 0x020fd80003800000 */
.L_x_482:
[----:B------:R-:W-:Y:S05]  /*37f0*/  BSYNC B0 ;  /* 0x0000000000007941 */ /* 0x000fea0003800000 */
.L_x_481:
[----:B------:R-:W-:Y:S05]  /*3800*/  BRA `(.L_x_483) ;  /* 0xffffffd400587947 */ /* 0x000fea000383ffff */
.L_x_425:
[----:B------:R-:W-:Y:S01]  /*3810*/  BSSY B0, `(.L_x_484) ;  /* 0x0000006000007945 */ /* 0x000fe20003800000 */
[----:B------:R-:W-:Y:S01]  /*3820*/  PLOP3.LUT P0, PT, P0, PT, PT, 0x8, 0x80 ;  /* 0x000000000080781c */ /* 0x000fe2000070e170 */
[----:B------:R-:W-:-:S12]  /*3830*/  IMAD.MOV.U32 R23, RZ, RZ, -0x1 ;  /* 0xffffffffff177424 */ /* 0x000fd800078e00ff */
[----:B-----5:R-:W-:Y:S05]  /*3840*/  WARPSYNC.COLLECTIVE R23, `(.L_x_485) ;  /* 0x0000000017087348 */ /* 0x020fea0003c00000 */
[----:B------:R-:W-:Y:S01]  /*3850*/  VOTE.ANY P0, P0 ;  /* 0x0000000000ff7806 */ /* 0x000fe20000000100 */
[----:B-----5:R-:W-:-:S12]  /*3860*/  ENDCOLLECTIVE ;  /* 0x000000000000791b */ /* 0x020fd80003800000 */
.L_x_485:
[----:B------:R-:W-:Y:S05]  /*3870*/  BSYNC B0 ;  /* 0x0000000000007941 */ /* 0x000fea0003800000 */
.L_x_484:
[----:B------:R-:W-:Y:S05]  /*3880*/  BRA `(.L_x_486) ;  /* 0xffffffd400687947 */ /* 0x000fea000383ffff */
.L_x_427:
[----:B------:R-:W0:Y:S01]  /*3890*/  S2R R29, SR_GEMASK ;  /* 0x00000000001d7919 */ /* 0x000e220000003c00 */
[----:B------:R-:W-:Y:S01]  /*38a0*/  BSSY B0, `(.L_x_487) ;  /* 0x0000006000007945 */ /* 0x000fe20003800000 */
[----:B------:R-:W-:Y:S01]  /*38b0*/  PLOP3.LUT P0, PT, P0, PT, PT, 0x8, 0x80 ;  /* 0x000000000080781c */ /* 0x000fe2000070e170 */
[----:B------:R-:W-:-:S12]  /*38c0*/  IMAD.MOV.U32 R23, RZ, RZ, -0x1 ;  /* 0xffffffffff177424 */ /* 0x000fd800078e00ff */
[----:B0----5:R-:W-:Y:S05]  /*38d0*/  WARPSYNC.COLLECTIVE R23, `(.L_x_488) ;  /* 0x0000000017087348 */ /* 0x021fea0003c00000 */
[----:B------:R-:W-:Y:S01]  /*38e0*/  VOTE.ANY R23, PT, P0 ;  /* 0x0000000000177806 */ /* 0x000fe200000e0100 */
[----:B0----5:R-:W-:Y:S06]  /*38f0*/  ENDCOLLECTIVE ;  /* 0x000000000000791b */ /* 0x021fec0003800000 */
.L_x_488:
[----:B------:R-:W-:Y:S05]  /*3900*/  BSYNC B0 ;  /* 0x0000000000007941 */ /* 0x000fea0003800000 */
.L_x_487:
[----:B------:R-:W-:Y:S01]  /*3910*/  LOP3.LUT R23, R23, 0x80000000, R29, 0xec, !PT ;  /* 0x8000000017177812 */ /* 0x000fe200078eec1d */
[----:B------:R-:W-:Y:S02]  /*3920*/  IMAD.MOV.U32 R24, RZ, RZ, R13 ;  /* 0x000000ffff187224 */ /* 0x000fe400078e000d */
[----:B------:R-:W-:Y:S02]  /*3930*/  IMAD.MOV.U32 R16, RZ, RZ, 0x1 ;  /* 0x00000001ff107424 */ /* 0x000fe400078e00ff */
[C---:B------:R-:W-:Y:S02]  /*3940*/  VIADD R2, R23.reuse, 0xffffffff ;  /* 0xffffffff17027836 */ /* 0x040fe40000000000 */
[C---:B------:R-:W-:Y:S02]  /*3950*/  VIADD R4, R22.reuse, 0x4 ;  /* 0x0000000416047836 */ /* 0x040fe40000000000 */
[----:B------:R-:W-:Y:S01]  /*3960*/  VIADD R15, R22, 0x10 ;  /* 0x00000010160f7836 */ /* 0x000fe20000000000 */
[----:B------:R-:W-:Y:S01]  /*3970*/  LOP3.LUT R2, R23, R2, RZ, 0xc, !PT ;  /* 0x0000000217027212 */ /* 0x000fe200078e0cff */
[----:B------:R-:W-:-:S03]  /*3980*/  IMAD.MOV.U32 R23, RZ, RZ, -0x1 ;  /* 0xffffffffff177424 */ /* 0x000fc600078e00ff */
[----:B------:R0:W1:Y:S02]  /*3990*/  POPC R19, R2 ;  /* 0x0000000200137309 */ /* 0x0000640000000000 */
[C---:B0-----:R-:W-:Y:S02]  /*39a0*/  VIADD R2, R22.reuse, 0x2 ;  /* 0x0000000216027836 */ /* 0x041fe40000000000 */
[----:B-1----:R-:W-:Y:S01]  /*39b0*/  IMAD.MOV.U32 R17, RZ, RZ, R19 ;  /* 0x000000ffff117224 */ /* 0x002fe200078e0013 */
[----:B------:R-:W-:-:S13]  /*39c0*/  ISETP.GE.AND P0, PT, R22, R19, PT ;  /* 0x000000131600720c */ /* 0x000fda0003f06270 */
[----:B------:R-:W-:Y:S05]  /*39d0*/  WARPSYNC.COLLECTIVE R23, `(.L_x_489) ;  /* 0x0000000017087348 */ /* 0x000fea0003c00000 */
[----:B------:R0:W1:Y:S02]  /*39e0*/  SHFL.DOWN P2, R25, R24, R16, R17 ;  /* 0x0800001018197389 */ /* 0x0000640000040011 */
[----:B01----:R-:W-:Y:S05]  /*39f0*/  ENDCOLLECTIVE ;  /* 0x000000000000791b */ /* 0x003fea0003800000 */
.L_x_489:
[----:B------:R-:W-:Y:S01]  /*3a00*/  IMAD.MOV.U32 R16, RZ, RZ, 0x2 ;  /* 0x00000002ff107424 */ /* 0x000fe200078e00ff */
[----:B------:R-:W-:Y:S02]  /*3a10*/  SEL R14, R25, RZ, !P0 ;  /* 0x000000ff190e7207 */ /* 0x000fe40004000000 */
[----:B------:R-:W-:-:S03]  /*3a20*/  ISETP.NE.AND P0, PT, R12, 0x65, PT ;  /* 0x000000650c00780c */ /* 0x000fc60003f05270 */
[----:B------:R-:W-:-:S04]  /*3a30*/  IMAD.IADD R14, R14, 0x1, R13 ;  /* 0x000000010e0e7824 */ /* 0x000fc800078e020d */
[----:B------:R-:W-:-:S07]  /*3a40*/  IMAD.MOV.U32 R24, RZ, RZ, R14 ;  /* 0x000000ffff187224 */ /* 0x000fce00078e000e */
[----:B------:R-:W-:Y:S05]  /*3a50*/  WARPSYNC.COLLECTIVE R23, `(.L_x_490) ;  /* 0x0000000017087348 */ /* 0x000fea0003c00000 */
[----:B------:R0:W1:Y:S02]  /*3a60*/  SHFL.DOWN P2, R25, R24, R16, R17 ;  /* 0x0800001018197389 */ /* 0x0000640000040011 */
[----:B01----:R-:W-:Y:S05]  /*3a70*/  ENDCOLLECTIVE ;  /* 0x000000000000791b */ /* 0x003fea0003800000 */
.L_x_490:
[----:B------:R-:W-:Y:S01]  /*3a80*/  IMAD.MOV.U32 R16, RZ, RZ, 0x4 ;  /* 0x00000004ff107424 */ /* 0x000fe200078e00ff */
[----:B------:R-:W-:-:S04]  /*3a90*/  ISETP.GT.AND P2, PT, R2, R19, PT ;  /* 0x000000130200720c */ /* 0x000fc80003f44270 */
[----:B------:R-:W-:-:S05]  /*3aa0*/  SEL R25, R25, RZ, !P2 ;  /* 0x000000ff19197207 */ /* 0x000fca0005000000 */
[----:B------:R-:W-:Y:S02]  /*3ab0*/  IMAD.IADD R18, R14, 0x1, R25 ;  /* 0x000000010e127824 */ /* 0x000fe400078e0219 */
[----:B------:R-:W-:Y:S02]  /*3ac0*/  VIADD R14, R22, 0x8 ;  /* 0x00000008160e7836 */ /* 0x000fe40000000000 */
[----:B------:R-:W-:-:S07]  /*3ad0*/  IMAD.MOV.U32 R24, RZ, RZ, R18 ;  /* 0x000000ffff187224 */ /* 0x000fce00078e0012 */
[----:B------:R-:W-:Y:S05]  /*3ae0*/  WARPSYNC.COLLECTIVE R23, `(.L_x_491) ;  /* 0x0000000017087348 */ /* 0x000fea0003c00000 */
[----:B------:R0:W1:Y:S02]  /*3af0*/  SHFL.DOWN P2, R25, R24, R16, R17 ;  /* 0x0800001018197389 */ /* 0x0000640000040011 */
[----:B01----:R-:W-:Y:S05]  /*3b00*/  ENDCOLLECTIVE ;  /* 0x000000000000791b */ /* 0x003fea0003800000 */
.L_x_491:
[----:B------:R-:W-:Y:S01]  /*3b10*/  IMAD.MOV.U32 R16, RZ, RZ, 0x8 ;  /* 0x00000008ff107424 */ /* 0x000fe200078e00ff */
[----:B------:R-:W-:-:S04]  /*3b20*/  ISETP.GT.AND P2, PT, R4, R19, PT ;  /* 0x000000130400720c */ /* 0x000fc80003f44270 */
[----:B------:R-:W-:-:S05]  /*3b30*/  SEL R25, R25, RZ, !P2 ;  /* 0x000000ff19197207 */ /* 0x000fca0005000000 */
[----:B------:R-:W-:-:S04]  /*3b40*/  IMAD.IADD R20, R18, 0x1, R25 ;  /* 0x0000000112147824 */ /* 0x000fc800078e0219 */
[----:B------:R-:W-:-:S07]  /*3b50*/  IMAD.MOV.U32 R24, RZ, RZ, R20 ;  /* 0x000000ffff187224 */ /* 0x000fce00078e0014 */
[----:B------:R-:W-:Y:S05]  /*3b60*/  WARPSYNC.COLLECTIVE R23, `(.L_x_492) ;  /* 0x0000000017087348 */ /* 0x000fea0003c00000 */
[----:B------:R0:W1:Y:S02]  /*3b70*/  SHFL.DOWN P2, R25, R24, R16, R17 ;  /* 0x0800001018197389 */ /* 0x0000640000040011 */
[----:B01----:R-:W-:Y:S05]  /*3b80*/  ENDCOLLECTIVE ;  /* 0x000000000000791b */ /* 0x003fea0003800000 */
.L_x_492:
        /* <DEDUP_REMOVED lines=8> */
.L_x_493:
[----:B------:R-:W-:Y:S05]  /*3c10*/  WARPSYNC.COLLECTIVE R23, `(.L_x_494) ;  /* 0x0000000017087348 */ /* 0x000fea0003c00000 */
[----:B------:R-:W-:Y:S01]  /*3c20*/  VOTE.ALL P0, P0 ;  /* 0x0000000000ff7806 */ /* 0x000fe20000000000 */
[----:B------:R-:W-:-:S12]  /*3c30*/  ENDCOLLECTIVE ;  /* 0x000000000000791b */ /* 0x000fd80003800000 */
.L_x_494:
[----:B------:R-:W-:-:S04]  /*3c40*/  ISETP.GT.AND P2, PT, R15, R19, PT ;  /* 0x000000130f00720c */ /* 0x000fc80003f44270 */
[----:B------:R-:W-:-:S05]  /*3c50*/  SEL R18, R25, RZ, !P2 ;  /* 0x000000ff19127207 */ /* 0x000fca0005000000 */
[----:B------:R-:W-:Y:S02]  /*3c60*/  IMAD.IADD R18, R13, 0x1, R18 ;  /* 0x000000010d127824 */ /* 0x000fe400078e0212 */
[----:B------:R-:W0:Y:S02]  /*3c70*/  LDC.64 R12, c[0x0][0x3c8] ;  /* 0x0000f200ff0c7b82 */ /* 0x000e240000000a00 */
[----:B0-----:R-:W-:-:S05]  /*3c80*/  IADD3 R19, P2, PT, R12, 0x100, RZ ;  /* 0x000001000c137810 */ /* 0x001fca0007f5e0ff */
[----:B------:R-:W-:Y:S01]  /*3c90*/  IMAD.X R20, RZ, RZ, R13, P2 ;  /* 0x000000ffff147224 */ /* 0x000fe200010e060d */
[----:B------:R-:W-:Y:S07]  /*3ca0*/  BRA `(.L_x_495) ;  /* 0xffffffd000fc7947 */ /* 0x000fee000383ffff */
.L_x_429:
[----:B------:R-:W-:Y:S01]  /*3cb0*/  BSSY B0, `(.L_x_496) ;  /* 0x0000006000007945 */ /* 0x000fe20003800000 */
[----:B------:R-:W-:Y:S01]  /*3cc0*/  PLOP3.LUT P0, PT, P0, PT, PT, 0x8, 0x80 ;  /* 0x000000000080781c */ /* 0x000fe2000070e170 */
[----:B------:R-:W-:-:S12]  /*3cd0*/  IMAD.MOV.U32 R23, RZ, RZ, -0x1 ;  /* 0xffffffffff177424 */ /* 0x000fd800078e00ff */
[----:B-----5:R-:W-:Y:S05]  /*3ce0*/  WARPSYNC.COLLECTIVE R23, `(.L_x_497) ;  /* 0x0000000017087348 */ /* 0x020fea0003c00000 */
[----:B------:R-:W-:Y:S01]  /*3cf0*/  VOTE.ANY P0, P0 ;  /* 0x0000000000ff7806 */ /* 0x000fe20000000100 */
[----:B-----5:R-:W-:-:S12]  /*3d00*/  ENDCOLLECTIVE ;  /* 0x000000000000791b */ /* 0x020fd80003800000 */
.L_x_497:
[----:B------:R-:W-:Y:S05]  /*3d10*/  BSYNC B0 ;  /* 0x0000000000007941 */ /* 0x000fea0003800000 */
.L_x_496:
[----:B------:R-:W-:Y:S05]  /*3d20*/  BRA `(.L_x_498) ;  /* 0xffffffd400047947 */ /* 0x000fea000383ffff */
.L_x_433:
[----:B------:R-:W-:Y:S01]  /*3d30*/  BSSY B0, `(.L_x_499) ;  /* 0x0000006000007945 */ /* 0x000fe20003800000 */
[----:B------:R-:W-:Y:S01]  /*3d40*/  PLOP3.LUT P0, PT, P0, PT, PT, 0x8, 0x80 ;  /* 0x000000000080781c */ /* 0x000fe2000070e170 */
[----:B------:R-:W-:-:S12]  /*3d50*/  IMAD.MOV.U32 R23, RZ, RZ, -0x1 ;  /* 0xffffffffff177424 */ /* 0x000fd800078e00ff */
[----:B-----5:R-:W-:Y:S05]  /*3d60*/  WARPSYNC.COLLECTIVE R23, `(.L_x_500) ;  /* 0x0000000017087348 */ /* 0x020fea0003c00000 */
[----:B------:R-:W-:Y:S01]  /*3d70*/  VOTE.ANY P0, P0 ;  /* 0x0000000000ff7806 */ /* 0x000fe20000000100 */
[----:B-----5:R-:W-:-:S12]  /*3d80*/  ENDCOLLECTIVE ;  /* 0x000000000000791b */ /* 0x020fd80003800000 */
.L_x_500:
[----:B------:R-:W-:Y:S05]  /*3d90*/  BSYNC B0 ;  /* 0x0000000000007941 */ /* 0x000fea0003800000 */
.L_x_499:
[----:B------:R-:W-:Y:S05]  /*3da0*/  BRA `(.L_x_501) ;  /* 0xffffffd400147947 */ /* 0x000fea000383ffff */
.L_x_435:
[----:B------:R-:W-:Y:S01]  /*3db0*/  BSSY B0, `(.L_x_502) ;  /* 0x0000006000007945 */ /* 0x000fe20003800000 */
[----:B------:R-:W-:Y:S01]  /*3dc0*/  PLOP3.LUT P0, PT, P0, PT, PT, 0x8, 0x80 ;  /* 0x000000000080781c */ /* 0x000fe2000070e170 */
[----:B------:R-:W-:-:S12]  /*3dd0*/  IMAD.MOV.U32 R23, RZ, RZ, -0x1 ;  /* 0xffffffffff177424 */ /* 0x000fd800078e00ff */
[----:B-----5:R-:W-:Y:S05]  /*3de0*/  WARPSYNC.COLLECTIVE R23, `(.L_x_503) ;  /* 0x0000000017087348 */ /* 0x020fea0003c00000 */
[----:B------:R-:W-:Y:S01]  /*3df0*/  VOTE.ANY R23, PT, P0 ;  /* 0x0000000000177806 */ /* 0x000fe200000e0100 */
[----:B-----5:R-:W-:Y:S06]  /*3e00*/  ENDCOLLECTIVE ;  /* 0x000000000000791b */ /* 0x020fec0003800000 */
.L_x_503:
[----:B------:R-:W-:Y:S05]  /*3e10*/  BSYNC B0 ;  /* 0x0000000000007941 */ /* 0x000fea0003800000 */
.L_x_502:
[----:B------:R-:W-:Y:S01]  /*3e20*/  LOP3.LUT R23, R23, 0x80000000, R29, 0xec, !PT ;  /* 0x8000000017177812 */ /* 0x000fe200078eec1d */
[----:B------:R-:W-:Y:S02]  /*3e30*/  IMAD.MOV.U32 R24, RZ, RZ, R13 ;  /* 0x000000ffff187224 */ /* 0x000fe400078e000d */
[----:B------:R-:W-:Y:S02]  /*3e40*/  VIADD R0, R0, 0xffffffe0 ;  /* 0xffffffe000007836 */ /* 0x000fe40000000000 */
[----:B------:R-:W-:-:S05]  /*3e50*/  VIADD R16, R23, 0xffffffff ;  /* 0xffffffff17107836 */ /* 0x000fca0000000000 */
[----:B------:R-:W-:Y:S01]  /*3e60*/  LOP3.LUT R16, R23, R16, RZ, 0xc, !PT ;  /* 0x0000001017107212 */ /* 0x000fe200078e0cff */
[----:B------:R-:W-:-:S03]  /*3e70*/  IMAD.MOV.U32 R23, RZ, RZ, -0x1 ;  /* 0xffffffffff177424 */ /* 0x000fc600078e00ff */
[----:B------:R0:W1:Y:S02]  /*3e80*/  POPC R17, R16 ;  /* 0x0000001000117309 */ /* 0x0000640000000000 */
[----:B0-----:R-:W-:Y:S01]  /*3e90*/  IMAD.MOV.U32 R16, RZ, RZ, 0x1 ;  /* 0x00000001ff107424 */ /* 0x001fe200078e00ff */
[----:B-1----:R-:W-:-:S13]  /*3ea0*/  ISETP.GE.AND P0, PT, R22, R17, PT ;  /* 0x000000111600720c */ /* 0x002fda0003f06270 */
[----:B------:R-:W-:Y:S05]  /*3eb0*/  WARPSYNC.COLLECTIVE R23, `(.L_x_504) ;  /* 0x0000000017087348 */ /* 0x000fea0003c00000 */
[----:B------:R0:W1:Y:S02]  /*3ec0*/  SHFL.DOWN P2, R25, R24, R16, R17 ;  /* 0x0800001018197389 */ /* 0x0000640000040011 */
[----:B01----:R-:W-:Y:S05]  /*3ed0*/  ENDCOLLECTIVE ;  /* 0x000000000000791b */ /* 0x003fea0003800000 */
.L_x_504:
[----:B------:R-:W-:Y:S01]  /*3ee0*/  IMAD.MOV.U32 R16, RZ, RZ, 0x2 ;  /* 0x00000002ff107424 */ /* 0x000fe200078e00ff */
[----:B------:R-:W-:Y:S02]  /*3ef0*/  SEL R25, R25, RZ, !P0 ;  /* 0x000000ff19197207 */ /* 0x000fe40004000000 */
[----:B------:R-:W-:-:S03]  /*3f00*/  ISETP.GT.AND P0, PT, R2, R17, PT ;  /* 0x000000110200720c */ /* 0x000fc60003f04270 */
[----:B------:R-:W-:-:S10]  /*3f10*/  IMAD.IADD R24, R25, 0x1, R13 ;  /* 0x0000000119187824 */ /* 0x000fd400078e020d */
[----:B------:R-:W-:Y:S05]  /*3f20*/  WARPSYNC.COLLECTIVE R23, `(.L_x_505) ;  /* 0x0000000017087348 */ /* 0x000fea0003c00000 */
[----:B------:R0:W1:Y:S02]  /*3f30*/  SHFL.DOWN P2, R25, R24, R16, R17 ;  /* 0x0800001018197389 */ /* 0x0000640000040011 */
[----:B01----:R-:W-:Y:S05]  /*3f40*/  ENDCOLLECTIVE ;  /* 0x000000000000791b */ /* 0x003fea0003800000 */
.L_x_505:
[----:B------:R-:W-:Y:S01]  /*3f50*/  IMAD.MOV.U32 R16, RZ, RZ, 0x4 ;  /* 0x00000004ff107424 */ /* 0x000fe200078e00ff */
[----:B------:R-:W-:Y:S02]  /*3f60*/  SEL R13, R25, RZ, !P0 ;  /* 0x000000ff190d7207 */ /* 0x000fe40004000000 */
[----:B------:R-:W-:-:S03]  /*3f70*/  ISETP.GT.AND P0, PT, R4, R17, PT ;  /* 0x000000110400720c */ /* 0x000fc60003f04270 */
[----:B------:R-:W-:-:S04]  /*3f80*/  IMAD.IADD R13, R24, 0x1, R13 ;  /* 0x00000001180d7824 */ /* 0x000fc800078e020d */
[----:B------:R-:W-:-:S07]  /*3f90*/  IMAD.MOV.U32 R24, RZ, RZ, R13 ;  /* 0x000000ffff187224 */ /* 0x000fce00078e000d */
[----:B------:R-:W-:Y:S05]  /*3fa0*/  WARPSYNC.COLLECTIVE R23, `(.L_x_506) ;  /* 0x0000000017087348 */ /* 0x000fea0003c00000 */
[----:B------:R0:W1:Y:S02]  /*3fb0*/  SHFL.DOWN P2, R25, R24, R16, R17 ;  /* 0x0800001018197389 */ /* 0x0000640000040011 */
[----:B01----:R-:W-:Y:S05]  /*3fc0*/  ENDCOLLECTIVE ;  /* 0x000000000000791b */ /* 0x003fea0003800000 */
.L_x_506:
        /* <DEDUP_REMOVED lines=8> */
.L_x_507:
[----:B------:R-:W-:Y:S01]  /*4050*/  IMAD.MOV.U32 R16, RZ, RZ, 0x10 ;  /* 0x00000010ff107424 */ /* 0x000fe200078e00ff */
[----:B------:R-:W-:Y:S02]  /*4060*/  SEL R25, R25, RZ, !P0 ;  /* 0x000000ff19197207 */ /* 0x000fe40004000000 */
[----:B------:R-:W-:-:S03]  /*4070*/  ISETP.GT.AND P0, PT, R15, R17, PT ;  /* 0x000000110f00720c */ /* 0x000fc60003f04270 */
[----:B------:R-:W-:-:S10]  /*4080*/  IMAD.IADD R24, R13, 0x1, R25 ;  /* 0x000000010d187824 */ /* 0x000fd400078e0219 */
[----:B------:R-:W-:Y:S05]  /*4090*/  WARPSYNC.COLLECTIVE R23, `(.L_x_508) ;  /* 0x0000000017087348 */ /* 0x000fea0003c00000 */
[----:B------:R0:W1:Y:S02]  /*40a0*/  SHFL.DOWN P2, R25, R24, R16, R17 ;  /* 0x0800001018197389 */ /* 0x0000640000040011 */
[----:B01----:R-:W-:Y:S05]  /*40b0*/  ENDCOLLECTIVE ;  /* 0x000000000000791b */ /* 0x003fea0003800000 */
.L_x_508:
[----:B------:R-:W-:Y:S02]  /*40c0*/  SEL R25, R25, RZ, !P0 ;  /* 0x000000ff19197207 */ /* 0x000fe40004000000 */
[----:B------:R-:W-:Y:S02]  /*40d0*/  ISETP.NE.AND P0, PT, R12, 0x65, PT ;  /* 0x000000650c00780c */ /* 0x000fe40003f05270 */
[----:B------:R-:W-:-:S11]  /*40e0*/  IADD3 R18, PT, PT, R24, R25, R18 ;  /* 0x0000001918127210 */ /* 0x000fd60007ffe012 */
[----:B------:R-:W-:Y:S05]  /*40f0*/  WARPSYNC.COLLECTIVE R23, `(.L_x_509) ;  /* 0x0000000017087348 */ /* 0x000fea0003c00000 */
[----:B------:R-:W-:Y:S01]  /*4100*/  VOTE.ALL P0, P0 ;  /* 0x0000000000ff7806 */ /* 0x000fe20000000000 */
[----:B------:R-:W-:-:S12]  /*4110*/  ENDCOLLECTIVE ;  /* 0x000000000000791b */ /* 0x000fd80003800000 */
.L_x_509:
[----:B------:R-:W-:Y:S05]  /*4120*/  BRA `(.L_x_510) ;  /* 0xffffffd000b47947 */ /* 0x000fea000383ffff */
.L_x_456:
[----:B------:R-:W-:Y:S01]  /*4130*/  BSSY B1, `(.L_x_511) ;  /* 0x0000006000017945 */ /* 0x000fe20003800000 */
[----:B------:R-:W-:Y:S01]  /*4140*/  PLOP3.LUT P0, PT, P0, PT, PT, 0x8, 0x80 ;  /* 0x000000000080781c */ /* 0x000fe2000070e170 */
[----:B------:R-:W-:-:S12]  /*4150*/  IMAD.MOV.U32 R23, RZ, RZ, -0x1 ;  /* 0xffffffffff177424 */ /* 0x000fd800078e00ff */
[----:B-----5:R-:W-:Y:S05]  /*4160*/  WARPSYNC.COLLECTIVE R23, `(.L_x_512) ;  /* 0x0000000017087348 */ /* 0x020fea0003c00000 */
[----:B------:R-:W-:Y:S01]  /*4170*/  VOTE.ANY P0, P0 ;  /* 0x0000000000ff7806 */ /* 0x000fe20000000100 */
[----:B-----5:R-:W-:-:S12]  /*4180*/  ENDCOLLECTIVE ;  /* 0x000000000000791b */ /* 0x020fd80003800000 */
.L_x_512:
[----:B------:R-:W-:Y:S05]  /*4190*/  BSYNC B1 ;  /* 0x0000000000017941 */ /* 0x000fea0003800000 */
.L_x_511:
[----:B------:R-:W-:Y:S05]  /*41a0*/  BRA `(.L_x_513) ;  /* 0xffffffe400b47947 */ /* 0x000fea000383ffff */
.L_x_460:
[----:B------:R-:W-:Y:S01]  /*41b0*/  BSSY B1, `(.L_x_514) ;  /* 0x0000006000017945 */ /* 0x000fe20003800000 */
[----:B------:R-:W-:Y:S01]  /*41c0*/  PLOP3.LUT P0, PT, P0, PT, PT, 0x8, 0x80 ;  /* 0x000000000080781c */ /* 0x000fe2000070e170 */
[----:B------:R-:W-:-:S12]  /*41d0*/  IMAD.MOV.U32 R23, RZ, RZ, -0x1 ;  /* 0xffffffffff177424 */ /* 0x000fd800078e00ff */
[----:B-----5:R-:W-:Y:S05]  /*41e0*/  WARPSYNC.COLLECTIVE R23, `(.L_x_515) ;  /* 0x0000000017087348 */ /* 0x020fea0003c00000 */
[----:B------:R-:W-:Y:S01]  /*41f0*/  VOTE.ANY P0, P0 ;  /* 0x0000000000ff7806 */ /* 0x000fe20000000100 */
[----:B-----5:R-:W-:-:S12]  /*4200*/  ENDCOLLECTIVE ;  /* 0x000000000000791b */ /* 0x020fd80003800000 */
.L_x_515:
[----:B------:R-:W-:Y:S05]  /*4210*/  BSYNC B1 ;  /* 0x0000000000017941 */ /* 0x000fea0003800000 */
.L_x_514:
[----:B------:R-:W-:Y:S05]  /*4220*/  BRA `(.L_x_516) ;  /* 0xffffffe400c47947 */ /* 0x000fea000383ffff */
.L_x_462:
[----:B------:R-:W0:Y:S01]  /*4230*/  S2R R8, SR_GEMASK ;  /* 0x0000000000087919 */ /* 0x000e220000003c00 */
[----:B------:R-:W-:Y:S01]  /*4240*/  BSSY B1, `(.L_x_517) ;  /* 0x0000006000017945 */ /* 0x000fe20003800000 */
[----:B------:R-:W-:Y:S01]  /*4250*/  PLOP3.LUT P0, PT, P0, PT, PT, 0x8, 0x80 ;  /* 0x000000000080781c */ /* 0x000fe2000070e170 */
[----:B------:R-:W-:-:S12]  /*4260*/  IMAD.MOV.U32 R23, RZ, RZ, -0x1 ;  /* 0xffffffffff177424 */ /* 0x000fd800078e00ff */
[----:B0----5:R-:W-:Y:S05]  /*4270*/  WARPSYNC.COLLECTIVE R23, `(.L_x_518) ;  /* 0x0000000017087348 */ /* 0x021fea0003c00000 */
[----:B------:R-:W-:Y:S01]  /*4280*/  VOTE.ANY R23, PT, P0 ;  /* 0x0000000000177806 */ /* 0x000fe200000e0100 */
[----:B0----5:R-:W-:Y:S06]  /*4290*/  ENDCOLLECTIVE ;  /* 0x000000000000791b */ /* 0x021fec0003800000 */
.L_x_518:
[----:B------:R-:W-:Y:S05]  /*42a0*/  BSYNC B1 ;  /* 0x0000000000017941 */ /* 0x000fea0003800000 */
.L_x_517:
[----:B------:R-:W-:Y:S01]  /*42b0*/  LOP3.LUT R23, R23, 0x80000000, R8, 0xec, !PT ;  /* 0x8000000017177812 */ /* 0x000fe200078eec08 */
[----:B------:R-:W-:Y:S01]  /*42c0*/  IMAD.MOV.U32 R24, RZ, RZ, R19 ;  /* 0x000000ffff187224 */ /* 0x000fe200078e0013 */
[----:B------:R-:W-:Y:S01]  /*42d0*/  ISETP.NE.AND P0, PT, R18, 0x65, PT ;  /* 0x000000651200780c */ /* 0x000fe20003f05270 */
[----:B------:R-:W-:Y:S02]  /*42e0*/  IMAD.MOV.U32 R16, RZ, RZ, 0x1 ;  /* 0x00000001ff107424 */ /* 0x000fe400078e00ff */
[----:B------:R-:W-:Y:S02]  /*42f0*/  VIADD R8, R23, 0xffffffff ;  /* 0xffffffff17087836 */ /* 0x000fe40000000000 */
[C---:B------:R-:W-:Y:S02]  /*4300*/  VIADD R10, R29.reuse, 0x2 ;  /* 0x000000021d0a7836 */ /* 0x040fe40000000000 */
[----:B------:R-:W-:Y:S01]  /*4310*/  VIADD R11, R29, 0x4 ;  /* 0x000000041d0b7836 */ /* 0x000fe20000000000 */
[----:B------:R-:W-:Y:S01]  /*4320*/  LOP3.LUT R8, R23, R8, RZ, 0xc, !PT ;  /* 0x0000000817087212 */ /* 0x000fe200078e0cff */
[----:B------:R-:W-:-:S03]  /*4330*/  IMAD.MOV.U32 R23, RZ, RZ, -0x1 ;  /* 0xffffffffff177424 */ /* 0x000fc600078e00ff */
[----:B------:R0:W1:Y:S02]  /*4340*/  POPC R21, R8 ;  /* 0x0000000800157309 */ /* 0x0000640000000000 */
[----:B0-----:R-:W-:Y:S02]  /*4350*/  VIADD R8, R29, 0x10 ;  /* 0x000000101d087836 */ /* 0x001fe40000000000 */
[----:B-1----:R-:W-:-:S07]  /*4360*/  IMAD.MOV.U32 R17, RZ, RZ, R21 ;  /* 0x000000ffff117224 */ /* 0x002fce00078e0015 */
[----:B------:R-:W-:Y:S05]  /*4370*/  WARPSYNC.COLLECTIVE R23, `(.L_x_519) ;  /* 0x0000000017087348 */ /* 0x000fea0003c00000 */
[----:B------:R0:W1:Y:S02]  /*4380*/  SHFL.DOWN P2, R25, R24, R16, R17 ;  /* 0x0800001018197389 */ /* 0x0000640000040011 */
[----:B01----:R-:W-:Y:S05]  /*4390*/  ENDCOLLECTIVE ;  /* 0x000000000000791b */ /* 0x003fea0003800000 */
.L_x_519:
[----:B------:R-:W-:Y:S01]  /*43a0*/  IMAD.MOV.U32 R16, RZ, RZ, 0x2 ;  /* 0x00000002ff107424 */ /* 0x000fe200078e00ff */
[----:B------:R-:W-:-:S04]  /*43b0*/  ISETP.GE.AND P2, PT, R29, R21, PT ;  /* 0x000000151d00720c */ /* 0x000fc80003f46270 */
[----:B------:R-:W-:-:S05]  /*43c0*/  SEL R14, R25, RZ, !P2 ;  /* 0x000000ff190e7207 */ /* 0x000fca0005000000 */
[----:B------:R-:W-:-:S04]  /*43d0*/  IMAD.IADD R14, R14, 0x1, R19 ;  /* 0x000000010e0e7824 */ /* 0x000fc800078e0213 */
[----:B------:R-:W-:-:S07]  /*43e0*/  IMAD.MOV.U32 R24, RZ, RZ, R14 ;  /* 0x000000ffff187224 */ /* 0x000fce00078e000e */
[----:B------:R-:W-:Y:S05]  /*43f0*/  WARPSYNC.COLLECTIVE R23, `(.L_x_520) ;  /* 0x0000000017087348 */ /* 0x000fea0003c00000 */
[----:B------:R0:W1:Y:S02]  /*4400*/  SHFL.DOWN P2, R25, R24, R16, R17 ;  /* 0x0800001018197389 */ /* 0x0000640000040011 */
[----:B01----:R-:W-:Y:S05]  /*4410*/  ENDCOLLECTIVE ;  /* 0x000000000000791b */ /* 0x003fea0003800000 */
.L_x_520:
        /* <DEDUP_REMOVED lines=9> */
.L_x_521:
        /* <DEDUP_REMOVED lines=8> */
.L_x_522:
        /* <DEDUP_REMOVED lines=8> */
.L_x_523:
[----:B------:R-:W-:Y:S05]  /*45b0*/  WARPSYNC.COLLECTIVE R23, `(.L_x_524) ;  /* 0x0000000017087348 */ /* 0x000fea0003c00000 */
[----:B------:R-:W-:Y:S01]  /*45c0*/  VOTE.ALL P0, P0 ;  /* 0x0000000000ff7806 */ /* 0x000fe20000000000 */
[----:B------:R-:W-:-:S12]  /*45d0*/  ENDCOLLECTIVE ;  /* 0x000000000000791b */ /* 0x000fd80003800000 */
.L_x_524:
[----:B------:R-:W0:Y:S01]  /*45e0*/  LDC.64 R16, c[0x0][0x3c8] ;  /* 0x0000f200ff107b82 */ /* 0x000e220000000a00 */
[----:B------:R-:W-:-:S04]  /*45f0*/  ISETP.GT.AND P2, PT, R8, R21, PT ;  /* 0x000000150800720c */ /* 0x000fc80003f44270 */
[----:B------:R-:W-:-:S05]  /*4600*/  SEL R25, R25, RZ, !P2 ;  /* 0x000000ff19197207 */ /* 0x000fca0005000000 */
[----:B------:R-:W-:Y:S01]  /*4610*/  IMAD.IADD R20, R20, 0x1, R25 ;  /* 0x0000000114147824 */ /* 0x000fe200078e0219 */
[----:B0-----:R-:W-:-:S05]  /*4620*/  IADD3 R21, P2, PT, R16, 0x100, RZ ;  /* 0x0000010010157810 */ /* 0x001fca0007f5e0ff */
[----:B------:R-:W-:Y:S01]  /*4630*/  IMAD.X R22, RZ, RZ, R17, P2 ;  /* 0x000000ffff167224 */ /* 0x000fe200010e0611 */
[----:B------:R-:W-:Y:S07]  /*4640*/  BRA `(.L_x_525) ;  /* 0xffffffe400587947 */ /* 0x000fee000383ffff */
.L_x_464:
[----:B------:R-:W-:Y:S01]  /*4650*/  BSSY B1, `(.L_x_526) ;  /* 0x0000006000017945 */ /* 0x000fe20003800000 */
[----:B------:R-:W-:Y:S01]  /*4660*/  PLOP3.LUT P0, PT, P0, PT, PT, 0x8, 0x80 ;  /* 0x000000000080781c */ /* 0x000fe2000070e170 */
[----:B------:R-:W-:-:S12]  /*4670*/  IMAD.MOV.U32 R23, RZ, RZ, -0x1 ;  /* 0xffffffffff177424 */ /* 0x000fd800078e00ff */
[----:B-----5:R-:W-:Y:S05]  /*4680*/  WARPSYNC.COLLECTIVE R23, `(.L_x_527) ;  /* 0x0000000017087348 */ /* 0x020fea0003c00000 */
[----:B------:R-:W-:Y:S01]  /*4690*/  VOTE.ANY P0, P0 ;  /* 0x0000000000ff7806 */ /* 0x000fe20000000100 */
[----:B-----5:R-:W-:-:S12]  /*46a0*/  ENDCOLLECTIVE ;  /* 0x000000000000791b */ /* 0x020fd80003800000 */
.L_x_527:
[----:B------:R-:W-:Y:S05]  /*46b0*/  BSYNC B1 ;  /* 0x0000000000017941 */ /* 0x000fea0003800000 */
.L_x_526:
[----:B------:R-:W-:Y:S05]  /*46c0*/  BRA `(.L_x_528) ;  /* 0xffffffe400607947 */ /* 0x000fea000383ffff */
.L_x_468:
[----:B------:R-:W-:Y:S01]  /*46d0*/  BSSY B1, `(.L_x_529) ;  /* 0x0000006000017945 */ /* 0x000fe20003800000 */
[----:B------:R-:W-:Y:S01]  /*46e0*/  PLOP3.LUT P0, PT, P0, PT, PT, 0x8, 0x80 ;  /* 0x000000000080781c */ /* 0x000fe2000070e170 */
[----:B------:R-:W-:-:S12]  /*46f0*/  IMAD.MOV.U32 R23, RZ, RZ, -0x1 ;  /* 0xffffffffff177424 */ /* 0x000fd800078e00ff */
[----:B-----5:R-:W-:Y:S05]  /*4700*/  WARPSYNC.COLLECTIVE R23, `(.L_x_530) ;  /* 0x0000000017087348 */ /* 0x020fea0003c00000 */
[----:B------:R-:W-:Y:S01]  /*4710*/  VOTE.ANY P0, P0 ;  /* 0x0000000000ff7806 */ /* 0x000fe20000000100 */
[----:B-----5:R-:W-:-:S12]  /*4720*/  ENDCOLLECTIVE ;  /* 0x000000000000791b */ /* 0x020fd80003800000 */
.L_x_530:
[----:B------:R-:W-:Y:S05]  /*4730*/  BSYNC B1 ;  /* 0x0000000000017941 */ /* 0x000fea0003800000 */
.L_x_529:
[----:B------:R-:W-:Y:S05]  /*4740*/  BRA `(.L_x_531) ;  /* 0xffffffe400707947 */ /* 0x000fea000383ffff */
.L_x_470:
[----:B------:R-:W-:Y:S01]  /*4750*/  BSSY B1, `(.L_x_532) ;  /* 0x0000006000017945 */ /* 0x000fe20003800000 */
[----:B------:R-:W-:Y:S01]  /*4760*/  PLOP3.LUT P0, PT, P0, PT, PT, 0x8, 0x80 ;  /* 0x000000000080781c */ /* 0x000fe2000070e170 */
[----:B------:R-:W-:-:S12]  /*4770*/  IMAD.MOV.U32 R23, RZ, RZ, -0x1 ;  /* 0xffffffffff177424 */ /* 0x000fd800078e00ff */
[----:B-----5:R-:W-:Y:S05]  /*4780*/  WARPSYNC.COLLECTIVE R23, `(.L_x_533) ;  /* 0x0000000017087348 */ /* 0x020fea0003c00000 */
[----:B------:R-:W-:Y:S01]  /*4790*/  VOTE.ANY R23, PT, P0 ;  /* 0x0000000000177806 */ /* 0x000fe200000e0100 */
[----:B-----5:R-:W-:Y:S06]  /*47a0*/  ENDCOLLECTIVE ;  /* 0x000000000000791b */ /* 0x020fec0003800000 */
.L_x_533:
[----:B------:R-:W-:Y:S05]  /*47b0*/  BSYNC B1 ;  /* 0x0000000000017941 */ /* 0x000fea0003800000 */
.L_x_532:
[----:B------:R-:W0:Y:S01]  /*47c0*/  S2R R16, SR_GEMASK ;  /* 0x0000000000107919 */ /* 0x000e220000003c00 */
[----:B------:R-:W-:Y:S02]  /*47d0*/  IMAD.MOV.U32 R24, RZ, RZ, R19 ;  /* 0x000000ffff187224 */ /* 0x000fe400078e0013 */
[----:B------:R-:W-:Y:S01]  /*47e0*/  VIADD R9, R9, 0xffffffe0 ;  /* 0xffffffe009097836 */ /* 0x000fe20000000000 */
[----:B0-----:R-:W-:-:S05]  /*47f0*/  LOP3.LUT R23, R23, 0x80000000, R16, 0xec, !PT ;  /* 0x8000000017177812 */ /* 0x001fca00078eec10 */
        /* <DEDUP_REMOVED lines=9> */
.L_x_534:
        /* <DEDUP_REMOVED lines=8> */
.L_x_535:
        /* <DEDUP_REMOVED lines=8> */
.L_x_536:
        /* <DEDUP_REMOVED lines=8> */
.L_x_537:
        /* <DEDUP_REMOVED lines=8> */
.L_x_538:
[----:B------:R-:W-:Y:S02]  /*4a90*/  SEL R25, R25, RZ, !P0 ;  /* 0x000000ff19197207 */ /* 0x000fe40004000000 */
[----:B------:R-:W-:Y:S02]  /*4aa0*/  ISETP.NE.AND P0, PT, R18, 0x65, PT ;  /* 0x000000651200780c */ /* 0x000fe40003f05270 */
[----:B------:R-:W-:-:S11]  /*4ab0*/  IADD3 R20, PT, PT, R19, R25, R20 ;  /* 0x0000001913147210 */ /* 0x000fd60007ffe014 */
[----:B------:R-:W-:Y:S05]  /*4ac0*/  WARPSYNC.COLLECTIVE R23, `(.L_x_539) ;  /* 0x0000000017087348 */ /* 0x000fea0003c00000 */
[----:B------:R-:W-:Y:S01]  /*4ad0*/  VOTE.ALL P0, P0 ;  /* 0x0000000000ff7806 */ /* 0x000fe20000000000 */
[----:B------:R-:W-:-:S12]  /*4ae0*/  ENDCOLLECTIVE ;  /* 0x000000000000791b */ /* 0x000fd80003800000 */
.L_x_539:
[----:B------:R-:W-:Y:S05]  /*4af0*/  BRA `(.L_x_540) ;  /* 0xffffffe400087947 */ /* 0x000fea000383ffff */
.L_x_541:
        /* <DEDUP_REMOVED lines=16> */
.L_x_1672:


//--------------------- .text._ZN3cub18CUB_300001_SM_10006detail6select23DeviceSelectSweepKernelINS2_10policy_hubIN4cuda3std3__45tupleIJiiifiiEEENS0_8NullTypeEiLb0ELNS0_10SelectImplE2EE10Policy1000EPS9_PSA_N6thrust24THRUST_300001_SM_1000_NS12zip_iteratorINS8_IJNSH_10device_ptrIiEESK_SK_NSJ_IfEESK_SK_EEEEEPiNS0_13ScanTileStateIiLb1EEE6IsLiveSA_iNS2_19streaming_context_tIiLb0EEELSB_2EEEvT0_T1_T2_T3_T4_T5_T6_T7_iT8_NS1_7vsmem_tE --------------------------
	.section	.text._ZN3cub18CUB_300001_SM_10006detail6select23DeviceSelectSweepKernelINS2_10policy_hubIN4cuda3std3__45tupleIJiiifiiEEENS0_8NullTypeEiLb0ELNS0_10SelectImplE2EE10Policy1000EPS9_PSA_N6thrust24THRUST_300001_SM_1000_NS12zip_iteratorINS8_IJNSH_10device_ptrIiEESK_SK_NSJ_IfEESK_SK_EEEEEPiNS0_13ScanTileStateIiLb1EEE6IsLiveSA_iNS2_19streaming_context_tIiLb0EEELSB_2EEEvT0_T1_T2_T3_T4_T5_T6_T7_iT8_NS1_7vsmem_tE,"ax",@progbits
	.align	128
        .global         _ZN3cub18CUB_300001_SM_10006detail6select23DeviceSelectSweepKernelINS2_10policy_hubIN4cuda3std3__45tupleIJiiifiiEEENS0_8NullTypeEiLb0ELNS0_10SelectImplE2EE10Policy1000EPS9_PSA_N6thrust24THRUST_300001_SM_1000_NS12zip_iteratorINS8_IJNSH_10device_ptrIiEESK_SK_NSJ_IfEESK_SK_EEEEEPiNS0_13ScanTileStateIiLb1EEE6IsLiveSA_iNS2_19streaming_context_tIiLb0EEELSB_2EEEvT0_T1_T2_T3_T4_T5_T6_T7_iT8_NS1_7vsmem_tE
        .type           _ZN3cub18CUB_300001_SM_10006detail6select23DeviceSelectSweepKernelINS2_10policy_hubIN4cuda3std3__45tupleIJiiifiiEEENS0_8NullTypeEiLb0ELNS0_10SelectImplE2EE10Policy1000EPS9_PSA_N6thrust24THRUST_300001_SM_1000_NS12zip_iteratorINS8_IJNSH_10device_ptrIiEESK_SK_NSJ_IfEESK_SK_EEEEEPiNS0_13ScanTileStateIiLb1EEE6IsLiveSA_iNS2_19streaming_context_tIiLb0EEELSB_2EEEvT0_T1_T2_T3_T4_T5_T6_T7_iT8_NS1_7vsmem_tE,@function
        .size           _ZN3cub18CUB_300001_SM_10006detail6select23DeviceSelectSweepKernelINS2_10policy_hubIN4cuda3std3__45tupleIJiiifiiEEENS0_8NullTypeEiLb0ELNS0_10SelectImplE2EE10Policy1000EPS9_PSA_N6thrust24THRUST_300001_SM_1000_NS12zip_iteratorINS8_IJNSH_10device_ptrIiEESK_SK_NSJ_IfEESK_SK_EEEEEPiNS0_13ScanTileStateIiLb1EEE6IsLiveSA_iNS2_19streaming_context_tIiLb0EEELSB_2EEEvT0_T1_T2_T3_T4_T5_T6_T7_iT8_NS1_7vsmem_tE,(.L_x_1673 - _ZN3cub18CUB_300001_SM_10006detail6select23DeviceSelectSweepKernelINS2_10policy_hubIN4cuda3std3__45tupleIJiiifiiEEENS0_8NullTypeEiLb0ELNS0_10SelectImplE2EE10Policy1000EPS9_PSA_N6thrust24THRUST_300001_SM_1000_NS12zip_iteratorINS8_IJNSH_10device_ptrIiEESK_SK_NSJ_IfEESK_SK_EEEEEPiNS0_13ScanTileStateIiLb1EEE6IsLiveSA_iNS2_19streaming_context_tIiLb0EEELSB_2EEEvT0_T1_T2_T3_T4_T5_T6_T7_iT8_NS1_7vsmem_tE)
        .other          _ZN3cub18CUB_300001_SM_10006detail6select23DeviceSelectSweepKernelINS2_10policy_hubIN4cuda3std3__45tupleIJiiifiiEEENS0_8NullTypeEiLb0ELNS0_10SelectImplE2EE10Policy1000EPS9_PSA_N6thrust24THRUST_300001_SM_1000_NS12zip_iteratorINS8_IJNSH_10device_ptrIiEESK_SK_NSJ_IfEESK_SK_EEEEEPiNS0_13ScanTileStateIiLb1EEE6IsLiveSA_iNS2_19streaming_context_tIiLb0EEELSB_2EEEvT0_T1_T2_T3_T4_T5_T6_T7_iT8_NS1_7vsmem_tE,@"STO_CUDA_ENTRY STV_DEFAULT"
_ZN3cub18CUB_300001_SM_10006detail6select23DeviceSelectSweepKernelINS2_10policy_hubIN4cuda3std3__45tupleIJiiifiiEEENS0_8NullTypeEiLb0ELNS0_10SelectImplE2EE10Policy1000EPS9_PSA_N6thrust24THRUST_300001_SM_1000_NS12zip_iteratorINS8_IJNSH_10device_ptrIiEESK_SK_NSJ_IfEESK_SK_EEEEEPiNS0_13ScanTileStateIiLb1EEE6IsLiveSA_iNS2_19streaming_context_tIiLb0EEELSB_2EEEvT0_T1_T2_T3_T4_T5_T6_T7_iT8_NS1_7vsmem_tE:
.text._ZN3cub18CUB_300001_SM_10006detail6select23DeviceSelectSweepKernelINS2_10policy_hubIN4cuda3std3__45tupleIJiiifiiEEENS0_8NullTypeEiLb0ELNS0_10SelectImplE2EE10Policy1000EPS9_PSA_N6thrust24THRUST_300001_SM_1000_NS12zip_iteratorINS8_IJNSH_10device_ptrIiEESK_SK_NSJ_IfEESK_SK_EEEEEPiNS0_13ScanTileStateIiLb1EEE6IsLiveSA_iNS2_19streaming_context_tIiLb0EEELSB_2EEEvT0_T1_T2_T3_T4_T5_T6_T7_iT8_NS1_7vsmem_tE:
        /* <DEDUP_REMOVED lines=14> */
[----:B------:R-:W1:Y:S01]  /*00e0*/  LDC.64 R4, c[0x0][0x380] ;  /* 0x0000e000ff047b82 */ /* 0x000e620000000a00 */
[----:B------:R-:W2:Y:S01]  /*00f0*/  S2R R18, SR_LANEID ;  /* 0x0000000000127919 */ /* 0x000ea20000000000 */
[----:B------:R-:W-:Y:S01]  /*0100*/  MOV R2, 0x400 ;  /* 0x0000040000027802 */ /* 0x000fe20000000f00 */
[----:B------:R-:W3:Y:S05]  /*0110*/  LDCU UR4, c[0x0][0x3d4] ;  /* 0x00007a80ff0477ac */ /* 0x000eea0008000800 */
[----:B------:R-:W4:Y:S08]  /*0120*/  LDC.64 R20, c[0x0][0x390] ;  /* 0x0000e400ff147b82 */ /* 0x000f300000000a00 */
[----:B------:R-:W5:Y:S01]  /*0130*/  LDC.64 R22, c[0x0][0x398] ;  /* 0x0000e600ff167b82 */ /* 0x000f620000000a00 */
[----:B0-----:R-:W-:-:S04]  /*0140*/  IMAD.IADD R7, R24, 0x1, R3 ;  /* 0x0000000118077824 */ /* 0x001fc800078e0203 */
[----:B-1----:R-:W-:-:S05]  /*0150*/  IMAD.WIDE.U32 R4, R7, 0x18, R4 ;  /* 0x0000001807047825 */ /* 0x002fca00078e0004 */
[----:B------:R-:W3:Y:S04]  /*0160*/  LDG.E R14, desc[UR6][R4.64] ;  /* 0x00000006040e7981 */ /* 0x000ee8000c1e1900 */
[----:B------:R-:W4:Y:S04]  /*0170*/  LDG.E R15, desc[UR6][R4.64+0x4] ;  /* 0x00000406040f7981 */ /* 0x000f28000c1e1900 */
[----:B------:R-:W5:Y:S04]  /*0180*/  LDG.E R12, desc[UR6][R4.64+0x8] ;  /* 0x00000806040c7981 */ /* 0x000f68000c1e1900 */
[----:B------:R-:W5:Y:S04]  /*0190*/  LDG.E R13, desc[UR6][R4.64+0xc] ;  /* 0x00000c06040d7981 */ /* 0x000f68000c1e1900 */
[----:B------:R-:W5:Y:S04]  /*01a0*/  LDG.E R10, desc[UR6][R4.64+0x10] ;  /* 0x00001006040a7981 */ /* 0x000f68000c1e1900 */
[----:B------:R0:W5:Y:S01]  /*01b0*/  LDG.E R11, desc[UR6][R4.64+0x14] ;  /* 0x00001406040b7981 */ /* 0x000162000c1e1900 */
[----:B------:R-:W-:Y:S01]  /*01c0*/  BAR.SYNC.DEFER_BLOCKING 0x0 ;  /* 0x0000000000007b1d */ /* 0x000fe20000010000 */
[----:B--2---:R-:W-:-:S02]  /*01d0*/  ISETP.NE.AND P1, PT, R18, 0x1f, PT ;  /* 0x0000001f1200780c */ /* 0x004fc40003f25270 */
[----:B------:R-:W-:Y:S02]  /*01e0*/  SHF.R.U32.HI R9, RZ, 0x5, R3 ;  /* 0x00000005ff097819 */ /* 0x000fe40000011603 */
[----:B------:R-:W-:Y:S02]  /*01f0*/  ISETP.NE.AND P2, PT, R18, RZ, PT ;  /* 0x000000ff1200720c */ /* 0x000fe40003f45270 */
[----:B------:R-:W-:Y:S01]  /*0200*/  ISETP.NE.AND P3, PT, R9, 0x3, PT ;  /* 0x000000030900780c */ /* 0x000fe20003f65270 */
[----:B0-----:R-:W0:Y:S02]  /*0210*/  S2R R5, SR_CgaCtaId ;  /* 0x0000000000057919 */ /* 0x001e240000008800 */
[----:B0-----:R-:W-:-:S05]  /*0220*/  LEA R2, R5, R2, 0x18 ;  /* 0x0000000205027211 */ /* 0x001fca00078ec0ff */
[----:B------:R-:W-:Y:S01]  /*0230*/  @!P1 IMAD R16, R9, 0x4, R2 ;  /* 0x0000000409109824 */ /* 0x000fe200078e0202 */
[----:B---3--:R-:W-:-:S04]  /*0240*/  LOP3.LUT R0, RZ, R14, RZ, 0x33, !PT ;  /* 0x0000000eff007212 */ /* 0x008fc800078e33ff */
        /* <DEDUP_REMOVED lines=13> */
[----:B------:R0:W-:Y:S01]  /*0320*/  @!P1 STS [R16], R19 ;  /* 0x0000001310009388 */ /* 0x0001e20000000800 */
[----:B------:R-:W-:Y:S01]  /*0330*/  BAR.SYNC.DEFER_BLOCKING 0x0 ;  /* 0x0000000000007b1d */ /* 0x000fe20000010000 */
[----:B------:R-:W-:-:S07]  /*0340*/  ISETP.NE.AND P1, PT, R9, 0x2, PT ;  /* 0x000000020900780c */ /* 0x000fce0003f25270 */
[----:B------:R-:W-:Y:S01]  /*0350*/  @!P0 IMAD.MOV.U32 R18, RZ, RZ, 0x65 ;  /* 0x00000065ff128424 */ /* 0x000fe200078e00ff */
[----:B0-----:R-:W0:Y:S01]  /*0360*/  @!P0 LDC.64 R16, c[0x0][0x3c8] ;  /* 0x0000f200ff108b82 */ /* 0x001e220000000a00 */
[----:B------:R-:W1:Y:S02]  /*0370*/  LDS.128 R4, [R2] ;  /* 0x0000000002047984 */ /* 0x000e640000000c00 */
[----:B-1----:R-:W-:-:S04]  /*0380*/  IMAD.IADD R5, R4, 0x1, R5 ;  /* 0x0000000104057824 */ /* 0x002fc800078e0205 */
[----:B------:R-:W-:Y:S01]  /*0390*/  IMAD.IADD R6, R6, 0x1, R5 ;  /* 0x0000000106067824 */ /* 0x000fe200078e0205 */
[----:B------:R-:W-:Y:S02]  /*03a0*/  SEL R4, R5, R4, !P1 ;  /* 0x0000000405047207 */ /* 0x000fe40004800000 */
[----:B------:R-:W-:Y:S01]  /*03b0*/  ISETP.GE.U32.AND P1, PT, R3, 0x20, PT ;  /* 0x000000200300780c */ /* 0x000fe20003f26070 */
[----:B------:R-:W-:Y:S01]  /*03c0*/  IMAD.IADD R19, R7, 0x1, R6 ;  /* 0x0000000107137824 */ /* 0x000fe200078e0206 */
[----:B------:R-:W-:Y:S02]  /*03d0*/  SEL R4, R6, R4, !P3 ;  /* 0x0000000406047207 */ /* 0x000fe40005800000 */
[----:B------:R-:W-:Y:S02]  /*03e0*/  ISETP.GT.AND P3, PT, R14, -0x1, PT ;  /* 0xffffffff0e00780c */ /* 0x000fe40003f64270 */
[----:B0-----:R0:W-:Y:S01]  /*03f0*/  @!P0 ST.E.64.STRONG.GPU desc[UR6][R16.64+0x100], R18 ;  /* 0x0001001210008985 */ /* 0x0011e2000c10fb06 */
[----:B------:R-:W-:-:S02]  /*0400*/  SEL R5, R0, RZ, P2 ;  /* 0x000000ff00057207 */ /* 0x000fc40001000000 */
[----:B------:R-:W-:Y:S02]  /*0410*/  SEL R4, R4, RZ, P1 ;  /* 0x000000ff04047207 */ /* 0x000fe40000800000 */
[----:B------:R-:W-:-:S03]  /*0420*/  IADD3 R0, PT, PT, -R19, 0x80, RZ ;  /* 0x0000008013007810 */ /* 0x000fc60007ffe1ff */
[----:B------:R-:W-:Y:S01]  /*0430*/  IMAD.IADD R4, R4, 0x1, R5 ;  /* 0x0000000104047824 */ /* 0x000fe200078e0205 */
[----:B------:R-:W-:Y:S01]  /*0440*/  BAR.SYNC.DEFER_BLOCKING 0x0 ;  /* 0x0000000000007b1d */ /* 0x000fe20000010000 */
[C---:B------:R-:W-:Y:S02]  /*0450*/  ISETP.GE.AND P0, PT, R3.reuse, R0, PT ;  /* 0x000000000300720c */ /* 0x040fe40003f06270 */
[----:B------:R-:W-:Y:S02]  /*0460*/  IMAD.IADD R5, R3, 0x1, -R4 ;  /* 0x0000000103057824 */ /* 0x000fe400078e0a04 */
[----:B------:R-:W-:-:S03]  /*0470*/  @P3 IMAD.IADD R5, R4, 0x1, R0 ;  /* 0x0000000104053824 */ /* 0x000fc600078e0200 */
[----:B0-----:R-:W0:Y:S01]  /*0480*/  LDC.64 R18, c[0x0][0x3a0] ;  /* 0x0000e800ff127b82 */ /* 0x001e220000000a00 */
[----:B------:R-:W-:Y:S02]  /*0490*/  IMAD.IADD R17, R3, 0x1, -R0 ;  /* 0x0000000103117824 */ /* 0x000fe400078e0a00 */
[--C-:B------:R-:W-:Y:S02]  /*04a0*/  IMAD R24, R5, 0x18, R2.reuse ;  /* 0x0000001805187824 */ /* 0x100fe400078e0202 */
[----:B------:R-:W-:Y:S01]  /*04b0*/  IMAD R2, R3, 0x18, R2 ;  /* 0x0000001803027824 */ /* 0x000fe200078e0202 */
[----:B------:R-:W-:-:S05]  /*04c0*/  LOP3.LUT R3, RZ, R3, RZ, 0x33, !PT ;  /* 0x00000003ff037212 */ /* 0x000fca00078e33ff */
[----:B------:R-:W-:Y:S01]  /*04d0*/  @!P0 VIADD R17, R3, UR4 ;  /* 0x0000000403118c36 */ /* 0x000fe20008000000 */
[----:B----4-:R1:W-:Y:S04]  /*04e0*/  STS.64 [R24], R14 ;  /* 0x0000000e18007388 */ /* 0x0103e80000000a00 */
[----:B-----5:R2:W-:Y:S01]  /*04f0*/  STS.64 [R24+0x8], R12 ;  /* 0x0000080c18007388 */ /* 0x0205e20000000a00 */
[----:B0-----:R-:W-:-:S03]  /*0500*/  IMAD.WIDE R18, R17, 0x4, R18 ;  /* 0x0000000411127825 */ /* 0x001fc600078e0212 */
[----:B------:R0:W-:Y:S01]  /*0510*/  STS.64 [R24+0x10], R10 ;  /* 0x0000100a18007388 */ /* 0x0001e20000000a00 */
[----:B------:R-:W-:Y:S08]  /*0520*/  BAR.SYNC.DEFER_BLOCKING 0x0 ;  /* 0x0000000000007b1d */ /* 0x000ff00000010000 */
[----:B-1----:R-:W1:Y:S08]  /*0530*/  LDC.64 R14, c[0x0][0x3a8] ;  /* 0x0000ea00ff0e7b82 */ /* 0x002e700000000a00 */
[----:B--2---:R-:W2:Y:S08]  /*0540*/  LDC.64 R12, c[0x0][0x3b0] ;  /* 0x0000ec00ff0c7b82 */ /* 0x004eb00000000a00 */
[----:B0-----:R-:W0:Y:S01]  /*0550*/  LDC.64 R10, c[0x0][0x3b8] ;  /* 0x0000ee00ff0a7b82 */ /* 0x001e220000000a00 */
[----:B------:R-:W3:Y:S04]  /*0560*/  LDS.64 R8, [R2] ;  /* 0x0000000002087984 */ /* 0x000ee80000000a00 */
[----:B------:R-:W4:Y:S01]  /*0570*/  LDS.64 R6, [R2+0x8] ;  /* 0x0000080002067984 */ /* 0x000f220000000a00 */
[----:B-1----:R-:W-:-:S03]  /*0580*/  IMAD.WIDE R14, R17, 0x4, R14 ;  /* 0x00000004110e7825 */ /* 0x002fc600078e020e */
[----:B------:R1:W5:Y:S01]  /*0590*/  LDS.64 R4, [R2+0x10] ;  /* 0x0000100002047984 */ /* 0x0003620000000a00 */
[----:B--2---:R-:W-:-:S04]  /*05a0*/  IMAD.WIDE R12, R17, 0x4, R12 ;  /* 0x00000004110c7825 */ /* 0x004fc800078e020c */
[----:B-1----:R-:W-:-:S04]  /*05b0*/  IMAD.WIDE R2, R17, 0x4, R20 ;  /* 0x0000000411027825 */ /* 0x002fc800078e0214 */
[----:B------:R-:W-:-:S04]  /*05c0*/  IMAD.WIDE R20, R17, 0x4, R22 ;  /* 0x0000000411147825 */ /* 0x000fc800078e0216 */
[----:B0-----:R-:W-:Y:S01]  /*05d0*/  IMAD.WIDE R10, R17, 0x4, R10 ;  /* 0x00000004110a7825 */ /* 0x001fe200078e020a */
[----:B---3--:R-:W-:Y:S04]  /*05e0*/  STG.E desc[UR6][R2.64], R8 ;  /* 0x0000000802007986 */ /* 0x008fe8000c101906 */
[----:B------:R-:W-:Y:S04]  /*05f0*/  STG.E desc[UR6][R20.64], R9 ;  /* 0x0000000914007986 */ /* 0x000fe8000c101906 */
[----:B----4-:R-:W-:Y:S04]  /*0600*/  STG.E desc[UR6][R18.64], R6 ;  /* 0x0000000612007986 */ /* 0x010fe8000c101906 */
[----:B------:R-:W-:Y:S04]  /*0610*/  STG.E desc[UR6][R14.64], R7 ;  /* 0x000000070e007986 */ /* 0x000fe8000c101906 */
[----:B-----5:R-:W-:Y:S04]  /*0620*/  STG.E desc[UR6][R12.64], R4 ;  /* 0x000000040c007986 */ /* 0x020fe8000c101906 */
[----:B------:R-:W-:Y:S01]  /*0630*/  STG.E desc[UR6][R10.64], R5 ;  /* 0x000000050a007986 */ /* 0x000fe2000c101906 */
[----:B------:R-:W-:Y:S05]  /*0640*/  EXIT ;  /* 0x000000000000794d */ /* 0x000fea0003800000 */
.L_x_543:
[----:B------:R-:W0:Y:S01]  /*0650*/  S2R R15, SR_TID.X ;  /* 0x00000000000f7919 */ /* 0x000e220000002100 */
[----:B------:R-:W1:Y:S01]  /*0660*/  LDC.64 R2, c[0x0][0x380] ;  /* 0x0000e000ff027b82 */ /* 0x000e620000000a00 */
[----:B0-----:R-:W-:-:S04]  /*0670*/  IADD3 R5, P0, PT, R24, R15, RZ ;  /* 0x0000000f18057210 */ /* 0x001fc80007f1e0ff */
[----:B------:R-:W-:Y:S01]  /*0680*/  LEA.HI.X.SX32 R0, R24, RZ, 0x1, P0 ;  /* 0x000000ff18007211 */ /* 0x000fe200000f0eff */
[----:B-1----:R-:W-:-:S04]  /*0690*/  IMAD.WIDE.U32 R2, R5, 0x18, R2 ;  /* 0x0000001805027825 */ /* 0x002fc800078e0002 */
        /* <DEDUP_REMOVED lines=12> */
[----:B------:R-:W-:Y:S01]  /*0760*/  BAR.SYNC.DEFER_BLOCKING 0x0 ;  /* 0x0000000000007b1d */ /* 0x000fe20000010000 */
[----:B---3--:R-:W-:Y:S02]  /*0770*/  SHF.R.U32.HI R2, RZ, 0x5, R15 ;  /* 0x00000005ff027819 */ /* 0x008fe4000001160f */
        /* <DEDUP_REMOVED lines=19> */
[----:B------:R-:W-:Y:S02]  /*08b0*/  ISETP.NE.AND P1, PT, R2, 0x3, PT ;  /* 0x000000030200780c */ /* 0x000fe40003f25270 */
[----:B------:R-:W-:-:S03]  /*08c0*/  SEL R5, R0, RZ, P2 ;  /* 0x000000ff00057207 */ /* 0x000fc60001000000 */
[----:B------:R-:W0:Y:S02]  /*08d0*/  LDS.128 R16, [UR4] ;  /* 0x00000004ff107984 */ /* 0x000e240008000c00 */
[----:B0-----:R-:W-:-:S04]  /*08e0*/  IMAD.IADD R17, R16, 0x1, R17 ;  /* 0x0000000110117824 */ /* 0x001fc800078e0211 */
[----:B------:R-:W-:Y:S01]  /*08f0*/  IMAD.IADD R18, R18, 0x1, R17 ;  /* 0x0000000112127824 */ /* 0x000fe200078e0211 */
[----:B------:R-:W-:Y:S02]  /*0900*/  SEL R16, R17, R16, !P0 ;  /* 0x0000001011107207 */ /* 0x000fe40004000000 */
[----:B------:R-:W-:Y:S01]  /*0910*/  ISETP.GT.U32.AND P0, PT, R15, 0x1f, PT ;  /* 0x0000001f0f00780c */ /* 0x000fe20003f04070 */
[----:B------:R-:W-:Y:S01]  /*0920*/  IMAD.IADD R3, R19, 0x1, R18 ;  /* 0x0000000113037824 */ /* 0x000fe200078e0212 */
[----:B------:R-:W-:Y:S02]  /*0930*/  SEL R16, R18, R16, !P1 ;  /* 0x0000001012107207 */ /* 0x000fe40004800000 */
[----:B------:R-:W-:-:S03]  /*0940*/  ISETP.GE.U32.AND P1, PT, R15, 0x20, PT ;  /* 0x000000200f00780c */ /* 0x000fc60003f26070 */
[----:B------:R-:W-:-:S05]  /*0950*/  IMAD.IADD R5, R16, 0x1, R5 ;  /* 0x0000000110057824 */ /* 0x000fca00078e0205 */
[----:B------:R-:W-:Y:S01]  /*0960*/  SEL R25, R0, R5, !P1 ;  /* 0x0000000500197207 */ /* 0x000fe20004800000 */
[----:B------:R-:W-:Y:S06]  /*0970*/  @P0 BRA `(.L_x_544) ;  /* 0x0000000800440947 */ /* 0x000fec0003800000 */
[----:B------:R-:W0:Y:S01]  /*0980*/  LDC R0, c[0x0][0x370] ;  /* 0x0000dc00ff007b82 */ /* 0x000e220000000800 */
[----:B------:R-:W-:Y:S02]  /*0990*/  ISETP.NE.AND P0, PT, R15, RZ, PT ;  /* 0x000000ff0f00720c */ /* 0x000fe40003f05270 */
[----:B------:R-:W-:-:S05]  /*09a0*/  LOP3.LUT R11, RZ, R15, RZ, 0x33, !PT ;  /* 0x0000000fff0b7212 */ /* 0x000fca00078e33ff */
[----:B------:R-:W1:Y:S06]  /*09b0*/  LDC.64 R4, c[0x0][0x3c8] ;  /* 0x0000f200ff047b82 */ /* 0x000e6c0000000a00 */
[----:B------:R-:W-:Y:S01]  /*09c0*/  @!P0 IMAD.MOV.U32 R2, RZ, RZ, 0x64 ;  /* 0x00000064ff028424 */ /* 0x000fe200078e00ff */
[----:B------:R-:W-:Y:S01]  /*09d0*/  @!P0 STS [UR4+0x2c], R3 ;  /* 0x00002c03ff008988 */ /* 0x000fe20008000804 */
[----:B0-----:R-:W-:Y:S01]  /*09e0*/  ISETP.GT.U32.AND P1, PT, R0, 0x1f3, PT ;  /* 0x000001f30000780c */ /* 0x001fe20003f24070 */
[----:B-1----:R-:W-:-:S05]  /*09f0*/  IMAD.WIDE R26, R10, 0x8, R4 ;  /* 0x000000080a1a7825 */ /* 0x002fca00078e0204 */
[----:B------:R0:W-:Y:S02]  /*0a00*/  @!P0 ST.E.64.STRONG.GPU desc[UR6][R26.64+0x100], R2 ;  /* 0x000100021a008985 */ /* 0x0001e4000c10fb06 */
[----:B0-----:R-:W-:-:S05]  /*0a10*/  IMAD.IADD R2, R10, 0x1, R11 ;  /* 0x000000010a027824 */ /* 0x001fca00078e020b */
[----:B------:R-:W-:Y:S05]  /*0a20*/  @P1 BRA `(.L_x_545) ;  /* 0x0000000000081947 */ /* 0x000fea0003800000 */
[----:B------:R0:W-:Y:S06]  /*0a30*/  MEMBAR.SC.CTA ;  /* 0x0000000000007992 */ /* 0x0001ec0000000000 */
[----:B0-----:R-:W-:Y:S05]  /*0a40*/  BRA `(.L_x_546) ;  /* 0x0000000000087947 */ /* 0x001fea0003800000 */
.L_x_545:
[----:B------:R-:W-:Y:S05]  /*0a50*/  NANOSLEEP 0x1c2 ;  /* 0x000001c20000795d */ /* 0x000fea0003800000 */
[----:B------:R-:W-:Y:S01]  /*0a60*/  NOP ;  /* 0x0000000000007918 */ /* 0x000fe20000000000 */
.L_x_546:
[----:B------:R-:W-:-:S05]  /*0a70*/  IMAD.WIDE R4, R2, 0x8, R4 ;  /* 0x0000000802047825 */ /* 0x000fca00078e0204 */
[----:B------:R-:W2:Y:S01]  /*0a80*/  LD.E.64.STRONG.GPU R14, desc[UR6][R4.64+0x100] ;  /* 0x00010006040e7980 */ /* 0x000ea2000c10fb00 */
[----:B------:R-:W-:Y:S01]  /*0a90*/  UMOV UR5, 0xffffffff ;  /* 0xffffffff00057882 */ /* 0x000fe20000000000 */
[----:B--2---:R-:W-:Y:S02]  /*0aa0*/  ISETP.NE.AND P0, PT, R14, 0x63, PT ;  /* 0x000000630e00780c */ /* 0x004fe40003f05270 */
[----:B------:R-:W-:Y:S11]  /*0ab0*/  BRA.DIV UR5, `(.L_x_547) ;  /* 0x0000002205647947 */ /* 0x000ff6000b800000 */
[----:B------:R-:W-:-:S13]  /*0ac0*/  VOTE.ANY P0, !P0 ;  /* 0x0000000000ff7806 */ /* 0x000fda0004000100 */
.L_x_589:
[----:B------:R-:W-:Y:S05]  /*0ad0*/  @!P0 BRA `(.L_x_548) ;  /* 0x0000000000308947 */ /* 0x000fea0003800000 */
.L_x_552:
[----:B------:R-:W-:Y:S05]  /*0ae0*/  YIELD ;  /* 0x0000000000007946 */ /* 0x000fea0003800000 */
[----:B------:R-:W-:Y:S05]  /*0af0*/  @P1 BRA `(.L_x_549) ;  /* 0x0000000000081947 */ /* 0x000fea0003800000 */
[----:B------:R0:W-:Y:S06]  /*0b00*/  MEMBAR.SC.CTA ;  /* 0x0000000000007992 */ /* 0x0001ec0000000000 */
[----:B0-----:R-:W-:Y:S05]  /*0b10*/  BRA `(.L_x_550) ;  /* 0x0000000000087947 */ /* 0x001fea0003800000 */
.L_x_549:
[----:B------:R-:W-:Y:S05]  /*0b20*/  NANOSLEEP 0x15e ;  /* 0x0000015e0000795d */ /* 0x000fea0003800000 */
[----:B------:R-:W-:Y:S01]  /*0b30*/  NOP ;  /* 0x0000000000007918 */ /* 0x000fe20000000000 */
.L_x_550:
[----:B------:R-:W2:Y:S01]  /*0b40*/  LD.E.64.STRONG.GPU R14, desc[UR6][R4.64+0x100] ;  /* 0x00010006040e7980 */ /* 0x000ea2000c10fb00 */
[----:B------:R-:W-:Y:S01]  /*0b50*/  UMOV UR5, 0xffffffff ;  /* 0xffffffff00057882 */ /* 0x000fe20000000000 */
[----:B--2---:R-:W-:Y:S02]  /*0b60*/  ISETP.NE.AND P0, PT, R14, 0x63, PT ;  /* 0x000000630e00780c */ /* 0x004fe40003f05270 */
[----:B------:R-:W-:Y:S11]  /*0b70*/  BRA.DIV UR5, `(.L_x_551) ;  /* 0x0000002205547947 */ /* 0x000ff6000b800000 */
[----:B------:R-:W-:-:S13]  /*0b80*/  VOTE.ANY P0, !P0 ;  /* 0x0000000000ff7806 */ /* 0x000fda0004000100 */
.L_x_592:
[----:B------:R-:W-:Y:S05]  /*0b90*/  @P0 BRA `(.L_x_552) ;  /* 0xfffffffc00d00947 */ /* 0x000fea000383ffff */
.L_x_548:
[----:B------:R-:W-:Y:S01]  /*0ba0*/  UMOV UR5, 0xffffffff ;  /* 0xffffffff00057882 */ /* 0x000fe20000000000 */
[----:B------:R-:W-:Y:S02]  /*0bb0*/  ISETP.NE.AND P0, PT, R14, 0x65, PT ;  /* 0x000000650e00780c */ /* 0x000fe40003f05270 */
[----:B------:R-:W-:Y:S11]  /*0bc0*/  BRA.DIV UR5, `(.L_x_553) ;  /* 0x0000002205607947 */ /* 0x000ff6000b800000 */
[----:B------:R-:W0:Y:S01]  /*0bd0*/  S2R R29, SR_GEMASK ;  /* 0x00000000001d7919 */ /* 0x000e220000003c00 */
[----:B------:R-:W-:Y:S01]  /*0be0*/  VOTE.ANY R22, PT, !P0 ;  /* 0x0000000000167806 */ /* 0x000fe200040e0100 */
[----:B------:R-:W1:Y:S02]  /*0bf0*/  LDC.64 R20, c[0x0][0x3c8] ;  /* 0x0000f200ff147b82 */ /* 0x000e640000000a00 */
[----:B-1----:R-:W-:-:S05]  /*0c00*/  IADD3 R20, P2, PT, R20, 0x100, RZ ;  /* 0x0000010014147810 */ /* 0x002fca0007f5e0ff */
[----:B------:R-:W-:Y:S01]  /*0c10*/  IMAD.X R21, RZ, RZ, R21, P2 ;  /* 0x000000ffff157224 */ /* 0x000fe200010e0615 */
[----:B0-----:R-:W-:-:S05]  /*0c20*/  LOP3.LUT R22, R22, 0x80000000, R29, 0xec, !PT ;  /* 0x8000000016167812 */ /* 0x001fca00078eec1d */
[----:B------:R-:W-:-:S05]  /*0c30*/  VIADD R5, R22, 0xffffffff ;  /* 0xffffffff16057836 */ /* 0x000fca0000000000 */
[----:B------:R-:W-:-:S04]  /*0c40*/  LOP3.LUT R5, R22, R5, RZ, 0xc, !PT ;  /* 0x0000000516057212 */ /* 0x000fc800078e0cff */
[----:B------:R0:W1:Y:S02]  /*0c50*/  POPC R11, R5 ;  /* 0x00000005000b7309 */ /* 0x0000640000000000 */
[C---:B0-----:R-:W-:Y:S01]  /*0c60*/  VIADD R5, R28.reuse, 0x4 ;  /* 0x000000041c057836 */ /* 0x041fe20000000000 */
[----:B-1----:R-:W0:Y:S01]  /*0c70*/  SHFL.DOWN PT, R23, R15, 0x1, R11 ;  /* 0x082000000f177989 */ /* 0x002e2200000e000b */
[----:B------:R-:W-:-:S04]  /*0c80*/  ISETP.GE.AND P0, PT, R28, R11, PT ;  /* 0x0000000b1c00720c */ /* 0x000fc80003f06270 */
        /* <DEDUP_REMOVED lines=12> */
[----:B------:R-:W-:Y:S02]  /*0d50*/  IMAD.IADD R15, R17, 0x1, R10 ;  /* 0x00000001110f7824 */ /* 0x000fe400078e020a */
[----:B------:R-:W-:-:S03]  /*0d60*/  VIADD R17, R28, 0x10 ;  /* 0x000000101c117836 */ /* 0x000fc60000000000 */
[----:B------:R-:W0:Y:S02]  /*0d70*/  SHFL.DOWN PT, R23, R15, 0x8, R11 ;  /* 0x090000000f177989 */ /* 0x000e2400000e000b */
[----:B------:R-:W-:Y:S02]  /*0d80*/  ISETP.GT.AND P1, PT, R17, R11, PT ;  /* 0x0000000b1100720c */ /* 0x000fe40003f24270 */
[----:B0-----:R-:W-:Y:S02]  /*0d90*/  SEL R18, R23, RZ, !P0 ;  /* 0x000000ff17127207 */ /* 0x001fe40004000000 */
[----:B------:R-:W-:-:S03]  /*0da0*/  ISETP.NE.AND P0, PT, R14, 0x65, PT ;  /* 0x000000650e00780c */ /* 0x000fc60003f05270 */
[----:B------:R-:W-:-:S05]  /*0db0*/  IMAD.IADD R18, R15, 0x1, R18 ;  /* 0x000000010f127824 */ /* 0x000fca00078e0212 */
[----:B------:R-:W0:Y:S05]  /*0dc0*/  SHFL.DOWN PT, R23, R18, 0x10, R11 ;  /* 0x0a00000012177989 */ /* 0x000e2a00000e000b */
[----:B------:R-:W-:Y:S02]  /*0dd0*/  VOTE.ALL P0, P0 ;  /* 0x0000000000ff7806 */ /* 0x000fe40000000000 */
[----:B0-----:R-:W-:-:S05]  /*0de0*/  SEL R23, R23, RZ, !P1 ;  /* 0x000000ff17177207 */ /* 0x001fca0004800000 */
[----:B------:R-:W-:-:S07]  /*0df0*/  IMAD.IADD R18, R18, 0x1, R23 ;  /* 0x0000000112127824 */ /* 0x000fce00078e0217 */
.L_x_601:
[----:B------:R-:W-:Y:S05]  /*0e00*/  @!P0 BRA `(.L_x_554) ;  /* 0x0000000000dc8947 */ /* 0x000fea0003800000 */
.L_x_562:
        /* <DEDUP_REMOVED lines=9> */
.L_x_604:
[----:B------:R-:W-:Y:S05]  /*0ea0*/  @!P0 BRA `(.L_x_556) ;  /* 0x0000000000348947 */ /* 0x000fea0003800000 */
[----:B------:R-:W-:-:S13]  /*0eb0*/  ISETP.GT.U32.AND P1, PT, R0, 0x1f3, PT ;  /* 0x000001f30000780c */ /* 0x000fda0003f24070 */
.L_x_560:
[----:B------:R-:W-:Y:S05]  /*0ec0*/  YIELD ;  /* 0x0000000000007946 */ /* 0x000fea0003800000 */
[----:B------:R-:W-:Y:S05]  /*0ed0*/  @P1 BRA `(.L_x_557) ;  /* 0x0000000000081947 */ /* 0x000fea0003800000 */
[----:B------:R0:W-:Y:S06]  /*0ee0*/  MEMBAR.SC.CTA ;  /* 0x0000000000007992 */ /* 0x0001ec0000000000 */
[----:B0-----:R-:W-:Y:S05]  /*0ef0*/  BRA `(.L_x_558) ;  /* 0x0000000000087947 */ /* 0x001fea0003800000 */
.L_x_557:
[----:B------:R-:W-:Y:S05]  /*0f00*/  NANOSLEEP 0x15e ;  /* 0x0000015e0000795d */ /* 0x000fea0003800000 */
[----:B------:R-:W-:Y:S01]  /*0f10*/  NOP ;  /* 0x0000000000007918 */ /* 0x000fe20000000000 */
.L_x_558:
[----:B------:R-:W2:Y:S01]  /*0f20*/  LD.E.64.STRONG.GPU R14, desc[UR6][R10.64+-0x100] ;  /* 0xffff00060a0e7980 */ /* 0x000ea2000c10fb00 */
[----:B------:R-:W-:Y:S01]  /*0f30*/  UMOV UR5, 0xffffffff ;  /* 0xffffffff00057882 */ /* 0x000fe20000000000 */
[----:B--2---:R-:W-:Y:S02]  /*0f40*/  ISETP.NE.AND P0, PT, R14, 0x63, PT ;  /* 0x000000630e00780c */ /* 0x004fe40003f05270 */
[----:B------:R-:W-:Y:S11]  /*0f50*/  BRA.DIV UR5, `(.L_x_559) ;  /* 0x0000002205a07947 */ /* 0x000ff6000b800000 */
[----:B------:R-:W-:-:S13]  /*0f60*/  VOTE.ANY P0, !P0 ;  /* 0x0000000000ff7806 */ /* 0x000fda0004000100 */
.L_x_607:
[----:B------:R-:W-:Y:S05]  /*0f70*/  @P0 BRA `(.L_x_560) ;  /* 0xfffffffc00d00947 */ /* 0x000fea000383ffff */
.L_x_556:
[----:B------:R-:W-:Y:S01]  /*0f80*/  UMOV UR5, 0xffffffff ;  /* 0xffffffff00057882 */ /* 0x000fe20000000000 */
[----:B------:R-:W-:Y:S02]  /*0f90*/  ISETP.NE.AND P0, PT, R14, 0x65, PT ;  /* 0x000000650e00780c */ /* 0x000fe40003f05270 */
[----:B------:R-:W-:Y:S11]  /*0fa0*/  BRA.DIV UR5, `(.L_x_561) ;  /* 0x0000002205ac7947 */ /* 0x000ff6000b800000 */
[----:B------:R-:W-:Y:S01]  /*0fb0*/  VOTE.ANY R22, PT, !P0 ;  /* 0x0000000000167806 */ /* 0x000fe200040e0100 */
[----:B------:R-:W-:-:S03]  /*0fc0*/  VIADD R2, R2, 0xffffffe0 ;  /* 0xffffffe002027836 */ /* 0x000fc60000000000 */
[----:B------:R-:W-:-:S05]  /*0fd0*/  LOP3.LUT R22, R22, 0x80000000, R29, 0xec, !PT ;  /* 0x8000000016167812 */ /* 0x000fca00078eec1d */
[----:B------:R-:W-:-:S05]  /*0fe0*/  VIADD R11, R22, 0xffffffff ;  /* 0xffffffff160b7836 */ /* 0x000fca0000000000 */
[----:B------:R-:W-:-:S06]  /*0ff0*/  LOP3.LUT R11, R22, R11, RZ, 0xc, !PT ;  /* 0x0000000b160b7212 */ /* 0x000fcc00078e0cff */
        /* <DEDUP_REMOVED lines=23> */
.L_x_616:
[----:B------:R-:W-:Y:S05]  /*1170*/  @P0 BRA `(.L_x_562) ;  /* 0xfffffffc00240947 */ /* 0x000fea000383ffff */
.L_x_554:
[----:B------:R-:W0:Y:S01]  /*1180*/  S2R R10, SR_TID.X ;  /* 0x00000000000a7919 */ /* 0x000e220000002100 */
[----:B------:R-:W-:-:S13]  /*1190*/  ISETP.NE.AND P0, PT, R28, RZ, PT ;  /* 0x000000ff1c00720c */ /* 0x000fda0003f05270 */
[----:B------:R-:W1:Y:S01]  /*11a0*/  @!P0 S2R R11, SR_CgaCtaId ;  /* 0x00000000000b8919 */ /* 0x000e620000008800 */
[----:B------:R-:W-:Y:S02]  /*11b0*/  @!P0 MOV R4, 0x400 ;  /* 0x0000040000048802 */ /* 0x000fe40000000f00 */
[----:B0-----:R-:W-:-:S13]  /*11c0*/  ISETP.NE.AND P1, PT, R10, RZ, PT ;  /* 0x000000ff0a00720c */ /* 0x001fda0003f25270 */
[----:B------:R-:W0:Y:S01]  /*11d0*/  @!P1 S2R R5, SR_CgaCtaId ;  /* 0x0000000000059919 */ /* 0x000e220000008800 */
[----:B------:R-:W-:Y:S01]  /*11e0*/  @!P1 MOV R0, 0x400 ;  /* 0x0000040000009802 */ /* 0x000fe20000000f00 */
[----:B------:R-:W-:Y:S01]  /*11f0*/  @!P1 IMAD.IADD R3, R3, 0x1, R18 ;  /* 0x0000000103039824 */ /* 0x000fe200078e0212 */
[----:B-1----:R-:W-:Y:S01]  /*1200*/  @!P0 LEA R11, R11, R4, 0x18 ;  /* 0x000000040b0b8211 */ /* 0x002fe200078ec0ff */
[----:B------:R-:W-:-:S05]  /*1210*/  @!P1 IMAD.MOV.U32 R2, RZ, RZ, 0x65 ;  /* 0x00000065ff029424 */ /* 0x000fca00078e00ff */
[----:B------:R1:W-:Y:S01]  /*1220*/  @!P1 ST.E.64.STRONG.GPU desc[UR6][R26.64+0x100], R2 ;  /* 0x000100021a009985 */ /* 0x0003e2000c10fb06 */
[----:B0-----:R-:W-:Y:S01]  /*1230*/  @!P1 LEA R0, R5, R0, 0x18 ;  /* 0x0000000005009211 */ /* 0x001fe200078ec0ff */
[----:B------:R-:W-:Y:S02]  /*1240*/  IMAD.MOV.U32 R5, RZ, RZ, R25 ;  /* 0x000000ffff057224 */ /* 0x000fe400078e0019 */
[----:B------:R-:W-:Y:S02]  /*1250*/  @!P0 IMAD.MOV.U32 R5, RZ, RZ, R18 ;  /* 0x000000ffff058224 */ /* 0x000fe400078e0012 */
[----:B------:R1:W-:Y:S04]  /*1260*/  @!P1 STS [R0+0x28], R3 ;  /* 0x0000280300009388 */ /* 0x0003e80000000800 */
[----:B------:R1:W-:Y:S04]  /*1270*/  @!P1 STS [R0+0x24], R18 ;  /* 0x0000241200009388 */ /* 0x0003e80000000800 */
[----:B------:R1:W-:Y:S02]  /*1280*/  @!P0 STS [R11+0x14], R18 ;  /* 0x000014120b008388 */ /* 0x0003e40000000800 */
.L_x_544:
[----:B-1----:R-:W0:Y:S01]  /*1290*/  S2R R3, SR_CgaCtaId ;  /* 0x0000000000037919 */ /* 0x002e220000008800 */
[----:B------:R-:W-:Y:S05]  /*12a0*/  WARPSYNC.ALL ;  /* 0x0000000000007948 */ /* 0x000fea0003800000 */
[----:B------:R-:W-:Y:S01]  /*12b0*/  BAR.SYNC.DEFER_BLOCKING 0x0 ;  /* 0x0000000000007b1d */ /* 0x000fe20000010000 */
[----:B------:R-:W-:Y:S02]  /*12c0*/  MOV R0, 0x400 ;  /* 0x0000040000007802 */ /* 0x000fe40000000f00 */
[----:B------:R-:W-:-:S03]  /*12d0*/  ISETP.GT.AND P0, PT, R12, -0x1, PT ;  /* 0xffffffff0c00780c */ /* 0x000fc60003f04270 */
[----:B------:R-:W1:Y:S02]  /*12e0*/  LDCU UR5, c[0x0][0x3d4] ;  /* 0x00007a80ff0577ac */ /* 0x000e640008000800 */
[----:B------:R-:W2:Y:S01]  /*12f0*/  LDC.64 R20, c[0x0][0x390] ;  /* 0x0000e400ff147b82 */ /* 0x000ea20000000a00 */
[----:B------:R-:W3:Y:S07]  /*1300*/  S2R R25, SR_TID.X ;  /* 0x0000000000197919 */ /* 0x000eee0000002100 */
[----:B------:R-:W4:Y:S01]  /*1310*/  LDC.64 R22, c[0x0][0x398] ;  /* 0x0000e600ff167b82 */ /* 0x000f220000000a00 */
[----:B0-----:R-:W-:-:S05]  /*1320*/  LEA R3, R3, R0, 0x18 ;  /* 0x0000000003037211 */ /* 0x001fca00078ec0ff */
[----:B------:R-:W0:Y:S04]  /*1330*/  LDS R2, [R3+0x14] ;  /* 0x0000140003027984 */ /* 0x000e280000000800 */
[----:B------:R-:W1:Y:S04]  /*1340*/  LDS R0, [R3+0x24] ;  /* 0x0000240003007984 */ /* 0x000e680000000800 */
[----:B------:R-:W2:Y:S01]  /*1350*/  LDS R19, [R3+0x2c] ;  /* 0x00002c0003137984 */ /* 0x000ea20000000800 */
[----:B------:R-:W-:Y:S01]  /*1360*/  BAR.SYNC.DEFER_BLOCKING 0x0 ;  /* 0x0000000000007b1d */ /* 0x000fe20000010000 */
[C---:B---3--:R-:W-:Y:S01]  /*1370*/  ISETP.NE.AND P1, PT, R25.reuse, RZ, PT ;  /* 0x000000ff1900720c */ /* 0x048fe20003f25270 */
[----:B------:R-:W-:-:S02]  /*1380*/  IMAD R18, R25, 0x18, R3 ;  /* 0x0000001819127824 */ /* 0x000fc400078e0203 */
[----:B------:R-:W-:-:S05]  /*1390*/  IMAD.IADD R17, R24, 0x1, R25 ;  /* 0x0000000118117824 */ /* 0x000fca00078e0219 */
[----:B------:R-:W-:Y:S02]  /*13a0*/  LOP3.LUT R17, RZ, R17, RZ, 0x33, !PT ;  /* 0x00000011ff117212 */ /* 0x000fe400078e33ff */
[----:B0-----:R-:W-:-:S04]  /*13b0*/  SEL R2, R2, RZ, P1 ;  /* 0x000000ff02027207 */ /* 0x001fc80000800000 */
[C---:B-1----:R-:W-:Y:S02]  /*13c0*/  IADD3 R5, PT, PT, -R0.reuse, R2, R5 ;  /* 0x0000000200057210 */ /* 0x042fe40007ffe105 */
[C---:B------:R-:W-:Y:S02]  /*13d0*/  IADD3 R17, PT, PT, R0.reuse, UR5, R17 ;  /* 0x0000000500117c10 */ /* 0x040fe4000fffe011 */
[----:B--2---:R-:W-:Y:S01]  /*13e0*/  IADD3 R14, PT, PT, -R19, 0x80, RZ ;  /* 0x00000080130e7810 */ /* 0x004fe20007ffe1ff */
[----:B------:R-:W-:Y:S01]  /*13f0*/  IMAD.IADD R2, R25, 0x1, -R5 ;  /* 0x0000000119027824 */ /* 0x000fe200078e0a05 */
[----:B------:R-:W-:-:S03]  /*1400*/  IADD3 R0, PT, PT, R0, R19, R25 ;  /* 0x0000001300007210 */ /* 0x000fc60007ffe019 */
[----:B------:R-:W-:Y:S01]  /*1410*/  @P0 IMAD.IADD R2, R14, 0x1, R5 ;  /* 0x000000010e020824 */ /* 0x000fe200078e0205 */
[----:B------:R-:W-:Y:S02]  /*1420*/  ISETP.GE.AND P0, PT, R25, R14, PT ;  /* 0x0000000e1900720c */ /* 0x000fe40003f06270 */
[----:B------:R-:W0:Y:S01]  /*1430*/  LDC.64 R14, c[0x0][0x3a0] ;  /* 0x0000e800ff0e7b82 */ /* 0x000e220000000a00 */
[----:B------:R-:W-:-:S05]  /*1440*/  IMAD R16, R2, 0x18, R3 ;  /* 0x0000001802107824 */ /* 0x000fca00078e0203 */
[----:B-----5:R1:W-:Y:S04]  /*1450*/  STS.64 [R16], R12 ;  /* 0x0000000c10007388 */ /* 0x0203e80000000a00 */
[----:B------:R2:W-:Y:S01]  /*1460*/  STS.64 [R16+0x8], R8 ;  /* 0x0000080810007388 */ /* 0x0005e20000000a00 */
[----:B------:R-:W-:-:S03]  /*1470*/  @P0 VIADD R17, R0, 0xffffff80 ;  /* 0xffffff8000110836 */ /* 0x000fc60000000000 */
[----:B------:R3:W-:Y:S01]  /*1480*/  STS.64 [R16+0x10], R6 ;  /* 0x0000100610007388 */ /* 0x0007e20000000a00 */
[C---:B------:R-:W-:Y:S01]  /*1490*/  IMAD.WIDE R20, R17.reuse, 0x4, R20 ;  /* 0x0000000411147825 */ /* 0x040fe200078e0214 */
[----:B------:R-:W-:Y:S03]  /*14a0*/  BAR.SYNC.DEFER_BLOCKING 0x0 ;  /* 0x0000000000007b1d */ /* 0x000fe60000010000 */
[----:B----4-:R-:W-:-:S05]  /*14b0*/  IMAD.WIDE R22, R17, 0x4, R22 ;  /* 0x0000000411167825 */ /* 0x010fca00078e0216 */
[----:B-1----:R-:W1:Y:S01]  /*14c0*/  LDC.64 R12, c[0x0][0x3a8] ;  /* 0x0000ea00ff0c7b82 */ /* 0x002e620000000a00 */
[----:B0-----:R-:W-:-:S07]  /*14d0*/  IMAD.WIDE R14, R17, 0x4, R14 ;  /* 0x00000004110e7825 */ /* 0x001fce00078e020e */
[----:B--2---:R-:W0:Y:S08]  /*14e0*/  LDC.64 R8, c[0x0][0x3b0] ;  /* 0x0000ec00ff087b82 */ /* 0x004e300000000a00 */
[----:B---3--:R-:W2:Y:S01]  /*14f0*/  LDC.64 R6, c[0x0][0x3b8] ;  /* 0x0000ee00ff067b82 */ /* 0x008ea20000000a00 */
[----:B------:R-:W3:Y:S04]  /*1500*/  LDS.64 R10, [R18] ;  /* 0x00000000120a7984 */ /* 0x000ee80000000a00 */
[----:B------:R-:W4:Y:S01]  /*1510*/  LDS.64 R4, [R18+0x8] ;  /* 0x0000080012047984 */ /* 0x000f220000000a00 */
[----:B-1----:R-:W-:-:S03]  /*1520*/  IMAD.WIDE R12, R17, 0x4, R12 ;  /* 0x00000004110c7825 */ /* 0x002fc600078e020c */
[----:B------:R-:W1:Y:S01]  /*1530*/  LDS.64 R2, [R18+0x10] ;  /* 0x0000100012027984 */ /* 0x000e620000000a00 */
[----:B0-----:R-:W-:-:S04]  /*1540*/  IMAD.WIDE R8, R17, 0x4, R8 ;  /* 0x0000000411087825 */ /* 0x001fc800078e0208 */
[----:B--2---:R-:W-:Y:S01]  /*1550*/  IMAD.WIDE R6, R17, 0x4, R6 ;  /* 0x0000000411067825 */ /* 0x004fe200078e0206 */
[----:B---3--:R-:W-:Y:S04]  /*1560*/  STG.E desc[UR6][R20.64], R10 ;  /* 0x0000000a14007986 */ /* 0x008fe8000c101906 */
[----:B------:R-:W-:Y:S04]  /*1570*/  STG.E desc[UR6][R22.64], R11 ;  /* 0x0000000b16007986 */ /* 0x000fe8000c101906 */
[----:B----4-:R-:W-:Y:S04]  /*1580*/  STG.E desc[UR6][R14.64], R4 ;  /* 0x000000040e007986 */ /* 0x010fe8000c101906 */
[----:B------:R-:W-:Y:S04]  /*1590*/  STG.E desc[UR6][R12.64], R5 ;  /* 0x000000050c007986 */ /* 0x000fe8000c101906 */
[----:B-1----:R-:W-:Y:S04]  /*15a0*/  STG.E desc[UR6][R8.64], R2 ;  /* 0x0000000208007986 */ /* 0x002fe8000c101906 */
[----:B------:R-:W-:Y:S01]  /*15b0*/  STG.E desc[UR6][R6.64], R3 ;  /* 0x0000000306007986 */ /* 0x000fe2000c101906 */
[----:B------:R-:W-:Y:S05]  /*15c0*/  EXIT ;  /* 0x000000000000794d */ /* 0x000fea0003800000 */
.L_x_542:
[----:B------:R-:W0:Y:S01]  /*15d0*/  LDCU UR4, c[0x0][0x3d4] ;  /* 0x00007a80ff0477ac */ /* 0x000e220008000800 */
[----:B------:R-:W-:Y:S02]  /*15e0*/  ISETP.NE.AND P0, PT, R10, RZ, PT ;  /* 0x000000ff0a00720c */ /* 0x000fe40003f05270 */
[----:B0-----:R-:W-:-:S11]  /*15f0*/  IADD3 R0, PT, PT, -R24, UR4, RZ ;  /* 0x0000000418007c10 */ /* 0x001fd6000fffe1ff */
[----:B------:R-:W-:Y:S05]  /*1600*/  @P0 BRA `(.L_x_563) ;  /* 0x0000000400740947 */ /* 0x000fea0003800000 */
[----:B------:R-:W0:Y:S01]  /*1610*/  S2R R15, SR_TID.X ;  /* 0x00000000000f7919 */ /* 0x000e220000002100 */
[----:B------:R-:W-:Y:S02]  /*1620*/  CS2R R8, SRZ ;  /* 0x0000000000087805 */ /* 0x000fe4000001ff00 */
[----:B0-----:R-:W-:-:S13]  /*1630*/  ISETP.GE.AND P0, PT, R15, R0, PT ;  /* 0x000000000f00720c */ /* 0x001fda0003f06270 */
[----:B------:R-:W0:Y:S01]  /*1640*/  @!P0 LDC.64 R2, c[0x0][0x380] ;  /* 0x0000e000ff028b82 */ /* 0x000e220000000a00 */
[----:B------:R-:W-:-:S04]  /*1650*/  @!P0 IMAD.IADD R5, R24, 0x1, R15 ;  /* 0x0000000118058824 */ /* 0x000fc800078e020f */
[----:B0-----:R-:W-:-:S05]  /*1660*/  @!P0 IMAD.WIDE.U32 R4, R5, 0x18, R2 ;  /* 0x0000001805048825 */ /* 0x001fca00078e0002 */
[----:B------:R-:W2:Y:S01]  /*1670*/  @!P0 LDG.E R8, desc[UR6][R4.64] ;  /* 0x0000000604088981 */ /* 0x000ea2000c1e1900 */
[----:B------:R-:W-:Y:S02]  /*1680*/  CS2R R12, SRZ ;  /* 0x00000000000c7805 */ /* 0x000fe4000001ff00 */
[----:B------:R-:W-:Y:S01]  /*1690*/  CS2R R10, SRZ ;  /* 0x00000000000a7805 */ /* 0x000fe2000001ff00 */
[----:B------:R-:W3:Y:S04]  /*16a0*/  @!P0 LDG.E R9, desc[UR6][R4.64+0x4] ;  /* 0x0000040604098981 */ /* 0x000ee8000c1e1900 */
[----:B------:R-:W4:Y:S04]  /*16b0*/  @!P0 LDG.E R12, desc[UR6][R4.64+0x8] ;  /* 0x00000806040c8981 */ /* 0x000f28000c1e1900 */
[----:B------:R-:W4:Y:S04]  /*16c0*/  @!P0 LDG.E R13, desc[UR6][R4.64+0xc] ;  /* 0x00000c06040d8981 */ /* 0x000f28000c1e1900 */
[----:B------:R-:W5:Y:S04]  /*16d0*/  @!P0 LDG.E R10, desc[UR6][R4.64+0x10] ;  /* 0x00001006040a8981 */ /* 0x000f68000c1e1900 */
[----:B------:R0:W5:Y:S01]  /*16e0*/  @!P0 LDG.E R11, desc[UR6][R4.64+0x14] ;  /* 0x00001406040b8981 */ /* 0x000162000c1e1900 */
[----:B------:R-:W-:Y:S01]  /*16f0*/  IMAD.MOV.U32 R3, RZ, RZ, 0x1 ;  /* 0x00000001ff037424 */ /* 0x000fe200078e00ff */
[----:B------:R-:W-:Y:S01]  /*1700*/  SHF.R.U32.HI R19, RZ, 0x5, R15 ;  /* 0x00000005ff137819 */ /* 0x000fe2000001160f */
[----:B------:R-:W1:Y:S01]  /*1710*/  S2R R16, SR_LANEID ;  /* 0x0000000000107919 */ /* 0x000e620000000000 */
[----:B------:R-:W-:Y:S02]  /*1720*/  BAR.SYNC.DEFER_BLOCKING 0x0 ;  /* 0x0000000000007b1d */ /* 0x000fe40000010000 */
[----:B------:R-:W-:-:S02]  /*1730*/  ISETP.NE.AND P3, PT, R19, 0x3, PT ;  /* 0x000000031300780c */ /* 0x000fc40003f65270 */
[----:B0-----:R-:W-:Y:S02]  /*1740*/  MOV R4, 0x400 ;  /* 0x0000040000047802 */ /* 0x001fe40000000f00 */
[----:B------:R-:W0:Y:S01]  /*1750*/  S2R R5, SR_CgaCtaId ;  /* 0x0000000000057919 */ /* 0x000e220000008800 */
[----:B-1----:R-:W-:Y:S02]  /*1760*/  ISETP.NE.AND P2, PT, R16, 0x1f, PT ;  /* 0x0000001f1000780c */ /* 0x002fe40003f45270 */
[----:B--2---:R-:W-:-:S04]  /*1770*/  @!P0 LOP3.LUT R2, RZ, R8, RZ, 0x33, !PT ;  /* 0x00000008ff028212 */ /* 0x004fc800078e33ff */
[----:B------:R-:W-:-:S05]  /*1780*/  @!P0 SHF.R.U32.HI R3, RZ, 0x1f, R2 ;  /* 0x0000001fff038819 */ /* 0x000fca0000011602 */
[----:B------:R-:W1:Y:S02]  /*1790*/  SHFL.UP P1, R2, R3, 0x1, RZ ;  /* 0x0420000003027989 */ /* 0x000e6400000200ff */
[----:B-1----:R-:W-:-:S05]  /*17a0*/  @P1 IMAD.IADD R2, R2, 0x1, R3 ;  /* 0x0000000102021824 */ /* 0x002fca00078e0203 */
[----:B------:R-:W1:Y:S02]  /*17b0*/  SHFL.UP P1, R7, R2, 0x2, RZ ;  /* 0x0440000002077989 */ /* 0x000e6400000200ff */
[----:B-1----:R-:W-:Y:S01]  /*17c0*/  @P1 IMAD.IADD R7, R2, 0x1, R7 ;  /* 0x0000000102071824 */ /* 0x002fe200078e0207 */
[----:B0-----:R-:W-:-:S04]  /*17d0*/  LEA R2, R5, R4, 0x18 ;  /* 0x0000000405027211 */ /* 0x001fc800078ec0ff */
[----:B------:R-:W0:Y:S01]  /*17e0*/  SHFL.UP P1, R6, R7, 0x4, RZ ;  /* 0x0480000007067989 */ /* 0x000e2200000200ff */
[----:B------:R-:W-:Y:S02]  /*17f0*/  @!P2 IMAD R21, R19, 0x4, R2 ;  /* 0x000000041315a824 */ /* 0x000fe400078e0202 */
        /* <DEDUP_REMOVED lines=8> */
[----:B------:R-:W-:-:S05]  /*1880*/  ISETP.NE.AND P2, PT, R16, RZ, PT ;  /* 0x000000ff1000720c */ /* 0x000fca0003f45270 */
[----:B------:R-:W0:Y:S02]  /*1890*/  LDS.128 R4, [R2] ;  /* 0x0000000002047984 */ /* 0x000e240000000c00 */
[----:B0-----:R-:W-:-:S05]  /*18a0*/  IMAD.IADD R5, R4, 0x1, R5 ;  /* 0x0000000104057824 */ /* 0x001fca00078e0205 */
[----:B------:R-:W-:Y:S01]  /*18b0*/  SEL R4, R5, R4, !P1 ;  /* 0x0000000405047207 */ /* 0x000fe20004800000 */
[----:B------:R-:W-:Y:S01]  /*18c0*/  IMAD.IADD R5, R6, 0x1, R5 ;  /* 0x0000000106057824 */ /* 0x000fe200078e0205 */
[----:B------:R-:W-:Y:S01]  /*18d0*/  BAR.SYNC.DEFER_BLOCKING 0x0 ;  /* 0x0000000000007b1d */ /* 0x000fe20000010000 */
[----:B------:R-:W-:Y:S01]  /*18e0*/  IMAD.IADD R6, R14, 0x1, -R3 ;  /* 0x000000010e067824 */ /* 0x000fe200078e0a03 */
[----:B------:R-:W-:Y:S02]  /*18f0*/  ISETP.GE.U32.AND P1, PT, R15, 0x20, PT ;  /* 0x000000200f00780c */ /* 0x000fe40003f26070 */
[----:B------:R-:W-:Y:S02]  /*1900*/  SEL R4, R5, R4, !P3 ;  /* 0x0000000405047207 */ /* 0x000fe40005800000 */
[----:B------:R-:W-:Y:S02]  /*1910*/  ISETP.NE.AND P3, PT, R3, RZ, PT ;  /* 0x000000ff0300720c */ /* 0x000fe40003f65270 */
[----:B------:R-:W-:-:S02]  /*1920*/  IADD3 R7, PT, PT, R5, R0, R7 ;  /* 0x0000000005077210 */ /* 0x000fc40007ffe007 */
[----:B------:R-:W-:Y:S02]  /*1930*/  SEL R5, R6, RZ, P2 ;  /* 0x000000ff06057207 */ /* 0x000fe40001000000 */
[----:B------:R-:W-:Y:S01]  /*1940*/  SEL R4, R4, RZ, P1 ;  /* 0x000000ff04047207 */ /* 0x000fe20000800000 */
[----:B------:R-:W-:-:S04]  /*1950*/  VIADD R3, R7, 0xffffff80 ;  /* 0xffffff8007037836 */ /* 0x000fc80000000000 */
[----:B------:R-:W-:Y:S02]  /*1960*/  IMAD.IADD R4, R4, 0x1, R5 ;  /* 0x0000000104047824 */ /* 0x000fe400078e0205 */
[----:B------:R-:W-:Y:S02]  /*1970*/  IMAD.IADD R0, R0, 0x1, -R3 ;  /* 0x0000000100007824 */ /* 0x000fe400078e0a03 */
[----:B------:R-:W-:Y:S02]  /*1980*/  IMAD.IADD R5, R15, 0x1, -R4 ;  /* 0x000000010f057824 */ /* 0x000fe400078e0a04 */
[----:B------:R-:W-:-:S04]  /*1990*/  @P3 IMAD.IADD R5, R4, 0x1, R0 ;  /* 0x0000000104053824 */ /* 0x000fc800078e0200 */
[----:B------:R-:W-:-:S05]  /*19a0*/  IMAD R5, R5, 0x18, R2 ;  /* 0x0000001805057824 */ /* 0x000fca00078e0202 */
[----:B---3--:R0:W-:Y:S04]  /*19b0*/  STS.64 [R5], R8 ;  /* 0x0000000805007388 */ /* 0x0081e80000000a00 */
[----:B----4-:R0:W-:Y:S04]  /*19c0*/  STS.64 [R5+0x8], R12 ;  /* 0x0000080c05007388 */ /* 0x0101e80000000a00 */
[----:B-----5:R0:W-:Y:S01]  /*19d0*/  STS.64 [R5+0x10], R10 ;  /* 0x0000100a05007388 */ /* 0x0201e20000000a00 */
[----:B------:R-:W-:Y:S06]  /*19e0*/  BAR.SYNC.DEFER_BLOCKING 0x0 ;  /* 0x0000000000007b1d */ /* 0x000fec0000010000 */
[----:B------:R-:W-:Y:S05]  /*19f0*/  @P0 BRA.U `(.L_x_564) ;  /* 0x00000011007c0947 */ /* 0x000fea0003800000 */
[C---:B------:R-:W-:Y:S01]  /*1a00*/  ISETP.GE.AND P1, PT, R15.reuse, R0, PT ;  /* 0x000000000f00720c */ /* 0x040fe20003f26270 */
[----:B------:R-:W-:Y:S01]  /*1a10*/  IMAD.IADD R0, R15, 0x1, -R0 ;  /* 0x000000010f007824 */ /* 0x000fe200078e0a00 */
[----:B------:R-:W-:Y:S01]  /*1a20*/  LOP3.LUT R4, RZ, R15, RZ, 0x33, !PT ;  /* 0x0000000fff047212 */ /* 0x000fe200078e33ff */
[----:B------:R-:W-:Y:S10]  /*1a30*/  BSSY.RECONVERGENT B0, `(.L_x_565) ;  /* 0x0000019000007945 */ /* 0x000ff40003800200 */
[----:B------:R-:W-:Y:S01]  /*1a40*/  @!P1 VIADD R0, R4, UR4 ;  /* 0x0000000404009c36 */ /* 0x000fe20008000000 */
[----:B------:R-:W-:Y:S06]  /*1a50*/  @P0 BRA `(.L_x_566) ;  /* 0x0000000000580947 */ /* 0x000fec0003800000 */
[----:B------:R-:W-:Y:S01]  /*1a60*/  IMAD R2, R15, 0x18, R2 ;  /* 0x000000180f027824 */ /* 0x000fe200078e0202 */
[----:B------:R-:W1:Y:S04]  /*1a70*/  LDC.64 R16, c[0x0][0x398] ;  /* 0x0000e600ff107b82 */ /* 0x000e680000000a00 */
[----:B0-----:R-:W0:Y:S04]  /*1a80*/  LDS.64 R8, [R2] ;  /* 0x0000000002087984 */ /* 0x001e280000000a00 */
[----:B------:R-:W2:Y:S01]  /*1a90*/  LDS.64 R6, [R2+0x8] ;  /* 0x0000080002067984 */ /* 0x000ea20000000a00 */
[----:B------:R-:W3:Y:S03]  /*1aa0*/  LDC.64 R14, c[0x0][0x390] ;  /* 0x0000e400ff0e7b82 */ /* 0x000ee60000000a00 */
[----:B------:R-:W4:Y:S05]  /*1ab0*/  LDS.64 R4, [R2+0x10] ;  /* 0x0000100002047984 */ /* 0x000f2a0000000a00 */
[----:B------:R-:W5:Y:S01]  /*1ac0*/  LDC.64 R18, c[0x0][0x3a0] ;  /* 0x0000e800ff127b82 */ /* 0x000f620000000a00 */
[----:B-1----:R-:W-:-:S07]  /*1ad0*/  IMAD.WIDE R16, R0, 0x4, R16 ;  /* 0x0000000400107825 */ /* 0x002fce00078e0210 */
[----:B------:R-:W1:Y:S08]  /*1ae0*/  LDC.64 R20, c[0x0][0x3a8] ;  /* 0x0000ea00ff147b82 */ /* 0x000e700000000a00 */
[----:B------:R-:W4:Y:S01]  /*1af0*/  LDC.64 R12, c[0x0][0x3b0] ;  /* 0x0000ec00ff0c7b82 */ /* 0x000f220000000a00 */
[----:B---3--:R-:W-:-:S07]  /*1b00*/  IMAD.WIDE R14, R0, 0x4, R14 ;  /* 0x00000004000e7825 */ /* 0x008fce00078e020e */
[----:B------:R-:W3:Y:S01]  /*1b10*/  LDC.64 R10, c[0x0][0x3b8] ;  /* 0x0000ee00ff0a7b82 */ /* 0x000ee20000000a00 */
[C---:B-----5:R-:W-:Y:S01]  /*1b20*/  IMAD.WIDE R18, R0.reuse, 0x4, R18 ;  /* 0x0000000400127825 */ /* 0x060fe200078e0212 */
[----:B0-----:R0:W-:Y:S04]  /*1b30*/  STG.E desc[UR6][R14.64], R8 ;  /* 0x000000080e007986 */ /* 0x0011e8000c101906 */
[----:B------:R0:W-:Y:S01]  /*1b40*/  STG.E desc[UR6][R16.64], R9 ;  /* 0x0000000910007986 */ /* 0x0001e2000c101906 */
[----:B-1----:R-:W-:-:S03]  /*1b50*/  IMAD.WIDE R20, R0, 0x4, R20 ;  /* 0x0000000400147825 */ /* 0x002fc600078e0214 */
[----:B--2---:R0:W-:Y:S04]  /*1b60*/  STG.E desc[UR6][R18.64], R6 ;  /* 0x0000000612007986 */ /* 0x0041e8000c101906 */
[----:B------:R0:W-:Y:S01]  /*1b70*/  STG.E desc[UR6][R20.64], R7 ;  /* 0x0000000714007986 */ /* 0x0001e2000c101906 */
[----:B----4-:R-:W-:-:S05]  /*1b80*/  IMAD.WIDE R12, R0, 0x4, R12 ;  /* 0x00000004000c7825 */ /* 0x010fca00078e020c */
[----:B------:R0:W-:Y:S01]  /*1b90*/  STG.E desc[UR6][R12.64], R4 ;  /* 0x000000040c007986 */ /* 0x0001e2000c101906 */
[----:B---3--:R-:W-:-:S05]  /*1ba0*/  IMAD.WIDE R10, R0, 0x4, R10 ;  /* 0x00000004000a7825 */ /* 0x008fca00078e020a */
[----:B------:R0:W-:Y:S02]  /*1bb0*/  STG.E desc[UR6][R10.64], R5 ;  /* 0x000000050a007986 */ /* 0x0001e4000c101906 */
.L_x_566:
[----:B------:R-:W-:Y:S05]  /*1bc0*/  BSYNC.RECONVERGENT B0 ;  /* 0x0000000000007941 */ /* 0x000fea0003800200 */
.L_x_565:
[----:B------:R-:W-:Y:S05]  /*1bd0*/  BRA `(.L_x_564) ;  /* 0x0000001000047947 */ /* 0x000fea0003800000 */
.L_x_563:
[----:B------:R-:W0:Y:S01]  /*1be0*/  S2R R3, SR_TID.X ;  /* 0x0000000000037919 */ /* 0x000e220000002100 */
[----:B------:R-:W-:Y:S02]  /*1bf0*/  CS2R R16, SRZ ;  /* 0x0000000000107805 */ /* 0x000fe4000001ff00 */
[----:B0-----:R-:W-:-:S13]  /*1c00*/  ISETP.GE.AND P0, PT, R3, R0, PT ;  /* 0x000000000300720c */ /* 0x001fda0003f06270 */
[----:B------:R-:W0:Y:S01]  /*1c10*/  @!P0 LDC.64 R4, c[0x0][0x380] ;  /* 0x0000e000ff048b82 */ /* 0x000e220000000a00 */
[----:B------:R-:W-:-:S04]  /*1c20*/  @!P0 IADD3 R7, P1, PT, R24, R3, RZ ;  /* 0x0000000318078210 */ /* 0x000fc80007f3e0ff */
[----:B------:R-:W-:Y:S01]  /*1c30*/  @!P0 LEA.HI.X.SX32 R2, R24, RZ, 0x1, P1 ;  /* 0x000000ff18028211 */ /* 0x000fe200008f0eff */
[----:B0-----:R-:W-:-:S04]  /*1c40*/  @!P0 IMAD.WIDE.U32 R4, R7, 0x18, R4 ;  /* 0x0000001807048825 */ /* 0x001fc800078e0004 */
[----:B------:R-:W-:-:S04]  /*1c50*/  @!P0 IMAD R7, R2, 0x18, RZ ;  /* 0x0000001802078824 */ /* 0x000fc800078e02ff */
[----:B------:R-:W-:-:S05]  /*1c60*/  @!P0 IMAD.IADD R5, R5, 0x1, R7 ;  /* 0x0000000105058824 */ /* 0x000fca00078e0207 */
[----:B------:R-:W2:Y:S01]  /*1c70*/  @!P0 LDG.E R16, desc[UR6][R4.64] ;  /* 0x0000000604108981 */ /* 0x000ea2000c1e1900 */
[----:B------:R-:W-:Y:S02]  /*1c80*/  CS2R R14, SRZ ;  /* 0x00000000000e7805 */ /* 0x000fe4000001ff00 */
[----:B------:R-:W-:Y:S01]  /*1c90*/  CS2R R12, SRZ ;  /* 0x00000000000c7805 */ /* 0x000fe2000001ff00 */
[----:B------:R-:W-:Y:S01]  /*1ca0*/  IMAD.MOV.U32 R2, RZ, RZ, 0x1 ;  /* 0x00000001ff027424 */ /* 0x000fe200078e00ff */
[----:B------:R-:W5:Y:S04]  /*1cb0*/  @!P0 LDG.E R17, desc[UR6][R4.64+0x4] ;  /* 0x0000040604118981 */ /* 0x000f68000c1e1900 */
[----:B------:R-:W5:Y:S04]  /*1cc0*/  @!P0 LDG.E R14, desc[UR6][R4.64+0x8] ;  /* 0x00000806040e8981 */ /* 0x000f68000c1e1900 */
[----:B------:R-:W5:Y:S04]  /*1cd0*/  @!P0 LDG.E R15, desc[UR6][R4.64+0xc] ;  /* 0x00000c06040f8981 */ /* 0x000f68000c1e1900 */
[----:B------:R-:W5:Y:S04]  /*1ce0*/  @!P0 LDG.E R12, desc[UR6][R4.64+0x10] ;  /* 0x00001006040c8981 */ /* 0x000f68000c1e1900 */
[----:B------:R0:W5:Y:S01]  /*1cf0*/  @!P0 LDG.E R13, desc[UR6][R4.64+0x14] ;  /* 0x00001406040d8981 */ /* 0x000162000c1e1900 */
[----:B------:R-:W1:Y:S01]  /*1d00*/  S2UR UR5, SR_CgaCtaId ;  /* 0x00000000000579c3 */ /* 0x000e620000008800 */
[----:B------:R-:W-:Y:S01]  /*1d10*/  UMOV UR4, 0x400 ;  /* 0x0000040000047882 */ /* 0x000fe20000000000 */
[----:B------:R-:W-:Y:S01]  /*1d20*/  SHF.R.U32.HI R18, RZ, 0x5, R3 ;  /* 0x00000005ff127819 */ /* 0x000fe20000011603 */
[----:B------:R-:W3:Y:S01]  /*1d30*/  S2R R28, SR_LANEID ;  /* 0x00000000001c7919 */ /* 0x000ee20000000000 */
[----:B-1----:R-:W-:-:S04]  /*1d40*/  ULEA UR4, UR5, UR4, 0x18 ;  /* 0x0000000405047291 */ /* 0x002fc8000f8ec0ff */
[----:B------:R-:W-:Y:S01]  /*1d50*/  BAR.SYNC.DEFER_BLOCKING 0x0 ;  /* 0x0000000000007b1d */ /* 0x000fe20000010000 */
[C---:B---3--:R-:W-:Y:S02]  /*1d60*/  ISETP.NE.AND P1, PT, R28.reuse, 0x1f, PT ;  /* 0x0000001f1c00780c */ /* 0x048fe40003f25270 */
[----:B------:R-:W-:-:S11]  /*1d70*/  ISETP.NE.AND P2, PT, R28, RZ, PT ;  /* 0x000000ff1c00720c */ /* 0x000fd60003f45270 */
[----:B------:R-:W-:Y:S02]  /*1d80*/  @!P1 LEA R20, R18, UR4, 0x2 ;  /* 0x0000000412149c11 */ /* 0x000fe4000f8e10ff */
[----:B--2---:R-:W-:-:S04]  /*1d90*/  @!P0 LOP3.LUT R6, RZ, R16, RZ, 0x33, !PT ;  /* 0x00000010ff068212 */ /* 0x004fc800078e33ff */
[----:B------:R-:W-:-:S05]  /*1da0*/  @!P0 SHF.R.U32.HI R2, RZ, 0x1f, R6 ;  /* 0x0000001fff028819 */ /* 0x000fca0000011606 */
[----:B------:R-:W1:Y:S02]  /*1db0*/  SHFL.UP P0, R7, R2, 0x1, RZ ;  /* 0x0420000002077989 */ /* 0x000e6400000000ff */
[----:B-1----:R-:W-:-:S05]  /*1dc0*/  @P0 IMAD.IADD R7, R7, 0x1, R2 ;  /* 0x0000000107070824 */ /* 0x002fca00078e0202 */
[----:B------:R-:W1:Y:S02]  /*1dd0*/  SHFL.UP P0, R6, R7, 0x2, RZ ;  /* 0x0440000007067989 */ /* 0x000e6400000000ff */
[----:B-1----:R-:W-:-:S05]  /*1de0*/  @P0 IMAD.IADD R6, R7, 0x1, R6 ;  /* 0x0000000107060824 */ /* 0x002fca00078e0206 */
[----:B------:R-:W1:Y:S02]  /*1df0*/  SHFL.UP P0, R9, R6, 0x4, RZ ;  /* 0x0480000006097989 */ /* 0x000e6400000000ff */
[----:B-1----:R-:W-:-:S05]  /*1e00*/  @P0 IMAD.IADD R9, R6, 0x1, R9 ;  /* 0x0000000106090824 */ /* 0x002fca00078e0209 */
[----:B------:R-:W1:Y:S02]  /*1e10*/  SHFL.UP P0, R8, R9, 0x8, RZ ;  /* 0x0500000009087989 */ /* 0x000e6400000000ff */
[----:B-1----:R-:W-:-:S05]  /*1e20*/  @P0 IMAD.IADD R8, R9, 0x1, R8 ;  /* 0x0000000109080824 */ /* 0x002fca00078e0208 */
[----:B------:R-:W1:Y:S02]  /*1e30*/  SHFL.UP P0, R11, R8, 0x10, RZ ;  /* 0x06000000080b7989 */ /* 0x000e6400000000ff */
[----:B-1----:R-:W-:Y:S01]  /*1e40*/  @P0 IMAD.IADD R11, R8, 0x1, R11 ;  /* 0x00000001080b0824 */ /* 0x002fe200078e020b */
[----:B------:R-:W-:-:S03]  /*1e50*/  ISETP.NE.AND P0, PT, R18, 0x2, PT ;  /* 0x000000021200780c */ /* 0x000fc60003f05270 */
[----:B------:R-:W-:Y:S01]  /*1e60*/  IMAD.IADD R25, R11, 0x1, -R2 ;  /* 0x000000010b197824 */ /* 0x000fe200078e0a02 */
[----:B------:R-:W-:Y:S01]  /*1e70*/  @!P1 STS [R20], R11 ;  /* 0x0000000b14009388 */ /* 0x000fe20000000800 */
[----:B------:R-:W-:Y:S01]  /*1e80*/  BAR.SYNC.DEFER_BLOCKING 0x0 ;  /* 0x0000000000007b1d */ /* 0x000fe20000010000 */
[----:B------:R-:W-:Y:S02]  /*1e90*/  ISETP.NE.AND P1, PT, R18, 0x3, PT ;  /* 0x000000031200780c */ /* 0x000fe40003f25270 */
[----:B------:R-:W-:-:S03]  /*1ea0*/  SEL R9, R25, RZ, P2 ;  /* 0x000000ff19097207 */ /* 0x000fc60001000000 */
[----:B0-----:R-:W0:Y:S02]  /*1eb0*/  LDS.128 R4, [UR4] ;  /* 0x00000004ff047984 */ /* 0x001e240008000c00 */
[----:B0-----:R-:W-:-:S05]  /*1ec0*/  IMAD.IADD R5, R4, 0x1, R5 ;  /* 0x0000000104057824 */ /* 0x001fca00078e0205 */
[----:B------:R-:W-:Y:S01]  /*1ed0*/  SEL R4, R5, R4, !P0 ;  /* 0x0000000405047207 */ /* 0x000fe20004000000 */
[----:B------:R-:W-:Y:S01]  /*1ee0*/  IMAD.IADD R5, R6, 0x1, R5 ;  /* 0x0000000106057824 */ /* 0x000fe200078e0205 */
[----:B------:R-:W-:-:S04]  /*1ef0*/  ISETP.GT.U32.AND P0, PT, R3, 0x1f, PT ;  /* 0x0000001f0300780c */ /* 0x000fc80003f04070 */
[----:B------:R-:W-:Y:S01]  /*1f00*/  SEL R4, R5, R4, !P1 ;  /* 0x0000000405047207 */ /* 0x000fe20004800000 */
[----:B------:R-:W-:Y:S01]  /*1f10*/  IMAD.IADD R5, R7, 0x1, R5 ;  /* 0x0000000107057824 */ /* 0x000fe200078e0205 */
        /* <DEDUP_REMOVED lines=17> */
.L_x_568:
[----:B------:R-:W-:Y:S05]  /*2030*/  NANOSLEEP 0x1c2 ;  /* 0x000001c20000795d */ /* 0x000fea0003800000 */
[----:B------:R-:W-:Y:S01]  /*2040*/  NOP ;  /* 0x0000000000007918 */ /* 0x000fe20000000000 */
.L_x_569:
[----:B------:R-:W-:-:S05]  /*2050*/  IMAD.WIDE R6, R3, 0x8, R6 ;  /* 0x0000000803067825 */ /* 0x000fca00078e0206 */
[----:B------:R-:W2:Y:S01]  /*2060*/  LD.E.64.STRONG.GPU R8, desc[UR6][R6.64+0x100] ;  /* 0x0001000606087980 */ /* 0x000ea2000c10fb00 */
[----:B------:R-:W-:Y:S01]  /*2070*/  UMOV UR5, 0xffffffff ;  /* 0xffffffff00057882 */ /* 0x000fe20000000000 */
[----:B--2---:R-:W-:Y:S02]  /*2080*/  ISETP.NE.AND P0, PT, R8, 0x63, PT ;  /* 0x000000630800780c */ /* 0x004fe40003f05270 */
[----:B------:R-:W-:Y:S11]  /*2090*/  BRA.DIV UR5, `(.L_x_570) ;  /* 0x0000001605587947 */ /* 0x000ff6000b800000 */
[----:B------:R-:W-:-:S13]  /*20a0*/  VOTE.ANY P0, !P0 ;  /* 0x0000000000ff7806 */ /* 0x000fda0004000100 */
.L_x_619:
[----:B------:R-:W-:Y:S05]  /*20b0*/  @!P0 BRA `(.L_x_571) ;  /* 0x0000000000308947 */ /* 0x000fea0003800000 */
.L_x_575:
[----:B------:R-:W-:Y:S05]  /*20c0*/  YIELD ;  /* 0x0000000000007946 */ /* 0x000fea0003800000 */
[----:B------:R-:W-:Y:S05]  /*20d0*/  @P1 BRA `(.L_x_572) ;  /* 0x0000000000081947 */ /* 0x000fea0003800000 */
[----:B------:R0:W-:Y:S06]  /*20e0*/  MEMBAR.SC.CTA ;  /* 0x0000000000007992 */ /* 0x0001ec0000000000 */
[----:B0-----:R-:W-:Y:S05]  /*20f0*/  BRA `(.L_x_573) ;  /* 0x0000000000087947 */ /* 0x001fea0003800000 */
.L_x_572:
[----:B------:R-:W-:Y:S05]  /*2100*/  NANOSLEEP 0x15e ;  /* 0x0000015e0000795d */ /* 0x000fea0003800000 */
[----:B------:R-:W-:Y:S01]  /*2110*/  NOP ;  /* 0x0000000000007918 */ /* 0x000fe20000000000 */
.L_x_573:
[----:B------:R-:W2:Y:S01]  /*2120*/  LD.E.64.STRONG.GPU R8, desc[UR6][R6.64+0x100] ;  /* 0x0001000606087980 */ /* 0x000ea2000c10fb00 */
[----:B------:R-:W-:Y:S01]  /*2130*/  UMOV UR5, 0xffffffff ;  /* 0xffffffff00057882 */ /* 0x000fe20000000000 */
[----:B--2---:R-:W-:Y:S02]  /*2140*/  ISETP.NE.AND P0, PT, R8, 0x63, PT ;  /* 0x000000630800780c */ /* 0x004fe40003f05270 */
[----:B------:R-:W-:Y:S11]  /*2150*/  BRA.DIV UR5, `(.L_x_574) ;  /* 0x0000001605487947 */ /* 0x000ff6000b800000 */
[----:B------:R-:W-:-:S13]  /*2160*/  VOTE.ANY P0, !P0 ;  /* 0x0000000000ff7806 */ /* 0x000fda0004000100 */
.L_x_622:
[----:B------:R-:W-:Y:S05]  /*2170*/  @P0 BRA `(.L_x_575) ;  /* 0xfffffffc00d00947 */ /* 0x000fea000383ffff */
.L_x_571:
[----:B------:R-:W-:Y:S01]  /*2180*/  UMOV UR5, 0xffffffff ;  /* 0xffffffff00057882 */ /* 0x000fe20000000000 */
[----:B------:R-:W-:Y:S02]  /*2190*/  ISETP.NE.AND P0, PT, R8, 0x65, PT ;  /* 0x000000650800780c */ /* 0x000fe40003f05270 */
[----:B------:R-:W-:Y:S11]  /*21a0*/  BRA.DIV UR5, `(.L_x_576) ;  /* 0x0000001605547947 */ /* 0x000ff6000b800000 */
[----:B------:R-:W0:Y:S01]  /*21b0*/  S2R R29, SR_GEMASK ;  /* 0x00000000001d7919 */ /* 0x000e220000003c00 */
[----:B------:R-:W-:Y:S01]  /*21c0*/  VOTE.ANY R22, PT, !P0 ;  /* 0x0000000000167806 */ /* 0x000fe200040e0100 */
[----:B------:R-:W-:Y:S01]  /*21d0*/  VIADD R6, R28, 0x4 ;  /* 0x000000041c067836 */ /* 0x000fe20000000000 */
[----:B------:R-:W1:Y:S02]  /*21e0*/  LDC.64 R20, c[0x0][0x3c8] ;  /* 0x0000f200ff147b82 */ /* 0x000e640000000a00 */
[----:B-1----:R-:W-:Y:S02]  /*21f0*/  IADD3 R20, P3, PT, R20, 0x100, RZ ;  /* 0x0000010014147810 */ /* 0x002fe40007f7e0ff */
[----:B0-----:R-:W-:-:S03]  /*2200*/  LOP3.LUT R22, R22, 0x80000000, R29, 0xec, !PT ;  /* 0x8000000016167812 */ /* 0x001fc600078eec1d */
[----:B------:R-:W-:Y:S02]  /*2210*/  IMAD.X R21, RZ, RZ, R21, P3 ;  /* 0x000000ffff157224 */ /* 0x000fe400018e0615 */
        /* <DEDUP_REMOVED lines=20> */
[----:B------:R-:W-:Y:S01]  /*2360*/  ISETP.NE.AND P0, PT, R8, 0x65, PT ;  /* 0x000000650800780c */ /* 0x000fe20003f05270 */
[----:B------:R-:W-:Y:S02]  /*2370*/  VIADD R8, R28, 0x10 ;  /* 0x000000101c087836 */ /* 0x000fe40000000000 */
[----:B------:R-:W-:-:S03]  /*2380*/  IMAD.IADD R9, R18, 0x1, R9 ;  /* 0x0000000112097824 */ /* 0x000fc600078e0209 */
[----:B------:R-:W-:Y:S02]  /*2390*/  ISETP.GT.AND P2, PT, R8, R11, PT ;  /* 0x0000000b0800720c */ /* 0x000fe40003f44270 */
[----:B------:R-:W0:Y:S05]  /*23a0*/  SHFL.DOWN PT, R23, R9, 0x10, R11 ;  /* 0x0a00000009177989 */ /* 0x000e2a00000e000b */
[----:B------:R-:W-:Y:S02]  /*23b0*/  VOTE.ALL P0, P0 ;  /* 0x0000000000ff7806 */ /* 0x000fe40000000000 */
[----:B0-----:R-:W-:-:S05]  /*23c0*/  SEL R10, R23, RZ, !P2 ;  /* 0x000000ff170a7207 */ /* 0x001fca0005000000 */
[----:B------:R-:W-:-:S07]  /*23d0*/  IMAD.IADD R9, R9, 0x1, R10 ;  /* 0x0000000109097824 */ /* 0x000fce00078e020a */
.L_x_631:
[----:B------:R-:W-:Y:S05]  /*23e0*/  @!P0 BRA `(.L_x_577) ;  /* 0x0000000000d88947 */ /* 0x000fea0003800000 */
.L_x_585:
        /* <DEDUP_REMOVED lines=9> */
.L_x_634:
[----:B------:R-:W-:Y:S05]  /*2480*/  @!P0 BRA `(.L_x_579) ;  /* 0x0000000000308947 */ /* 0x000fea0003800000 */
.L_x_583:
[----:B------:R-:W-:Y:S05]  /*2490*/  YIELD ;  /* 0x0000000000007946 */ /* 0x000fea0003800000 */
[----:B------:R-:W-:Y:S05]  /*24a0*/  @P1 BRA `(.L_x_580) ;  /* 0x0000000000081947 */ /* 0x000fea0003800000 */
[----:B------:R0:W-:Y:S06]  /*24b0*/  MEMBAR.SC.CTA ;  /* 0x0000000000007992 */ /* 0x0001ec0000000000 */
[----:B0-----:R-:W-:Y:S05]  /*24c0*/  BRA `(.L_x_581) ;  /* 0x0000000000087947 */ /* 0x001fea0003800000 */
.L_x_580:
[----:B------:R-:W-:Y:S05]  /*24d0*/  NANOSLEEP 0x15e ;  /* 0x0000015e0000795d */ /* 0x000fea0003800000 */
[----:B------:R-:W-:Y:S01]  /*24e0*/  NOP ;  /* 0x0000000000007918 */ /* 0x000fe20000000000 */
.L_x_581:
[----:B------:R-:W2:Y:S01]  /*24f0*/  LD.E.64.STRONG.GPU R18, desc[UR6][R10.64+-0x100] ;  /* 0xffff00060a127980 */ /* 0x000ea2000c10fb00 */
[----:B------:R-:W-:Y:S01]  /*2500*/  UMOV UR5, 0xffffffff ;  /* 0xffffffff00057882 */ /* 0x000fe20000000000 */
[----:B--2---:R-:W-:Y:S02]  /*2510*/  ISETP.NE.AND P0, PT, R18, 0x63, PT ;  /* 0x000000631200780c */ /* 0x004fe40003f05270 */
[----:B------:R-:W-:Y:S11]  /*2520*/  BRA.DIV UR5, `(.L_x_582) ;  /* 0x0000001605947947 */ /* 0x000ff6000b800000 */
[----:B------:R-:W-:-:S13]  /*2530*/  VOTE.ANY P0, !P0 ;  /* 0x0000000000ff7806 */ /* 0x000fda0004000100 */
.L_x_637:
[----:B------:R-:W-:Y:S05]  /*2540*/  @P0 BRA `(.L_x_583) ;  /* 0xfffffffc00d00947 */ /* 0x000fea000383ffff */
.L_x_579:
        /* <DEDUP_REMOVED lines=31> */
.L_x_646:
[----:B------:R-:W-:Y:S05]  /*2740*/  @P0 BRA `(.L_x_585) ;  /* 0xfffffffc00280947 */ /* 0x000fea000383ffff */
.L_x_577:
        /* <DEDUP_REMOVED lines=9> */
[----:B------:R-:W-:Y:S02]  /*27e0*/  @!P0 IMAD.MOV.U32 R4, RZ, RZ, 0x65 ;  /* 0x00000065ff048424 */ /* 0x000fe400078e00ff */
[----:B------:R-:W-:Y:S02]  /*27f0*/  IMAD.MOV.U32 R8, RZ, RZ, R25 ;  /* 0x000000ffff087224 */ /* 0x000fe400078e0019 */
[----:B------:R-:W-:Y:S01]  /*2800*/  @!P1 IMAD.MOV.U32 R8, RZ, RZ, R9 ;  /* 0x000000ffff089224 */ /* 0x000fe200078e0009 */
[----:B------:R1:W-:Y:S01]  /*2810*/  @!P0 ST.E.64.STRONG.GPU desc[UR6][R26.64+0x100], R4 ;  /* 0x000100041a008985 */ /* 0x0003e2000c10fb06 */
[----:B0-----:R-:W-:-:S05]  /*2820*/  @!P0 LEA R6, R6, R3, 0x18 ;  /* 0x0000000306068211 */ /* 0x001fca00078ec0ff */
[----:B------:R1:W-:Y:S04]  /*2830*/  @!P0 STS [R6+0x28], R5 ;  /* 0x0000280506008388 */ /* 0x0003e80000000800 */
[----:B------:R1:W-:Y:S04]  /*2840*/  @!P0 STS [R6+0x24], R9 ;  /* 0x0000240906008388 */ /* 0x0003e80000000800 */
[----:B------:R1:W-:Y:S02]  /*2850*/  @!P1 STS [R10+0x14], R9 ;  /* 0x000014090a009388 */ /* 0x0003e40000000800 */
.L_x_567:
[----:B-1----:R-:W0:Y:S01]  /*2860*/  S2R R9, SR_TID.X ;  /* 0x0000000000097919 */ /* 0x002e220000002100 */
[----:B------:R-:W-:Y:S05]  /*2870*/  WARPSYNC.ALL ;  /* 0x0000000000007948 */ /* 0x000fea0003800000 */
[C---:B0-----:R-:W-:Y:S01]  /*2880*/  ISETP.GE.AND P1, PT, R9.reuse, R0, PT ;  /* 0x000000000900720c */ /* 0x041fe20003f26270 */
[----:B------:R-:W0:Y:S01]  /*2890*/  S2R R4, SR_CgaCtaId ;  /* 0x0000000000047919 */ /* 0x000e220000008800 */
[----:B------:R-:W-:Y:S01]  /*28a0*/  MOV R3, 0x400 ;  /* 0x0000040000037802 */ /* 0x000fe20000000f00 */
[----:B------:R-:W-:Y:S01]  /*28b0*/  BSSY.RECONVERGENT B0, `(.L_x_564) ;  /* 0x0000033000007945 */ /* 0x000fe20003800200 */
[----:B------:R-:W-:Y:S01]  /*28c0*/  BAR.SYNC.DEFER_BLOCKING 0x0 ;  /* 0x0000000000007b1d */ /* 0x000fe20000010000 */
[----:B------:R-:W-:-:S02]  /*28d0*/  ISETP.NE.AND P2, PT, R9, RZ, PT ;  /* 0x000000ff0900720c */ /* 0x000fc40003f45270 */
[----:B------:R-:W-:Y:S02]  /*28e0*/  ISETP.NE.AND P0, PT, R2, RZ, PT ;  /* 0x000000ff0200720c */ /* 0x000fe40003f05270 */
[----:B------:R-:W-:Y:S02]  /*28f0*/  IADD3 R11, PT, PT, -R0, 0x80, RZ ;  /* 0x00000080000b7810 */ /* 0x000fe40007ffe1ff */
[----:B0-----:R-:W-:-:S05]  /*2900*/  LEA R10, R4, R3, 0x18 ;  /* 0x00000003040a7211 */ /* 0x001fca00078ec0ff */
[----:B------:R-:W0:Y:S04]  /*2910*/  LDS R3, [R10+0x14] ;  /* 0x000014000a037984 */ /* 0x000e280000000800 */
[----:B------:R-:W1:Y:S01]  /*2920*/  LDS.128 R4, [R10+0x20] ;  /* 0x000020000a047984 */ /* 0x000e620000000c00 */
[----:B0-----:R-:W-:-:S04]  /*2930*/  SEL R3, R3, RZ, P2 ;  /* 0x000000ff03037207 */ /* 0x001fc80001000000 */
[----:B-1----:R-:W-:Y:S02]  /*2940*/  IADD3 R3, PT, PT, -R5, R3, R8 ;  /* 0x0000000305037210 */ /* 0x002fe40007ffe108 */
[----:B------:R-:W-:-:S03]  /*2950*/  IADD3 R0, PT, PT, R0, R11, -R7 ;  /* 0x0000000b00007210 */ /* 0x000fc60007ffe807 */
[--C-:B------:R-:W-:Y:S02]  /*2960*/  IMAD.IADD R2, R9, 0x1, -R3.reuse ;  /* 0x0000000109027824 */ /* 0x100fe400078e0a03 */
[----:B------:R-:W-:Y:S02]  /*2970*/  @P0 IMAD.IADD R2, R0, 0x1, R3 ;  /* 0x0000000100020824 */ /* 0x000fe400078e0203 */
[----:B------:R-:W-:Y:S02]  /*2980*/  IMAD.IADD R3, R6, 0x1, -R11 ;  /* 0x0000000106037824 */ /* 0x000fe400078e0a0b */
[----:B------:R-:W-:Y:S01]  /*2990*/  IMAD R2, R2, 0x18, R10 ;  /* 0x0000001802027824 */ /* 0x000fe200078e020a */
[----:B------:R-:W-:Y:S06]  /*29a0*/  BAR.SYNC.DEFER_BLOCKING 0x0 ;  /* 0x0000000000007b1d */ /* 0x000fec0000010000 */
[----:B-----5:R0:W-:Y:S04]  /*29b0*/  STS.64 [R2], R16 ;  /* 0x0000001002007388 */ /* 0x0201e80000000a00 */
[----:B------:R0:W-:Y:S04]  /*29c0*/  STS.64 [R2+0x8], R14 ;  /* 0x0000080e02007388 */ /* 0x0001e80000000a00 */
[----:B------:R0:W-:Y:S01]  /*29d0*/  STS.64 [R2+0x10], R12 ;  /* 0x0000100c02007388 */ /* 0x0001e20000000a00 */
[----:B------:R-:W-:Y:S06]  /*29e0*/  BAR.SYNC.DEFER_BLOCKING 0x0 ;  /* 0x0000000000007b1d */ /* 0x000fec0000010000 */
[----:B------:R-:W-:Y:S05]  /*29f0*/  @P1 BRA.U `(.L_x_586) ;  /* 0x0000000100781947 */ /* 0x000fea0003800000 */
[----:B------:R-:W0:Y:S01]  /*2a00*/  LDCU UR4, c[0x0][0x3d4] ;  /* 0x00007a80ff0477ac */ /* 0x000e220008000800 */
[----:B------:R-:W-:Y:S01]  /*2a10*/  IMAD.IADD R24, R24, 0x1, R9 ;  /* 0x0000000118187824 */ /* 0x000fe200078e0209 */
[----:B------:R-:W-:Y:S02]  /*2a20*/  ISETP.GE.AND P0, PT, R9, R0, PT ;  /* 0x000000000900720c */ /* 0x000fe40003f06270 */
[----:B------:R-:W-:Y:S02]  /*2a30*/  IADD3 R0, PT, PT, R5, R9, -R0 ;  /* 0x0000000905007210 */ /* 0x000fe40007ffe800 */
[----:B------:R-:W-:-:S04]  /*2a40*/  LOP3.LUT R24, RZ, R24, RZ, 0x33, !PT ;  /* 0x00000018ff187212 */ /* 0x000fc800078e33ff */
[----:B0-----:R-:W-:-:S04]  /*2a50*/  IADD3 R13, PT, PT, R5, UR4, R24 ;  /* 0x00000004050d7c10 */ /* 0x001fc8000fffe018 */
[----:B------:R-:W-:Y:S01]  /*2a60*/  SEL R13, R13, R0, !P0 ;  /* 0x000000000d0d7207 */ /* 0x000fe20004000000 */
[----:B------:R-:W-:Y:S06]  /*2a70*/  @P1 BRA `(.L_x_586) ;  /* 0x0000000000581947 */ /* 0x000fec0003800000 */
[----:B------:R-:W-:Y:S01]  /*2a80*/  IMAD R0, R9, 0x18, R10 ;  /* 0x0000001809007824 */ /* 0x000fe200078e020a */
[----:B------:R-:W0:Y:S04]  /*2a90*/  LDC.64 R16, c[0x0][0x390] ;  /* 0x0000e400ff107b82 */ /* 0x000e280000000a00 */
[----:B------:R-:W1:Y:S04]  /*2aa0*/  LDS.64 R8, [R0] ;  /* 0x0000000000087984 */ /* 0x000e680000000a00 */
[----:B------:R-:W2:Y:S01]  /*2ab0*/  LDS.64 R6, [R0+0x8] ;  /* 0x0000080000067984 */ /* 0x000ea20000000a00 */
[----:B------:R-:W3:Y:S03]  /*2ac0*/  LDC.64 R18, c[0x0][0x398] ;  /* 0x0000e600ff127b82 */ /* 0x000ee60000000a00 */
[----:B------:R-:W4:Y:S05]  /*2ad0*/  LDS.64 R4, [R0+0x10] ;  /* 0x0000100000047984 */ /* 0x000f2a0000000a00 */
[----:B------:R-:W5:Y:S01]  /*2ae0*/  LDC.64 R20, c[0x0][0x3a0] ;  /* 0x0000e800ff147b82 */ /* 0x000f620000000a00 */
[----:B0-----:R-:W-:-:S07]  /*2af0*/  IMAD.WIDE R16, R13, 0x4, R16 ;  /* 0x000000040d107825 */ /* 0x001fce00078e0210 */
[----:B------:R-:W0:Y:S08]  /*2b00*/  LDC.64 R22, c[0x0][0x3a8] ;  /* 0x0000ea00ff167b82 */ /* 0x000e300000000a00 */
[----:B------:R-:W4:Y:S01]  /*2b10*/  LDC.64 R14, c[0x0][0x3b0] ;  /* 0x0000ec00ff0e7b82 */ /* 0x000f220000000a00 */
[----:B---3--:R-:W-:-:S07]  /*2b20*/  IMAD.WIDE R18, R13, 0x4, R18 ;  /* 0x000000040d127825 */ /* 0x008fce00078e0212 */
[----:B------:R-:W3:Y:S01]  /*2b30*/  LDC.64 R10, c[0x0][0x3b8] ;  /* 0x0000ee00ff0a7b82 */ /* 0x000ee20000000a00 */
[C---:B-----5:R-:W-:Y:S01]  /*2b40*/  IMAD.WIDE R20, R13.reuse, 0x4, R20 ;  /* 0x000000040d147825 */ /* 0x060fe200078e0214 */
[----:B-1----:R1:W-:Y:S04]  /*2b50*/  STG.E desc[UR6][R16.64], R8 ;  /* 0x0000000810007986 */ /* 0x0023e8000c101906 */
[----:B------:R1:W-:Y:S01]  /*2b60*/  STG.E desc[UR6][R18.64], R9 ;  /* 0x0000000912007986 */ /* 0x0003e2000c101906 */
[----:B0-----:R-:W-:-:S03]  /*2b70*/  IMAD.WIDE R22, R13, 0x4, R22 ;  /* 0x000000040d167825 */ /* 0x001fc600078e0216 */
[----:B--2---:R1:W-:Y:S04]  /*2b80*/  STG.E desc[UR6][R20.64], R6 ;  /* 0x0000000614007986 */ /* 0x0043e8000c101906 */
[----:B------:R1:W-:Y:S01]  /*2b90*/  STG.E desc[UR6][R22.64], R7 ;  /* 0x0000000716007986 */ /* 0x0003e2000c101906 */
[----:B----4-:R-:W-:-:S05]  /*2ba0*/  IMAD.WIDE R14, R13, 0x4, R14 ;  /* 0x000000040d0e7825 */ /* 0x010fca00078e020e */
[----:B------:R1:W-:Y:S01]  /*2bb0*/  STG.E desc[UR6][R14.64], R4 ;  /* 0x000000040e007986 */ /* 0x0003e2000c101906 */
[----:B---3--:R-:W-:-:S05]  /*2bc0*/  IMAD.WIDE R10, R13, 0x4, R10 ;  /* 0x000000040d0a7825 */ /* 0x008fca00078e020a */
[----:B------:R1:W-:Y:S02]  /*2bd0*/  STG.E desc[UR6][R10.64], R5 ;  /* 0x000000050a007986 */ /* 0x0003e4000c101906 */
.L_x_586:
[----:B------:R-:W-:Y:S05]  /*2be0*/  BSYNC.RECONVERGENT B0 ;  /* 0x0000000000007941 */ /* 0x000fea0003800200 */
.L_x_564:
[----:B------:R-:W2:Y:S02]  /*2bf0*/  S2R R0, SR_TID.X ;  /* 0x0000000000007919 */ /* 0x000ea40000002100 */
[----:B--2---:R-:W-:-:S13]  /*2c00*/  ISETP.NE.AND P0, PT, R0, RZ, PT ;  /* 0x000000ff0000720c */ /* 0x004fda0003f05270 */
[----:B------:R-:W-:Y:S05]  /*2c10*/  @P0 EXIT ;  /* 0x000000000000094d */ /* 0x000fea0003800000 */
[----:B01----:R-:W0:Y:S02]  /*2c20*/  LDC.64 R4, c[0x0][0x3c0] ;  /* 0x0000f000ff047b82 */ /* 0x003e240000000a00 */
[----:B0-----:R-:W-:Y:S01]  /*2c30*/  STG.E desc[UR6][R4.64], R3 ;  /* 0x0000000304007986 */ /* 0x001fe2000c101906 */
[----:B------:R-:W-:Y:S05]  /*2c40*/  EXIT ;  /* 0x000000000000794d */ /* 0x000fea0003800000 */
.L_x_547:
[----:B------:R-:W-:Y:S01]  /*2c50*/  BSSY B0, `(.L_x_587) ;  /* 0x0000006000007945 */ /* 0x000fe20003800000 */
[----:B------:R-:W-:Y:S01]  /*2c60*/  PLOP3.LUT P0, PT, P0, PT, PT, 0x8, 0x80 ;  /* 0x000000000080781c */ /* 0x000fe2000070e170 */
[----:B------:R-:W-:-:S12]  /*2c70*/  IMAD.MOV.U32 R22, RZ, RZ, -0x1 ;  /* 0xffffffffff167424 */ /* 0x000fd800078e00ff */
[----:B-----5:R-:W-:Y:S05]  /*2c80*/  WARPSYNC.COLLECTIVE R22, `(.L_x_588) ;  /* 0x0000000016087348 */ /* 0x020fea0003c00000 */
[----:B------:R-:W-:Y:S01]  /*2c90*/  VOTE.ANY P0, P0 ;  /* 0x0000000000ff7806 */ /* 0x000fe20000000100 */
[----:B-----5:R-:W-:-:S12]  /*2ca0*/  ENDCOLLECTIVE ;  /* 0x000000000000791b */ /* 0x020fd80003800000 */
.L_x_588:
[----:B------:R-:W-:Y:S05]  /*2cb0*/  BSYNC B0 ;  /* 0x0000000000007941 */ /* 0x000fea0003800000 */
.L_x_587:
[----:B------:R-:W-:Y:S05]  /*2cc0*/  BRA `(.L_x_589) ;  /* 0xffffffdc00807947 */ /* 0x000fea000383ffff */
.L_x_551:
[----:B------:R-:W-:Y:S01]  /*2cd0*/  BSSY B0, `(.L_x_590) ;  /* 0x0000006000007945 */ /* 0x000fe20003800000 */
[----:B------:R-:W-:Y:S01]  /*2ce0*/  PLOP3.LUT P0, PT, P0, PT, PT, 0x8, 0x80 ;  /* 0x000000000080781c */ /* 0x000fe2000070e170 */
[----:B------:R-:W-:-:S12]  /*2cf0*/  IMAD.MOV.U32 R22, RZ, RZ, -0x1 ;  /* 0xffffffffff167424 */ /* 0x000fd800078e00ff */
[----:B-----5:R-:W-:Y:S05]  /*2d00*/  WARPSYNC.COLLECTIVE R22, `(.L_x_591) ;  /* 0x0000000016087348 */ /* 0x020fea0003c00000 */
[----:B------:R-:W-:Y:S01]  /*2d10*/  VOTE.ANY P0, P0 ;  /* 0x0000000000ff7806 */ /* 0x000fe20000000100 */
[----:B-----5:R-:W-:-:S12]  /*2d20*/  ENDCOLLECTIVE ;  /* 0x000000000000791b */ /* 0x020fd80003800000 */
.L_x_591:
[----:B------:R-:W-:Y:S05]  /*2d30*/  BSYNC B0 ;  /* 0x0000000000007941 */ /* 0x000fea0003800000 */
.L_x_590:
[----:B------:R-:W-:Y:S05]  /*2d40*/  BRA `(.L_x_592) ;  /* 0xffffffdc00907947 */ /* 0x000fea000383ffff */
.L_x_553:
[----:B------:R-:W0:Y:S01]  /*2d50*/  S2R R29, SR_GEMASK ;  /* 0x00000000001d7919 */ /* 0x000e220000003c00 */
[----:B------:R-:W-:Y:S01]  /*2d60*/  BSSY B0, `(.L_x_593) ;  /* 0x0000006000007945 */ /* 0x000fe20003800000 */
[----:B------:R-:W-:Y:S01]  /*2d70*/  PLOP3.LUT P0, PT, P0, PT, PT, 0x8, 0x80 ;  /* 0x000000000080781c */ /* 0x000fe2000070e170 */
[----:B------:R-:W-:-:S12]  /*2d80*/  IMAD.MOV.U32 R22, RZ, RZ, -0x1 ;  /* 0xffffffffff167424 */ /* 0x000fd800078e00ff */
[----:B0----5:R-:W-:Y:S05]  /*2d90*/  WARPSYNC.COLLECTIVE R22, `(.L_x_594) ;  /* 0x0000000016087348 */ /* 0x021fea0003c00000 */
[----:B------:R-:W-:Y:S01]  /*2da0*/  VOTE.ANY R22, PT, P0 ;  /* 0x0000000000167806 */ /* 0x000fe200000e0100 */
[----:B0----5:R-:W-:Y:S06]  /*2db0*/  ENDCOLLECTIVE ;  /* 0x000000000000791b */ /* 0x021fec0003800000 */
.L_x_594:
[----:B------:R-:W-:Y:S05]  /*2dc0*/  BSYNC B0 ;  /* 0x0000000000007941 */ /* 0x000fea0003800000 */
.L_x_593:
[----:B------:R-:W-:Y:S01]  /*2dd0*/  LOP3.LUT R22, R22, 0x80000000, R29, 0xec, !PT ;  /* 0x8000000016167812 */ /* 0x000fe200078eec1d */
[----:B------:R-:W-:Y:S01]  /*2de0*/  IMAD.MOV.U32 R19, RZ, RZ, R15 ;  /* 0x000000ffff137224 */ /* 0x000fe200078e000f */
[----:B------:R-:W-:Y:S01]  /*2df0*/  ISETP.NE.AND P0, PT, R14, 0x65, PT ;  /* 0x000000650e00780c */ /* 0x000fe20003f05270 */
[----:B------:R-:W-:Y:S01]  /*2e00*/  IMAD.MOV.U32 R10, RZ, RZ, 0x1 ;  /* 0x00000001ff0a7424 */ /* 0x000fe200078e00ff */
[----:B------:R-:W0:Y:S01]  /*2e10*/  LDC.64 R20, c[0x0][0x3c8] ;  /* 0x0000f200ff147b82 */ /* 0x000e220000000a00 */
[----:B------:R-:W-:Y:S02]  /*2e20*/  VIADD R5, R22, 0xffffffff ;  /* 0xffffffff16057836 */ /* 0x000fe40000000000 */
[----:B------:R-:W-:-:S03]  /*2e30*/  VIADD R4, R28, 0x2 ;  /* 0x000000021c047836 */ /* 0x000fc60000000000 */
[----:B------:R-:W-:Y:S01]  /*2e40*/  LOP3.LUT R5, R22, R5, RZ, 0xc, !PT ;  /* 0x0000000516057212 */ /* 0x000fe200078e0cff */
[----:B------:R-:W-:-:S03]  /*2e50*/  IMAD.MOV.U32 R22, RZ, RZ, -0x1 ;  /* 0xffffffffff167424 */ /* 0x000fc600078e00ff */
[----:B------:R1:W2:Y:S02]  /*2e60*/  POPC R11, R5 ;  /* 0x00000005000b7309 */ /* 0x0002a40000000000 */
[----:B-1----:R-:W-:-:S07]  /*2e70*/  VIADD R5, R28, 0x4 ;  /* 0x000000041c057836 */ /* 0x002fce0000000000 */
[----:B0-2---:R-:W-:Y:S05]  /*2e80*/  WARPSYNC.COLLECTIVE R22, `(.L_x_595) ;  /* 0x0000000016087348 */ /* 0x005fea0003c00000 */
[----:B--2---:R1:W2:Y:S02]  /*2e90*/  SHFL.DOWN P2, R23, R19, R10, R11 ;  /* 0x0800000a13177389 */ /* 0x0042a4000004000b */
[----:B012---:R-:W-:Y:S05]  /*2ea0*/  ENDCOLLECTIVE ;  /* 0x000000000000791b */ /* 0x007fea0003800000 */
.L_x_595:
[----:B------:R-:W-:Y:S01]  /*2eb0*/  ISETP.GE.AND P1, PT, R28, R11, PT ;  /* 0x0000000b1c00720c */ /* 0x000fe20003f26270 */
[----:B------:R-:W-:-:S03]  /*2ec0*/  IMAD.MOV.U32 R10, RZ, RZ, 0x2 ;  /* 0x00000002ff0a7424 */ /* 0x000fc600078e00ff */
[----:B------:R-:W-:Y:S02]  /*2ed0*/  SEL R16, R23, RZ, !P1 ;  /* 0x000000ff17107207 */ /* 0x000fe40004800000 */
[----:B------:R-:W-:-:S03]  /*2ee0*/  ISETP.GT.AND P1, PT, R4, R11, PT ;  /* 0x0000000b0400720c */ /* 0x000fc60003f24270 */
[----:B------:R-:W-:-:S04]  /*2ef0*/  IMAD.IADD R16, R16, 0x1, R15 ;  /* 0x0000000110107824 */ /* 0x000fc800078e020f */
[----:B------:R-:W-:-:S07]  /*2f00*/  IMAD.MOV.U32 R19, RZ, RZ, R16 ;  /* 0x000000ffff137224 */ /* 0x000fce00078e0010 */
[----:B------:R-:W-:Y:S05]  /*2f10*/  WARPSYNC.COLLECTIVE R22, `(.L_x_596) ;  /* 0x0000000016087348 */ /* 0x000fea0003c00000 */
[----:B------:R0:W1:Y:S02]  /*2f20*/  SHFL.DOWN P2, R23, R19, R10, R11 ;  /* 0x0800000a13177389 */ /* 0x000064000004000b */
[----:B01----:R-:W-:Y:S05]  /*2f30*/  ENDCOLLECTIVE ;  /* 0x000000000000791b */ /* 0x003fea0003800000 */
.L_x_596:
[----:B------:R-:W-:Y:S01]  /*2f40*/  IMAD.MOV.U32 R10, RZ, RZ, 0x4 ;  /* 0x00000004ff0a7424 */ /* 0x000fe200078e00ff */
[----:B------:R-:W-:Y:S02]  /*2f50*/  SEL R17, R23, RZ, !P1 ;  /* 0x000000ff17117207 */ /* 0x000fe40004800000 */
[----:B------:R-:W-:-:S03]  /*2f60*/  ISETP.GT.AND P1, PT, R5, R11, PT ;  /* 0x0000000b0500720c */ /* 0x000fc60003f24270 */
[----:B------:R-:W-:Y:S02]  /*2f70*/  IMAD.IADD R17, R16, 0x1, R17 ;  /* 0x0000000110117824 */ /* 0x000fe400078e0211 */
[----:B------:R-:W-:Y:S02]  /*2f80*/  VIADD R16, R28, 0x8 ;  /* 0x000000081c107836 */ /* 0x000fe40000000000 */
[----:B------:R-:W-:-:S07]  /*2f90*/  IMAD.MOV.U32 R19, RZ, RZ, R17 ;  /* 0x000000ffff137224 */ /* 0x000fce00078e0011 */
[----:B------:R-:W-:Y:S05]  /*2fa0*/  WARPSYNC.COLLECTIVE R22, `(.L_x_597) ;  /* 0x0000000016087348 */ /* 0x000fea0003c00000 */
[----:B------:R0:W1:Y:S02]  /*2fb0*/  SHFL.DOWN P2, R23, R19, R10, R11 ;  /* 0x0800000a13177389 */ /* 0x000064000004000b */
[----:B01----:R-:W-:Y:S05]  /*2fc0*/  ENDCOLLECTIVE ;  /* 0x000000000000791b */ /* 0x003fea0003800000 */
.L_x_597:
        /* <DEDUP_REMOVED lines=9> */
.L_x_598:
        /* <DEDUP_REMOVED lines=8> */
.L_x_599:
[----:B------:R-:W-:Y:S05]  /*30e0*/  WARPSYNC.COLLECTIVE R22, `(.L_x_600) ;  /* 0x0000000016087348 */ /* 0x000fea0003c00000 */
[----:B------:R-:W-:Y:S01]  /*30f0*/  VOTE.ALL P0, P0 ;  /* 0x0000000000ff7806 */ /* 0x000fe20000000000 */
[----:B------:R-:W-:-:S12]  /*3100*/  ENDCOLLECTIVE ;  /* 0x000000000000791b */ /* 0x000fd80003800000 */
.L_x_600:
[----:B------:R-:W-:Y:S02]  /*3110*/  SEL R23, R23, RZ, !P1 ;  /* 0x000000ff17177207 */ /* 0x000fe40004800000 */
[----:B------:R-:W-:-:S03]  /*3120*/  IADD3 R20, P1, PT, R20, 0x100, RZ ;  /* 0x0000010014147810 */ /* 0x000fc60007f3e0ff */
[----:B------:R-:W-:Y:S02]  /*3130*/  IMAD.IADD R18, R18, 0x1, R23 ;  /* 0x0000000112127824 */ /* 0x000fe400078e0217 */
[----:B------:R-:W-:Y:S01]  /*3140*/  IMAD.X R21, RZ, RZ, R21, P1 ;  /* 0x000000ffff157224 */ /* 0x000fe200008e0615 */
[----:B------:R-:W-:Y:S07]  /*3150*/  BRA `(.L_x_601) ;  /* 0xffffffdc00287947 */ /* 0x000fee000383ffff */
.L_x_555:
[----:B------:R-:W-:Y:S01]  /*3160*/  BSSY B0, `(.L_x_602) ;  /* 0x0000006000007945 */ /* 0x000fe20003800000 */
[----:B------:R-:W-:Y:S01]  /*3170*/  PLOP3.LUT P0, PT, P0, PT, PT, 0x8, 0x80 ;  /* 0x000000000080781c */ /* 0x000fe2000070e170 */
[----:B------:R-:W-:-:S12]  /*3180*/  IMAD.MOV.U32 R22, RZ, RZ, -0x1 ;  /* 0xffffffffff167424 */ /* 0x000fd800078e00ff */
[----:B-----5:R-:W-:Y:S05]  /*3190*/  WARPSYNC.COLLECTIVE R22, `(.L_x_603) ;  /* 0x0000000016087348 */ /* 0x020fea0003c00000 */
[----:B------:R-:W-:Y:S01]  /*31a0*/  VOTE.ANY P0, P0 ;  /* 0x0000000000ff7806 */ /* 0x000fe20000000100 */
[----:B-----5:R-:W-:-:S12]  /*31b0*/  ENDCOLLECTIVE ;  /* 0x000000000000791b */ /* 0x020fd80003800000 */
.L_x_603:
[----:B------:R-:W-:Y:S05]  /*31c0*/  BSYNC B0 ;  /* 0x0000000000007941 */ /* 0x000fea0003800000 */
.L_x_602:
[----:B------:R-:W-:Y:S05]  /*31d0*/  BRA `(.L_x_604) ;  /* 0xffffffdc00307947 */ /* 0x000fea000383ffff */
.L_x_559:
[----:B------:R-:W-:Y:S01]  /*31e0*/  BSSY B0, `(.L_x_605) ;  /* 0x0000006000007945 */ /* 0x000fe20003800000 */
[----:B------:R-:W-:Y:S01]  /*31f0*/  PLOP3.LUT P0, PT, P0, PT, PT, 0x8, 0x80 ;  /* 0x000000000080781c */ /* 0x000fe2000070e170 */
[----:B------:R-:W-:-:S12]  /*3200*/  IMAD.MOV.U32 R22, RZ, RZ, -0x1 ;  /* 0xffffffffff167424 */ /* 0x000fd800078e00ff */
[----:B-----5:R-:W-:Y:S05]  /*3210*/  WARPSYNC.COLLECTIVE R22, `(.L_x_606) ;  /* 0x0000000016087348 */ /* 0x020fea0003c00000 */
[----:B------:R-:W-:Y:S01]  /*3220*/  VOTE.ANY P0, P0 ;  /* 0x0000000000ff7806 */ /* 0x000fe20000000100 */
[----:B-----5:R-:W-:-:S12]  /*3230*/  ENDCOLLECTIVE ;  /* 0x000000000000791b */ /* 0x020fd80003800000 */
.L_x_606:
[----:B------:R-:W-:Y:S05]  /*3240*/  BSYNC B0 ;  /* 0x0000000000007941 */ /* 0x000fea0003800000 */
.L_x_605:
[----:B------:R-:W-:Y:S05]  /*3250*/  BRA `(.L_x_607) ;  /* 0xffffffdc00447947 */ /* 0x000fea000383ffff */
.L_x_561:
[----:B------:R-:W-:Y:S01]  /*3260*/  BSSY B0, `(.L_x_608) ;  /* 0x0000006000007945 */ /* 0x000fe20003800000 */
[----:B------:R-:W-:Y:S01]  /*3270*/  PLOP3.LUT P0, PT, P0, PT, PT, 0x8, 0x80 ;  /* 0x000000000080781c */ /* 0x000fe2000070e170 */
[----:B------:R-:W-:-:S12]  /*3280*/  IMAD.MOV.U32 R22, RZ, RZ, -0x1 ;  /* 0xffffffffff167424 */ /* 0x000fd800078e00ff */
[----:B-----5:R-:W-:Y:S05]  /*3290*/  WARPSYNC.COLLECTIVE R22, `(.L_x_609) ;  /* 0x0000000016087348 */ /* 0x020fea0003c00000 */
[----:B------:R-:W-:Y:S01]  /*32a0*/  VOTE.ANY R22, PT, P0 ;  /* 0x0000000000167806 */ /* 0x000fe200000e0100 */
[----:B-----5:R-:W-:Y:S06]  /*32b0*/  ENDCOLLECTIVE ;  /* 0x000000000000791b */ /* 0x020fec0003800000 */
.L_x_609:
[----:B------:R-:W-:Y:S05]  /*32c0*/  BSYNC B0 ;  /* 0x0000000000007941 */ /* 0x000fea0003800000 */
.L_x_608:
[----:B------:R-:W-:Y:S01]  /*32d0*/  LOP3.LUT R22, R22, 0x80000000, R29, 0xec, !PT ;  /* 0x8000000016167812 */ /* 0x000fe200078eec1d */
[----:B------:R-:W-:Y:S02]  /*32e0*/  IMAD.MOV.U32 R19, RZ, RZ, R15 ;  /* 0x000000ffff137224 */ /* 0x000fe400078e000f */
[----:B------:R-:W-:Y:S02]  /*32f0*/  IMAD.MOV.U32 R10, RZ, RZ, 0x1 ;  /* 0x00000001ff0a7424 */ /* 0x000fe400078e00ff */
[----:B------:R-:W-:Y:S02]  /*3300*/  VIADD R11, R22, 0xffffffff ;  /* 0xffffffff160b7836 */ /* 0x000fe40000000000 */
[----:B------:R-:W-:-:S03]  /*3310*/  VIADD R2, R2, 0xffffffe0 ;  /* 0xffffffe002027836 */ /* 0x000fc60000000000 */
[----:B------:R-:W-:Y:S01]  /*3320*/  LOP3.LUT R11, R22, R11, RZ, 0xc, !PT ;  /* 0x0000000b160b7212 */ /* 0x000fe200078e0cff */
[----:B------:R-:W-:-:S05]  /*3330*/  IMAD.MOV.U32 R22, RZ, RZ, -0x1 ;  /* 0xffffffffff167424 */ /* 0x000fca00078e00ff */
[----:B------:R-:W0:Y:S02]  /*3340*/  POPC R11, R11 ;  /* 0x0000000b000b7309 */ /* 0x000e240000000000 */
[----:B0-----:R-:W-:Y:S05]  /*3350*/  WARPSYNC.COLLECTIVE R22, `(.L_x_610) ;  /* 0x0000000016087348 */ /* 0x001fea0003c00000 */
[----:B0-----:R0:W1:Y:S02]  /*3360*/  SHFL.DOWN P2, R23, R19, R10, R11 ;  /* 0x0800000a13177389 */ /* 0x001064000004000b */
[----:B01----:R-:W-:Y:S05]  /*3370*/  ENDCOLLECTIVE ;  /* 0x000000000000791b */ /* 0x003fea0003800000 */
.L_x_610:
        /* <DEDUP_REMOVED lines=9> */
.L_x_611:
        /* <DEDUP_REMOVED lines=8> */
.L_x_612:
        /* <DEDUP_REMOVED lines=8> */
.L_x_613:
        /* <DEDUP_REMOVED lines=8> */
.L_x_614:
[----:B------:R-:W-:Y:S02]  /*3590*/  SEL R23, R23, RZ, !P0 ;  /* 0x000000ff17177207 */ /* 0x000fe40004000000 */
[----:B------:R-:W-:Y:S02]  /*35a0*/  ISETP.NE.AND P0, PT, R14, 0x65, PT ;  /* 0x000000650e00780c */ /* 0x000fe40003f05270 */
[----:B------:R-:W-:-:S11]  /*35b0*/  IADD3 R18, PT, PT, R15, R23, R18 ;  /* 0x000000170f127210 */ /* 0x000fd60007ffe012 */
[----:B------:R-:W-:Y:S05]  /*35c0*/  WARPSYNC.COLLECTIVE R22, `(.L_x_615) ;  /* 0x0000000016087348 */ /* 0x000fea0003c00000 */
[----:B------:R-:W-:Y:S01]  /*35d0*/  VOTE.ALL P0, P0 ;  /* 0x0000000000ff7806 */ /* 0x000fe20000000000 */
[----:B------:R-:W-:-:S12]  /*35e0*/  ENDCOLLECTIVE ;  /* 0x000000000000791b */ /* 0x000fd80003800000 */
.L_x_615:
[----:B------:R-:W-:Y:S05]  /*35f0*/  BRA `(.L_x_616) ;  /* 0xffffffd800dc7947 */ /* 0x000fea000383ffff */
.L_x_570:
[----:B------:R-:W-:Y:S01]  /*3600*/  BSSY B0, `(.L_x_617) ;  /* 0x0000006000007945 */ /* 0x000fe20003800000 */
[----:B------:R-:W-:Y:S01]  /*3610*/  PLOP3.LUT P0, PT, P0, PT, PT, 0x8, 0x80 ;  /* 0x000000000080781c */ /* 0x000fe2000070e170 */
[----:B------:R-:W-:-:S12]  /*3620*/  IMAD.MOV.U32 R22, RZ, RZ, -0x1 ;  /* 0xffffffffff167424 */ /* 0x000fd800078e00ff */
[----:B-----5:R-:W-:Y:S05]  /*3630*/  WARPSYNC.COLLECTIVE R22, `(.L_x_618) ;  /* 0x0000000016087348 */ /* 0x020fea0003c00000 */
[----:B------:R-:W-:Y:S01]  /*3640*/  VOTE.ANY P0, P0 ;  /* 0x0000000000ff7806 */ /* 0x000fe20000000100 */
[----:B-----5:R-:W-:-:S12]  /*3650*/  ENDCOLLECTIVE ;  /* 0x000000000000791b */ /* 0x020fd80003800000 */
.L_x_618:
[----:B------:R-:W-:Y:S05]  /*3660*/  BSYNC B0 ;  /* 0x0000000000007941 */ /* 0x000fea0003800000 */
.L_x_617:
[----:B------:R-:W-:Y:S05]  /*3670*/  BRA `(.L_x_619) ;  /* 0xffffffe8008c7947 */ /* 0x000fea000383ffff */
.L_x_574:
[----:B------:R-:W-:Y:S01]  /*3680*/  BSSY B0, `(.L_x_620) ;  /* 0x0000006000007945 */ /* 0x000fe20003800000 */
[----:B------:R-:W-:Y:S01]  /*3690*/  PLOP3.LUT P0, PT, P0, PT, PT, 0x8, 0x80 ;  /* 0x000000000080781c */ /* 0x000fe2000070e170 */
[----:B------:R-:W-:-:S12]  /*36a0*/  IMAD.MOV.U32 R22, RZ, RZ, -0x1 ;  /* 0xffffffffff167424 */ /* 0x000fd800078e00ff */
[----:B-----5:R-:W-:Y:S05]  /*36b0*/  WARPSYNC.COLLECTIVE R22, `(.L_x_621) ;  /* 0x0000000016087348 */ /* 0x020fea0003c00000 */
[----:B------:R-:W-:Y:S01]  /*36c0*/  VOTE.ANY P0, P0 ;  /* 0x0000000000ff7806 */ /* 0x000fe20000000100 */
[----:B-----5:R-:W-:-:S12]  /*36d0*/  ENDCOLLECTIVE ;  /* 0x000000000000791b */ /* 0x020fd80003800000 */
.L_x_621:
[----:B------:R-:W-:Y:S05]  /*36e0*/  BSYNC B0 ;  /* 0x0000000000007941 */ /* 0x000fea0003800000 */
.L_x_620:
[----:B------:R-:W-:Y:S05]  /*36f0*/  BRA `(.L_x_622) ;  /* 0xffffffe8009c7947 */ /* 0x000fea000383ffff */
.L_x_576:
[----:B------:R-:W0:Y:S01]  /*3700*/  S2R R29, SR_GEMASK ;  /* 0x00000000001d7919 */ /* 0x000e220000003c00 */
[----:B------:R-:W-:Y:S01]  /*3710*/  BSSY B0, `(.L_x_623) ;  /* 0x0000006000007945 */ /* 0x000fe20003800000 */
[----:B------:R-:W-:Y:S01]  /*3720*/  PLOP3.LUT P0, PT, P0, PT, PT, 0x8, 0x80 ;  /* 0x000000000080781c */ /* 0x000fe2000070e170 */
[----:B------:R-:W-:-:S12]  /*3730*/  IMAD.MOV.U32 R22, RZ, RZ, -0x1 ;  /* 0xffffffffff167424 */ /* 0x000fd800078e00ff */
[----:B0----5:R-:W-:Y:S05]  /*3740*/  WARPSYNC.COLLECTIVE R22, `(.L_x_624) ;  /* 0x0000000016087348 */ /* 0x021fea0003c00000 */
[----:B------:R-:W-:Y:S01]  /*3750*/  VOTE.ANY R22, PT, P0 ;  /* 0x0000000000167806 */ /* 0x000fe200000e0100 */
[----:B0----5:R-:W-:Y:S06]  /*3760*/  ENDCOLLECTIVE ;  /* 0x000000000000791b */ /* 0x021fec0003800000 */
.L_x_624:
[----:B------:R-:W-:Y:S05]  /*3770*/  BSYNC B0 ;  /* 0x0000000000007941 */ /* 0x000fea0003800000 */
.L_x_623:
[----:B------:R-:W-:Y:S01]  /*3780*/  LOP3.LUT R22, R22, 0x80000000, R29, 0xec, !PT ;  /* 0x8000000016167812 */ /* 0x000fe200078eec1d */
[----:B------:R-:W-:Y:S01]  /*3790*/  IMAD.MOV.U32 R19, RZ, RZ, R9 ;  /* 0x000000ffff137224 */ /* 0x000fe200078e0009 */
[----:B------:R-:W0:Y:S01]  /*37a0*/  LDC.64 R20, c[0x0][0x3c8] ;  /* 0x0000f200ff147b82 */ /* 0x000e220000000a00 */
[----:B------:R-:W-:Y:S01]  /*37b0*/  IMAD.MOV.U32 R10, RZ, RZ, 0x1 ;  /* 0x00000001ff0a7424 */ /* 0x000fe200078e00ff */
[----:B------:R-:W-:Y:S01]  /*37c0*/  ISETP.NE.AND P0, PT, R8, 0x65, PT ;  /* 0x000000650800780c */ /* 0x000fe20003f05270 */
[----:B------:R-:W-:Y:S02]  /*37d0*/  VIADD R7, R22, 0xffffffff ;  /* 0xffffffff16077836 */ /* 0x000fe40000000000 */
[C---:B------:R-:W-:Y:S02]  /*37e0*/  VIADD R4, R28.reuse, 0x2 ;  /* 0x000000021c047836 */ /* 0x040fe40000000000 */
[----:B------:R-:W-:Y:S01]  /*37f0*/  VIADD R6, R28, 0x4 ;  /* 0x000000041c067836 */ /* 0x000fe20000000000 */
[----:B------:R-:W-:Y:S01]  /*3800*/  LOP3.LUT R7, R22, R7, RZ, 0xc, !PT ;  /* 0x0000000716077212 */ /* 0x000fe200078e0cff */
[----:B------:R-:W-:-:S02]  /*3810*/  IMAD.MOV.U32 R22, RZ, RZ, -0x1 ;  /* 0xffffffffff167424 */ /* 0x000fc400078e00ff */
[C---:B------:R-:W-:Y:S01]  /*3820*/  VIADD R8, R28.reuse, 0x10 ;  /* 0x000000101c087836 */ /* 0x040fe20000000000 */
[----:B------:R1:W2:Y:S02]  /*3830*/  POPC R11, R7 ;  /* 0x00000007000b7309 */ /* 0x0002a40000000000 */
[----:B-1----:R-:W-:-:S07]  /*3840*/  VIADD R7, R28, 0x8 ;  /* 0x000000081c077836 */ /* 0x002fce0000000000 */
[----:B0-2---:R-:W-:Y:S05]  /*3850*/  WARPSYNC.COLLECTIVE R22, `(.L_x_625) ;  /* 0x0000000016087348 */ /* 0x005fea0003c00000 */
[----:B--2---:R1:W2:Y:S02]  /*3860*/  SHFL.DOWN P2, R23, R19, R10, R11 ;  /* 0x0800000a13177389 */ /* 0x0042a4000004000b */
[----:B012---:R-:W-:Y:S05]  /*3870*/  ENDCOLLECTIVE ;  /* 0x000000000000791b */ /* 0x007fea0003800000 */
.L_x_625:
        /* <DEDUP_REMOVED lines=8> */
.L_x_626:
[----:B------:R-:W-:Y:S01]  /*3900*/  IMAD.MOV.U32 R10, RZ, RZ, 0x4 ;  /* 0x00000004ff0a7424 */ /* 0x000fe200078e00ff */
[----:B------:R-:W-:-:S04]  /*3910*/  ISETP.GT.AND P2, PT, R4, R11, PT ;  /* 0x0000000b0400720c */ /* 0x000fc80003f44270 */
[----:B------:R-:W-:-:S05]  /*3920*/  SEL R23, R23, RZ, !P2 ;  /* 0x000000ff17177207 */ /* 0x000fca0005000000 */
[----:B------:R-:W-:-:S07]  /*3930*/  IMAD.IADD R19, R18, 0x1, R23 ;  /* 0x0000000112137824 */ /* 0x000fce00078e0217 */
[----:B------:R-:W-:Y:S05]  /*3940*/  WARPSYNC.COLLECTIVE R22, `(.L_x_627) ;  /* 0x0000000016087348 */ /* 0x000fea0003c00000 */
[----:B------:R0:W1:Y:S02]  /*3950*/  SHFL.DOWN P2, R23, R19, R10, R11 ;  /* 0x0800000a13177389 */ /* 0x000064000004000b */
[----:B01----:R-:W-:Y:S05]  /*3960*/  ENDCOLLECTIVE ;  /* 0x000000000000791b */ /* 0x003fea0003800000 */
.L_x_627:
        /* <DEDUP_REMOVED lines=8> */
.L_x_628:
        /* <DEDUP_REMOVED lines=8> */
.L_x_629:
[----:B------:R-:W-:Y:S05]  /*3a70*/  WARPSYNC.COLLECTIVE R22, `(.L_x_630) ;  /* 0x0000000016087348 */ /* 0x000fea0003c00000 */
[----:B------:R-:W-:Y:S01]  /*3a80*/  VOTE.ALL P0, P0 ;  /* 0x0000000000ff7806 */ /* 0x000fe20000000000 */
[----:B------:R-:W-:-:S12]  /*3a90*/  ENDCOLLECTIVE ;  /* 0x000000000000791b */ /* 0x000fd80003800000 */
.L_x_630:
[----:B------:R-:W-:-:S04]  /*3aa0*/  ISETP.GT.AND P2, PT, R8, R11, PT ;  /* 0x0000000b0800720c */ /* 0x000fc80003f44270 */
[----:B------:R-:W-:Y:S02]  /*3ab0*/  SEL R18, R23, RZ, !P2 ;  /* 0x000000ff17127207 */ /* 0x000fe40005000000 */
[----:B------:R-:W-:-:S03]  /*3ac0*/  IADD3 R20, P2, PT, R20, 0x100, RZ ;  /* 0x0000010014147810 */ /* 0x000fc60007f5e0ff */
[----:B------:R-:W-:Y:S02]  /*3ad0*/  IMAD.IADD R9, R9, 0x1, R18 ;  /* 0x0000000109097824 */ /* 0x000fe400078e0212 */
[----:B------:R-:W-:Y:S01]  /*3ae0*/  IMAD.X R21, RZ, RZ, R21, P2 ;  /* 0x000000ffff157224 */ /* 0x000fe200010e0615 */
[----:B------:R-:W-:Y:S07]  /*3af0*/  BRA `(.L_x_631) ;  /* 0xffffffe800387947 */ /* 0x000fee000383ffff */
.L_x_578:
[----:B------:R-:W-:Y:S01]  /*3b00*/  BSSY B0, `(.L_x_632) ;  /* 0x0000006000007945 */ /* 0x000fe20003800000 */
[----:B------:R-:W-:Y:S01]  /*3b10*/  PLOP3.LUT P0, PT, P0, PT, PT, 0x8, 0x80 ;  /* 0x000000000080781c */ /* 0x000fe2000070e170 */
[----:B------:R-:W-:-:S12]  /*3b20*/  IMAD.MOV.U32 R22, RZ, RZ, -0x1 ;  /* 0xffffffffff167424 */ /* 0x000fd800078e00ff */
[----:B-----5:R-:W-:Y:S05]  /*3b30*/  WARPSYNC.COLLECTIVE R22, `(.L_x_633) ;  /* 0x0000000016087348 */ /* 0x020fea0003c00000 */
[----:B------:R-:W-:Y:S01]  /*3b40*/  VOTE.ANY P0, P0 ;  /* 0x0000000000ff7806 */ /* 0x000fe20000000100 */
[----:B-----5:R-:W-:-:S12]  /*3b50*/  ENDCOLLECTIVE ;  /* 0x000000000000791b */ /* 0x020fd80003800000 */
.L_x_633:
[----:B------:R-:W-:Y:S05]  /*3b60*/  BSYNC B0 ;  /* 0x0000000000007941 */ /* 0x000fea0003800000 */
.L_x_632:
[----:B------:R-:W-:Y:S05]  /*3b70*/  BRA `(.L_x_634) ;  /* 0xffffffe800407947 */ /* 0x000fea000383ffff */
.L_x_582:
[----:B------:R-:W-:Y:S01]  /*3b80*/  BSSY B0, `(.L_x_635) ;  /* 0x0000006000007945 */ /* 0x000fe20003800000 */
[----:B------:R-:W-:Y:S01]  /*3b90*/  PLOP3.LUT P0, PT, P0, PT, PT, 0x8, 0x80 ;  /* 0x000000000080781c */ /* 0x000fe2000070e170 */
[----:B------:R-:W-:-:S12]  /*3ba0*/  IMAD.MOV.U32 R22, RZ, RZ, -0x1 ;  /* 0xffffffffff167424 */ /* 0x000fd800078e00ff */
[----:B-----5:R-:W-:Y:S05]  /*3bb0*/  WARPSYNC.COLLECTIVE R22, `(.L_x_636) ;  /* 0x0000000016087348 */ /* 0x020fea0003c00000 */
[----:B------:R-:W-:Y:S01]  /*3bc0*/  VOTE.ANY P0, P0 ;  /* 0x0000000000ff7806 */ /* 0x000fe20000000100 */
[----:B-----5:R-:W-:-:S12]  /*3bd0*/  ENDCOLLECTIVE ;  /* 0x000000000000791b */ /* 0x020fd80003800000 */
.L_x_636:
[----:B------:R-:W-:Y:S05]  /*3be0*/  BSYNC B0 ;  /* 0x0000000000007941 */ /* 0x000fea0003800000 */
.L_x_635:
[----:B------:R-:W-:Y:S05]  /*3bf0*/  BRA `(.L_x_637) ;  /* 0xffffffe800507947 */ /* 0x000fea000383ffff */
.L_x_584:
[----:B------:R-:W-:Y:S01]  /*3c00*/  BSSY B0, `(.L_x_638) ;  /* 0x0000006000007945 */ /* 0x000fe20003800000 */
[----:B------:R-:W-:Y:S01]  /*3c10*/  PLOP3.LUT P0, PT, P0, PT, PT, 0x8, 0x80 ;  /* 0x000000000080781c */ /* 0x000fe2000070e170 */
[----:B------:R-:W-:-:S12]  /*3c20*/  IMAD.MOV.U32 R22, RZ, RZ, -0x1 ;  /* 0xffffffffff167424 */ /* 0x000fd800078e00ff */
[----:B-----5:R-:W-:Y:S05]  /*3c30*/  WARPSYNC.COLLECTIVE R22, `(.L_x_639) ;  /* 0x0000000016087348 */ /* 0x020fea0003c00000 */
[----:B------:R-:W-:Y:S01]  /*3c40*/  VOTE.ANY R22, PT, P0 ;  /* 0x0000000000167806 */ /* 0x000fe200000e0100 */
[----:B-----5:R-:W-:Y:S06]  /*3c50*/  ENDCOLLECTIVE ;  /* 0x000000000000791b */ /* 0x020fec0003800000 */
.L_x_639:
[----:B------:R-:W-:Y:S05]  /*3c60*/  BSYNC B0 ;  /* 0x0000000000007941 */ /* 0x000fea0003800000 */
.L_x_638:
[----:B------:R-:W-:Y:S01]  /*3c70*/  LOP3.LUT R22, R22, 0x80000000, R29, 0xec, !PT ;  /* 0x8000000016167812 */ /* 0x000fe200078eec1d */
[----:B------:R-:W-:Y:S02]  /*3c80*/  IMAD.MOV.U32 R10, RZ, RZ, 0x1 ;  /* 0x00000001ff0a7424 */ /* 0x000fe400078e00ff */
[----:B------:R-:W-:Y:S02]  /*3c90*/  VIADD R3, R3, 0xffffffe0 ;  /* 0xffffffe003037836 */ /* 0x000fe40000000000 */
[----:B------:R-:W-:-:S05]  /*3ca0*/  VIADD R11, R22, 0xffffffff ;  /* 0xffffffff160b7836 */ /* 0x000fca0000000000 */
[----:B------:R-:W-:Y:S01]  /*3cb0*/  LOP3.LUT R11, R22, R11, RZ, 0xc, !PT ;  /* 0x0000000b160b7212 */ /* 0x000fe200078e0cff */
[----:B------:R-:W-:-:S05]  /*3cc0*/  IMAD.MOV.U32 R22, RZ, RZ, -0x1 ;  /* 0xffffffffff167424 */ /* 0x000fca00078e00ff */
[----:B------:R-:W0:Y:S02]  /*3cd0*/  POPC R11, R11 ;  /* 0x0000000b000b7309 */ /* 0x000e240000000000 */
[----:B0-----:R-:W-:Y:S05]  /*3ce0*/  WARPSYNC.COLLECTIVE R22, `(.L_x_640) ;  /* 0x0000000016087348 */ /* 0x001fea0003c00000 */
[----:B0-----:R0:W1:Y:S02]  /*3cf0*/  SHFL.DOWN P2, R23, R19, R10, R11 ;  /* 0x0800000a13177389 */ /* 0x001064000004000b */
[----:B01----:R-:W-:Y:S05]  /*3d00*/  ENDCOLLECTIVE ;  /* 0x000000000000791b */ /* 0x003fea0003800000 */
.L_x_640:
[----:B------:R-:W-:Y:S01]  /*3d10*/  ISETP.GE.AND P0, PT, R28, R11, PT ;  /* 0x0000000b1c00720c */ /* 0x000fe20003f06270 */
[----:B------:R-:W-:-:S03]  /*3d20*/  IMAD.MOV.U32 R10, RZ, RZ, 0x2 ;  /* 0x00000002ff0a7424 */ /* 0x000fc600078e00ff */
[----:B------:R-:W-:Y:S02]  /*3d30*/  SEL R23, R23, RZ, !P0 ;  /* 0x000000ff17177207 */ /* 0x000fe40004000000 */
[----:B------:R-:W-:-:S03]  /*3d40*/  ISETP.GT.AND P0, PT, R4, R11, PT ;  /* 0x0000000b0400720c */ /* 0x000fc60003f04270 */
[----:B------:R-:W-:-:S10]  /*3d50*/  IMAD.IADD R19, R23, 0x1, R19 ;  /* 0x0000000117137824 */ /* 0x000fd400078e0213 */
[----:B------:R-:W-:Y:S05]  /*3d60*/  WARPSYNC.COLLECTIVE R22, `(.L_x_641) ;  /* 0x0000000016087348 */ /* 0x000fea0003c00000 */
[----:B------:R0:W1:Y:S02]  /*3d70*/  SHFL.DOWN P2, R23, R19, R10, R11 ;  /* 0x0800000a13177389 */ /* 0x000064000004000b */
[----:B01----:R-:W-:Y:S05]  /*3d80*/  ENDCOLLECTIVE ;  /* 0x000000000000791b */ /* 0x003fea0003800000 */
.L_x_641:
[----:B------:R-:W-:Y:S01]  /*3d90*/  IMAD.MOV.U32 R10, RZ, RZ, 0x4 ;  /* 0x00000004ff0a7424 */ /* 0x000fe200078e00ff */
[----:B------:R-:W-:Y:S02]  /*3da0*/  SEL R23, R23, RZ, !P0 ;  /* 0x000000ff17177207 */ /* 0x000fe40004000000 */
[----:B------:R-:W-:-:S03]  /*3db0*/  ISETP.GT.AND P0, PT, R6, R11, PT ;  /* 0x0000000b0600720c */ /* 0x000fc60003f04270 */
[----:B------:R-:W-:-:S10]  /*3dc0*/  IMAD.IADD R19, R19, 0x1, R23 ;  /* 0x0000000113137824 */ /* 0x000fd400078e0217 */
[----:B------:R-:W-:Y:S05]  /*3dd0*/  WARPSYNC.COLLECTIVE R22, `(.L_x_642) ;  /* 0x0000000016087348 */ /* 0x000fea0003c00000 */
[----:B------:R0:W1:Y:S02]  /*3de0*/  SHFL.DOWN P2, R23, R19, R10, R11 ;  /* 0x0800000a13177389 */ /* 0x000064000004000b */
[----:B01----:R-:W-:Y:S05]  /*3df0*/  ENDCOLLECTIVE ;  /* 0x000000000000791b */ /* 0x003fea0003800000 */
.L_x_642:
[----:B------:R-:W-:Y:S01]  /*3e00*/  IMAD.MOV.U32 R10, RZ, RZ, 0x8 ;  /* 0x00000008ff0a7424 */ /* 0x000fe200078e00ff */
[----:B------:R-:W-:Y:S02]  /*3e10*/  SEL R23, R23, RZ, !P0 ;  /* 0x000000ff17177207 */ /* 0x000fe40004000000 */
[----:B------:R-:W-:-:S03]  /*3e20*/  ISETP.GT.AND P0, PT, R7, R11, PT ;  /* 0x0000000b0700720c */ /* 0x000fc60003f04270 */
[----:B------:R-:W-:-:S10]  /*3e30*/  IMAD.IADD R19, R19, 0x1, R23 ;  /* 0x0000000113137824 */ /* 0x000fd400078e0217 */
[----:B------:R-:W-:Y:S05]  /*3e40*/  WARPSYNC.COLLECTIVE R22, `(.L_x_643) ;  /* 0x0000000016087348 */ /* 0x000fea0003c00000 */
[----:B------:R0:W1:Y:S02]  /*3e50*/  SHFL.DOWN P2, R23, R19, R10, R11 ;  /* 0x0800000a13177389 */ /* 0x000064000004000b */
[----:B01----:R-:W-:Y:S05]  /*3e60*/  ENDCOLLECTIVE ;  /* 0x000000000000791b */ /* 0x003fea0003800000 */
.L_x_643:
[----:B------:R-:W-:Y:S01]  /*3e70*/  IMAD.MOV.U32 R10, RZ, RZ, 0x10 ;  /* 0x00000010ff0a7424 */ /* 0x000fe200078e00ff */
[----:B------:R-:W-:Y:S02]  /*3e80*/  SEL R23, R23, RZ, !P0 ;  /* 0x000000ff17177207 */ /* 0x000fe40004000000 */
[----:B------:R-:W-:-:S03]  /*3e90*/  ISETP.GT.AND P0, PT, R8, R11, PT ;  /* 0x0000000b0800720c */ /* 0x000fc60003f04270 */
[----:B------:R-:W-:-:S10]  /*3ea0*/  IMAD.IADD R19, R19, 0x1, R23 ;  /* 0x0000000113137824 */ /* 0x000fd400078e0217 */
[----:B------:R-:W-:Y:S05]  /*3eb0*/  WARPSYNC.COLLECTIVE R22, `(.L_x_644) ;  /* 0x0000000016087348 */ /* 0x000fea0003c00000 */
[----:B------:R0:W1:Y:S02]  /*3ec0*/  SHFL.DOWN P2, R23, R19, R10, R11 ;  /* 0x0800000a13177389 */ /* 0x000064000004000b */
[----:B01----:R-:W-:Y:S05]  /*3ed0*/  ENDCOLLECTIVE ;  /* 0x000000000000791b */ /* 0x003fea0003800000 */
.L_x_644:
[----:B------:R-:W-:Y:S02]  /*3ee0*/  SEL R23, R23, RZ, !P0 ;  /* 0x000000ff17177207 */ /* 0x000fe40004000000 */
[----:B------:R-:W-:Y:S02]  /*3ef0*/  ISETP.NE.AND P0, PT, R18, 0x65, PT ;  /* 0x000000651200780c */ /* 0x000fe40003f05270 */
[----:B------:R-:W-:-:S11]  /*3f00*/  IADD3 R9, PT, PT, R19, R23, R9 ;  /* 0x0000001713097210 */ /* 0x000fd60007ffe009 */
[----:B------:R-:W-:Y:S05]  /*3f10*/  WARPSYNC.COLLECTIVE R22, `(.L_x_645) ;  /* 0x0000000016087348 */ /* 0x000fea0003c00000 */
[----:B------:R-:W-:Y:S01]  /*3f20*/  VOTE.ALL P0, P0 ;  /* 0x0000000000ff7806 */ /* 0x000fe20000000000 */
[----:B------:R-:W-:-:S12]  /*3f30*/  ENDCOLLECTIVE ;  /* 0x000000000000791b */ /* 0x000fd80003800000 */
.L_x_645:
[----:B------:R-:W-:Y:S05]  /*3f40*/  BRA `(.L_x_646) ;  /* 0xffffffe400fc7947 */ /* 0x000fea000383ffff */
.L_x_647:
        /* <DEDUP_REMOVED lines=11> */
.L_x_1673:


//--------------------- .text._ZN3cub18CUB_300001_SM_10006detail4scan16DeviceScanKernelINS2_10policy_hubIiiimN4cuda3std3__44plusIvEEE10Policy1000EPiN6thrust24THRUST_300001_SM_1000_NS20permutation_iteratorINSE_10device_ptrIiEESH_EENS0_13ScanTileStateIiLb1EEES9_NS1_10InputValueIiSC_EEmiLb0EiEEvT0_T1_T2_iT3_T4_T5_ --------------------------
	.section	.text._ZN3cub18CUB_300001_SM_10006detail4scan16DeviceScanKernelINS2_10policy_hubIiiimN4cuda3std3__44plusIvEEE10Policy1000EPiN6thrust24THRUST_300001_SM_1000_NS20permutation_iteratorINSE_10device_ptrIiEESH_EENS0_13ScanTileStateIiLb1EEES9_NS1_10InputValueIiSC_EEmiLb0EiEEvT0_T1_T2_iT3_T4_T5_,"ax",@progbits
	.align	128
        .global         _ZN3cub18CUB_300001_SM_10006detail4scan16DeviceScanKernelINS2_10policy_hubIiiimN4cuda3std3__44plusIvEEE10Policy1000EPiN6thrust24THRUST_300001_SM_1000_NS20permutation_iteratorINSE_10device_ptrIiEESH_EENS0_13ScanTileStateIiLb1EEES9_NS1_10InputValueIiSC_EEmiLb0EiEEvT0_T1_T2_iT3_T4_T5_
        .type           _ZN3cub18CUB_300001_SM_10006detail4scan16DeviceScanKernelINS2_10policy_hubIiiimN4cuda3std3__44plusIvEEE10Policy1000EPiN6thrust24THRUST_300001_SM_1000_NS20permutation_iteratorINSE_10device_ptrIiEESH_EENS0_13ScanTileStateIiLb1EEES9_NS1_10InputValueIiSC_EEmiLb0EiEEvT0_T1_T2_iT3_T4_T5_,@function
        .size           _ZN3cub18CUB_300001_SM_10006detail4scan16DeviceScanKernelINS2_10policy_hubIiiimN4cuda3std3__44plusIvEEE10Policy1000EPiN6thrust24THRUST_300001_SM_1000_NS20permutation_iteratorINSE_10device_ptrIiEESH_EENS0_13ScanTileStateIiLb1EEES9_NS1_10InputValueIiSC_EEmiLb0EiEEvT0_T1_T2_iT3_T4_T5_,(.L_x_1674 - _ZN3cub18CUB_300001_SM_10006detail4scan16DeviceScanKernelINS2_10policy_hubIiiimN4cuda3std3__44plusIvEEE10Policy1000EPiN6thrust24THRUST_300001_SM_1000_NS20permutation_iteratorINSE_10device_ptrIiEESH_EENS0_13ScanTileStateIiLb1EEES9_NS1_10InputValueIiSC_EEmiLb0EiEEvT0_T1_T2_iT3_T4_T5_)
        .other          _ZN3cub18CUB_300001_SM_10006detail4scan16DeviceScanKernelINS2_10policy_hubIiiimN4cuda3std3__44plusIvEEE10Policy1000EPiN6thrust24THRUST_300001_SM_1000_NS20permutation_iteratorINSE_10device_ptrIiEESH_EENS0_13ScanTileStateIiLb1EEES9_NS1_10InputValueIiSC_EEmiLb0EiEEvT0_T1_T2_iT3_T4_T5_,@"STO_CUDA_ENTRY STV_DEFAULT"
_ZN3cub18CUB_300001_SM_10006detail4scan16DeviceScanKernelINS2_10policy_hubIiiimN4cuda3std3__44plusIvEEE10Policy1000EPiN6thrust24THRUST_300001_SM_1000_NS20permutation_iteratorINSE_10device_ptrIiEESH_EENS0_13ScanTileStateIiLb1EEES9_NS1_10InputValueIiSC_EEmiLb0EiEEvT0_T1_T2_iT3_T4_T5_:
.text._ZN3cub18CUB_300001_SM_10006detail4scan16DeviceScanKernelINS2_10policy_hubIiiimN4cuda3std3__44plusIvEEE10Policy1000EPiN6thrust24THRUST_300001_SM_1000_NS20permutation_iteratorINSE_10device_ptrIiEESH_EENS0_13ScanTileStateIiLb1EEES9_NS1_10InputValueIiSC_EEmiLb0EiEEvT0_T1_T2_iT3_T4_T5_:
[----:B------:R-:W-:Y:S01]  /*0000*/  LDC R1, c[0x0][0x37c] ;  /* 0x0000df00ff017b82 */ /* 0x000fe20000000800 */
[----:B------:R-:W0:Y:S01]  /*0010*/  LDCU UR4, c[0x0][0x3a8] ;  /* 0x00007500ff0477ac */ /* 0x000e220008000800 */
[----:B------:R-:W1:Y:S06]  /*0020*/  LDCU.64 UR12, c[0x0][0x358] ;  /* 0x00006b00ff0c77ac */ /* 0x000e6c0008000a00 */
[----:B------:R-:W2:Y:S01]  /*0030*/  S2UR UR6, SR_CTAID.X ;  /* 0x00000000000679c3 */ /* 0x000ea20000002500 */
[----:B------:R-:W3:Y:S01]  /*0040*/  LDCU.64 UR8, c[0x0][0x3b8] ;  /* 0x00007700ff0877ac */ /* 0x000ee20008000a00 */
[----:B0-----:R-:W-:-:S06]  /*0050*/  UPRMT UR4, UR4, 0x7770, URZ ;  /* 0x0000777004047896 */ /* 0x001fcc00080000ff */
[----:B------:R-:W-:-:S05]  /*0060*/  ISETP.NE.AND P0, PT, RZ, UR4, PT ;  /* 0x00000004ff007c0c */ /* 0x000fca000bf05270 */
[----:B------:R-:W2:Y:S08]  /*0070*/  LDCU UR4, c[0x0][0x3a0] ;  /* 0x00007400ff0477ac */ /* 0x000eb00008000800 */
[----:B------:R-:W1:Y:S02]  /*0080*/  @P0 LDC.64 R2, c[0x0][0x3b0] ;  /* 0x0000ec00ff020b82 */ /* 0x000e640000000a00 */
[----:B-1----:R0:W5:Y:S01]  /*0090*/  @P0 LDG.E R38, desc[UR12][R2.64] ;  /* 0x0000000c02260981 */ /* 0x002162000c1e1900 */
[----:B--2---:R-:W-:-:S04]  /*00a0*/  UIADD3 UR6, UPT, UPT, UR6, UR4, URZ ;  /* 0x0000000406067290 */ /* 0x004fc8000fffe0ff */
[----:B------:R-:W-:-:S04]  /*00b0*/  UIMAD.WIDE UR10, UR6, 0x1ee0, URZ ;  /* 0x00001ee0060a78a5 */ /* 0x000fc8000f8e02ff */
[----:B---3--:R-:W-:-:S04]  /*00c0*/  UIADD3 UR7, UP0, UPT, -UR10, UR8, URZ ;  /* 0x000000080a077290 */ /* 0x008fc8000ff1e1ff */
[----:B------:R-:W-:Y:S02]  /*00d0*/  UIADD3.X UR4, UPT, UPT, ~UR11, UR9, URZ, UP0, !UPT ;  /* 0x000000090b047290 */ /* 0x000fe400087fe5ff */
[----:B------:R-:W-:-:S04]  /*00e0*/  UISETP.GE.U32.AND UP0, UPT, UR7, 0x1ee1, UPT ;  /* 0x00001ee10700788c */ /* 0x000fc8000bf06070 */
[----:B------:R-:W-:Y:S01]  /*00f0*/  UISETP.GE.U32.AND.EX UP0, UPT, UR4, URZ, UPT, UP0 ;  /* 0x000000ff0400728c */ /* 0x000fe2000bf06100 */
[----:B------:R-:W1:Y:S08]  /*0100*/  @!P0 LDC R38, c[0x0][0x3b0] ;  /* 0x0000ec00ff268b82 */ /* 0x000e700000000800 */
[----:B0-----:R-:W-:Y:S05]  /*0110*/  BRA.U !UP0, `(.L_x_648) ;  /* 0x0000001d08947547 */ /* 0x001fea000b800000 */
[----:B------:R-:W0:Y:S01]  /*0120*/  S2R R35, SR_TID.X ;  /* 0x0000000000237919 */ /* 0x000e220000002100 */
[----:B------:R-:W2:Y:S01]  /*0130*/  LDCU.64 UR4, c[0x0][0x380] ;  /* 0x00007000ff0477ac */ /* 0x000ea20008000a00 */
[C---:B0-----:R-:W-:Y:S02]  /*0140*/  LOP3.LUT R0, R35.reuse, 0x1f, RZ, 0xc0, !PT ;  /* 0x0000001f23007812 */ /* 0x041fe400078ec0ff */
[----:B------:R-:W-:-:S05]  /*0150*/  LOP3.LUT R3, R35, 0x3e0, RZ, 0xc0, !PT ;  /* 0x000003e023037812 */ /* 0x000fca00078ec0ff */
[----:B------:R-:W-:-:S05]  /*0160*/  IMAD R0, R3, 0x13, R0 ;  /* 0x0000001303007824 */ /* 0x000fca00078e0200 */
[----:B------:R-:W-:-:S05]  /*0170*/  IADD3 R0, P0, PT, R0, UR10, RZ ;  /* 0x0000000a00007c10 */ /* 0x000fca000ff1e0ff */
[----:B------:R-:W-:Y:S02]  /*0180*/  IMAD.X R3, RZ, RZ, UR11, P0 ;  /* 0x0000000bff037e24 */ /* 0x000fe400080e06ff */
[----:B------:R-:W-:-:S03]  /*0190*/  IMAD.SHL.U32 R31, R0, 0x4, RZ ;  /* 0x00000004001f7824 */ /* 0x000fc600078e00ff */
[----:B------:R-:W-:Y:S02]  /*01a0*/  SHF.L.U64.HI R30, R0, 0x2, R3 ;  /* 0x00000002001e7819 */ /* 0x000fe40000010203 */
[----:B--2---:R-:W-:-:S04]  /*01b0*/  IADD3 R2, P0, PT, R31, UR4, RZ ;  /* 0x000000041f027c10 */ /* 0x004fc8000ff1e0ff */
[----:B------:R-:W-:-:S05]  /*01c0*/  IADD3.X R3, PT, PT, R30, UR5, RZ, P0, !PT ;  /* 0x000000051e037c10 */ /* 0x000fca00087fe4ff */
[----:B------:R-:W2:Y:S04]  /*01d0*/  LD.E.STRONG.SM R5, desc[UR12][R2.64] ;  /* 0x0000000c02057980 */ /* 0x000ea8000c10b900 */
[----:B------:R-:W3:Y:S04]  /*01e0*/  LD.E.STRONG.SM R7, desc[UR12][R2.64+0x80] ;  /* 0x0000800c02077980 */ /* 0x000ee8000c10b900 */
[----:B------:R-:W4:Y:S04]  /*01f0*/  LD.E.STRONG.SM R9, desc[UR12][R2.64+0x100] ;  /* 0x0001000c02097980 */ /* 0x000f28000c10b900 */
        /* <DEDUP_REMOVED lines=15> */
[----:B------:R-:W4:Y:S01]  /*02f0*/  LD.E.STRONG.SM R6, desc[UR12][R2.64+0x900] ;  /* 0x0009000c02067980 */ /* 0x000f22000c10b900 */
[----:B------:R-:W0:Y:S01]  /*0300*/  S2UR UR5, SR_CgaCtaId ;  /* 0x00000000000579c3 */ /* 0x000e220000008800 */
[----:B------:R-:W-:Y:S01]  /*0310*/  SHF.R.U32.HI R36, RZ, 0x5, R35 ;  /* 0x00000005ff247819 */ /* 0x000fe20000011623 */
[----:B------:R-:W-:Y:S01]  /*0320*/  UMOV UR4, 0x400 ;  /* 0x0000040000047882 */ /* 0x000fe20000000000 */
[----:B------:R-:W1:Y:S01]  /*0330*/  S2R R37, SR_LANEID ;  /* 0x0000000000257919 */ /* 0x000e620000000000 */
[----:B------:R-:W-:Y:S01]  /*0340*/  UISETP.NE.AND UP0, UPT, UR6, URZ, UPT ;  /* 0x000000ff0600728c */ /* 0x000fe2000bf05270 */
[----:B------:R-:W-:Y:S01]  /*0350*/  BSSY.RECONVERGENT B0, `(.L_x_649) ;  /* 0x0000149000007945 */ /* 0x000fe20003800200 */
[----:B0-----:R-:W-:Y:S01]  /*0360*/  ULEA UR4, UR5, UR4, 0x18 ;  /* 0x0000000405047291 */ /* 0x001fe2000f8ec0ff */
[----:B-1----:R-:W-:-:S05]  /*0370*/  IMAD R34, R36, 0x260, R37 ;  /* 0x0000026024227824 */ /* 0x002fca00078e0225 */
[----:B------:R-:W-:-:S05]  /*0380*/  LEA R34, R34, UR4, 0x2 ;  /* 0x0000000422227c11 */ /* 0x000fca000f8e10ff */
[----:B------:R-:W-:Y:S01]  /*0390*/  IMAD R33, R37, 0x48, R34 ;  /* 0x0000004825217824 */ /* 0x000fe200078e0222 */
[----:B--2---:R0:W-:Y:S04]  /*03a0*/  STS [R34], R5 ;  /* 0x0000000522007388 */ /* 0x0041e80000000800 */
[----:B---3--:R0:W-:Y:S04]  /*03b0*/  STS [R34+0x80], R7 ;  /* 0x0000800722007388 */ /* 0x0081e80000000800 */
[----:B----4-:R0:W-:Y:S04]  /*03c0*/  STS [R34+0x100], R9 ;  /* 0x0001000922007388 */ /* 0x0101e80000000800 */
[----:B------:R0:W-:Y:S04]  /*03d0*/  STS [R34+0x180], R11 ;  /* 0x0001800b22007388 */ /* 0x0001e80000000800 */
        /* <DEDUP_REMOVED lines=14> */
[----:B------:R0:W-:Y:S01]  /*04c0*/  STS [R34+0x900], R6 ;  /* 0x0009000622007388 */ /* 0x0001e20000000800 */
[----:B------:R-:W-:-:S03]  /*04d0*/  NOP ;  /* 0x0000000000007918 */ /* 0x000fc60000000000 */
[----:B------:R0:W1:Y:S04]  /*04e0*/  LDS R32, [R33] ;  /* 0x0000000021207984 */ /* 0x0000680000000800 */
[----:B------:R0:W2:Y:S04]  /*04f0*/  LDS R29, [R33+0x4] ;  /* 0x00000400211d7984 */ /* 0x0000a80000000800 */
        /* <DEDUP_REMOVED lines=18> */
[----:B-1234-:R-:W-:Y:S05]  /*0620*/  BRA.U UP0, `(.L_x_650) ;  /* 0x0000000500247547 */ /* 0x01efea000b800000 */
[----:B------:R-:W-:Y:S02]  /*0630*/  IADD3 R8, PT, PT, R28, R29, R32 ;  /* 0x0000001d1c087210 */ /* 0x000fe40007ffe020 */
[C---:B------:R-:W-:Y:S02]  /*0640*/  ISETP.NE.AND P1, PT, R37.reuse, 0x1f, PT ;  /* 0x0000001f2500780c */ /* 0x040fe40003f25270 */
[----:B0-----:R-:W-:Y:S02]  /*0650*/  IADD3 R8, PT, PT, R26, R27, R8 ;  /* 0x0000001b1a087210 */ /* 0x001fe40007ffe008 */
[----:B------:R-:W-:Y:S02]  /*0660*/  ISETP.NE.AND P2, PT, R37, RZ, PT ;  /* 0x000000ff2500720c */ /* 0x000fe40003f45270 */
[----:B------:R-:W-:-:S04]  /*0670*/  IADD3 R8, PT, PT, R24, R25, R8 ;  /* 0x0000001918087210 */ /* 0x000fc80007ffe008 */
[----:B------:R-:W-:-:S03]  /*0680*/  IADD3 R8, PT, PT, R22, R23, R8 ;  /* 0x0000001716087210 */ /* 0x000fc60007ffe008 */
[----:B------:R-:W-:Y:S02]  /*0690*/  @!P1 LEA R43, R36, UR4, 0x2 ;  /* 0x00000004242b9c11 */ /* 0x000fe4000f8e10ff */
[----:B------:R-:W-:-:S04]  /*06a0*/  IADD3 R8, PT, PT, R20, R21, R8 ;  /* 0x0000001514087210 */ /* 0x000fc80007ffe008 */
[----:B------:R-:W-:-:S04]  /*06b0*/  IADD3 R8, PT, PT, R6, R7, R8 ;  /* 0x0000000706087210 */ /* 0x000fc80007ffe008 */
[----:B------:R-:W-:-:S04]  /*06c0*/  IADD3 R8, PT, PT, R4, R5, R8 ;  /* 0x0000000504087210 */ /* 0x000fc80007ffe008 */
[----:B------:R-:W-:-:S04]  /*06d0*/  IADD3 R8, PT, PT, R2, R3, R8 ;  /* 0x0000000302087210 */ /* 0x000fc80007ffe008 */
[----:B------:R-:W-:-:S05]  /*06e0*/  IADD3 R39, PT, PT, R39, R0, R8 ;  /* 0x0000000027277210 */ /* 0x000fca0007ffe008 */
        /* <DEDUP_REMOVED lines=14> */
[----:B------:R-:W-:Y:S02]  /*07d0*/  ISETP.NE.AND P1, PT, R36, 0xc, PT ;  /* 0x0000000c2400780c */ /* 0x000fe40003f25270 */
[----:B------:R-:W-:-:S03]  /*07e0*/  SEL R39, R39, RZ, P2 ;  /* 0x000000ff27277207 */ /* 0x000fc60001000000 */
[----:B------:R-:W0:Y:S04]  /*07f0*/  LDS.128 R8, [UR4+0x10] ;  /* 0x00001004ff087984 */ /* 0x000e280008000c00 */
[----:B------:R-:W1:Y:S04]  /*0800*/  LDS.128 R12, [UR4+0x20] ;  /* 0x00002004ff0c7984 */ /* 0x000e680008000c00 */
[----:B------:R-:W2:Y:S01]  /*0810*/  LDS.128 R16, [UR4+0x30] ;  /* 0x00003004ff107984 */ /* 0x000ea20008000c00 */
[----:B0-----:R-:W-:-:S04]  /*0820*/  IMAD.IADD R9, R8, 0x1, R9 ;  /* 0x0000000108097824 */ /* 0x001fc800078e0209 */
[----:B------:R-:W-:Y:S01]  /*0830*/  IMAD.IADD R10, R10, 0x1, R9 ;  /* 0x000000010a0a7824 */ /* 0x000fe200078e0209 */
[----:B------:R-:W-:Y:S02]  /*0840*/  SEL R8, R9, R8, !P0 ;  /* 0x0000000809087207 */ /* 0x000fe40004000000 */
[----:B------:R-:W-:Y:S01]  /*0850*/  ISETP.NE.AND P0, PT, R36, 0x3, PT ;  /* 0x000000032400780c */ /* 0x000fe20003f05270 */
[----:B------:R-:W-:Y:S01]  /*0860*/  IMAD.IADD R11, R11, 0x1, R10 ;  /* 0x000000010b0b7824 */ /* 0x000fe200078e020a */
[----:B------:R-:W0:Y:S02]  /*0870*/  LDS R9, [UR4+0x40] ;  /* 0x00004004ff097984 */ /* 0x000e240008000800 */
[----:B------:R-:W-:Y:S01]  /*0880*/  SEL R8, R10, R8, !P0 ;  /* 0x000000080a087207 */ /* 0x000fe20004000000 */
[----:B-1----:R-:W-:Y:S01]  /*0890*/  IMAD.IADD R12, R11, 0x1, R12 ;  /* 0x000000010b0c7824 */ /* 0x002fe200078e020c */
[----:B------:R-:W-:-:S03]  /*08a0*/  ISETP.NE.AND P0, PT, R36, 0x4, PT ;  /* 0x000000042400780c */ /* 0x000fc60003f05270 */
[----:B------:R-:W-:Y:S01]  /*08b0*/  IMAD.IADD R13, R13, 0x1, R12 ;  /* 0x000000010d0d7824 */ /* 0x000fe200078e020c */
[----:B------:R-:W-:Y:S02]  /*08c0*/  SEL R8, R11, R8, !P0 ;  /* 0x000000080b087207 */ /* 0x000fe40004000000 */
[----:B------:R-:W-:Y:S01]  /*08d0*/  ISETP.NE.AND P0, PT, R36, 0x5, PT ;  /* 0x000000052400780c */ /* 0x000fe20003f05270 */
[----:B------:R-:W-:-:S03]  /*08e0*/  IMAD.IADD R14, R14, 0x1, R13 ;  /* 0x000000010e0e7824 */ /* 0x000fc600078e020d */
[----:B------:R-:W-:Y:S01]  /*08f0*/  SEL R8, R12, R8, !P0 ;  /* 0x000000080c087207 */ /* 0x000fe20004000000 */
[----:B------:R-:W-:Y:S01]  /*0900*/  IMAD.IADD R15, R15, 0x1, R14 ;  /* 0x000000010f0f7824 */ /* 0x000fe200078e020e */
[----:B------:R-:W-:-:S03]  /*0910*/  ISETP.NE.AND P0, PT, R36, 0x6, PT ;  /* 0x000000062400780c */ /* 0x000fc60003f05270 */
[----:B--2---:R-:W-:Y:S01]  /*0920*/  IMAD.IADD R16, R15, 0x1, R16 ;  /* 0x000000010f107824 */ /* 0x004fe200078e0210 */
[----:B------:R-:W-:Y:S02]  /*0930*/  SEL R8, R13, R8, !P0 ;  /* 0x000000080d087207 */ /* 0x000fe40004000000 */
[----:B------:R-:W-:Y:S01]  /*0940*/  ISETP.NE.AND P0, PT, R36, 0x7, PT ;  /* 0x000000072400780c */ /* 0x000fe20003f05270 */
[----:B------:R-:W-:-:S03]  /*0950*/  IMAD.IADD R17, R17, 0x1, R16 ;  /* 0x0000000111117824 */ /* 0x000fc600078e0210 */
[----:B------:R-:W-:Y:S01]  /*0960*/  SEL R8, R14, R8, !P0 ;  /* 0x000000080e087207 */ /* 0x000fe20004000000 */
[----:B------:R-:W-:Y:S01]  /*0970*/  IMAD.IADD R18, R18, 0x1, R17 ;  /* 0x0000000112127824 */ /* 0x000fe200078e0211 */
[----:B------:R-:W-:-:S03]  /*0980*/  ISETP.NE.AND P0, PT, R36, 0x8, PT ;  /* 0x000000082400780c */ /* 0x000fc60003f05270 */
[----:B------:R-:W-:Y:S01]  /*0990*/  IMAD.IADD R19, R19, 0x1, R18 ;  /* 0x0000000113137824 */ /* 0x000fe200078e0212 */
[----:B------:R-:W-:Y:S02]  /*09a0*/  SEL R8, R15, R8, !P0 ;  /* 0x000000080f087207 */ /* 0x000fe40004000000 */
[----:B------:R-:W-:-:S04]  /*09b0*/  ISETP.NE.AND P0, PT, R36, 0x9, PT ;  /* 0x000000092400780c */ /* 0x000fc80003f05270 */
[----:B------:R-:W-:Y:S02]  /*09c0*/  SEL R8, R16, R8, !P0 ;  /* 0x0000000810087207 */ /* 0x000fe40004000000 */
[C---:B------:R-:W-:Y:S02]  /*09d0*/  ISETP.NE.AND P0, PT, R36.reuse, 0xa, PT ;  /* 0x0000000a2400780c */ /* 0x040fe40003f05270 */
[----:B0----5:R-:W-:Y:S02]  /*09e0*/  IADD3 R9, PT, PT, R19, R9, R38 ;  /* 0x0000000913097210 */ /* 0x021fe40007ffe026 */
[----:B------:R-:W-:Y:S02]  /*09f0*/  SEL R8, R17, R8, !P0 ;  /* 0x0000000811087207 */ /* 0x000fe40004000000 */
[----:B------:R-:W-:-:S04]  /*0a00*/  ISETP.NE.AND P0, PT, R36, 0xb, PT ;  /* 0x0000000b2400780c */ /* 0x000fc80003f05270 */
[----:B------:R-:W-:Y:S02]  /*0a10*/  SEL R8, R18, R8, !P0 ;  /* 0x0000000812087207 */ /* 0x000fe40004000000 */
[----:B------:R-:W-:Y:S02]  /*0a20*/  ISETP.GE.U32.AND P0, PT, R35, 0x20, PT ;  /* 0x000000202300780c */ /* 0x000fe40003f06070 */
[----:B------:R-:W-:Y:S02]  /*0a30*/  SEL R8, R19, R8, !P1 ;  /* 0x0000000813087207 */ /* 0x000fe40004800000 */
[----:B------:R-:W-:Y:S02]  /*0a40*/  ISETP.NE.AND P1, PT, R35, RZ, PT ;  /* 0x000000ff2300720c */ /* 0x000fe40003f25270 */
[----:B------:R-:W-:-:S04]  /*0a50*/  SEL R11, R8, RZ, P0 ;  /* 0x000000ff080b7207 */ /* 0x000fc80000000000 */
[----:B------:R-:W-:-:S07]  /*0a60*/  IADD3 R38, PT, PT, R11, R39, R38 ;  /* 0x000000270b267210 */ /* 0x000fce0007ffe026 */
[----:B------:R-:W-:Y:S05]  /*0a70*/  @P1 BRA `(.L_x_651) ;  /* 0x0000000c00581947 */ /* 0x000fea0003800000 */
[----:B------:R-:W0:Y:S01]  /*0a80*/  LDC.64 R10, c[0x0][0x398] ;  /* 0x0000e600ff0a7b82 */ /* 0x000e220000000a00 */
[----:B------:R-:W-:-:S05]  /*0a90*/  IMAD.MOV.U32 R8, RZ, RZ, 0x65 ;  /* 0x00000065ff087424 */ /* 0x000fca00078e00ff */
[----:B0-----:R0:W-:Y:S01]  /*0aa0*/  ST.E.64.STRONG.GPU desc[UR12][R10.64+0x100], R8 ;  /* 0x000100080a007985 */ /* 0x0011e2000c10fb0c */
[----:B------:R-:W-:Y:S05]  /*0ab0*/  BRA `(.L_x_651) ;  /* 0x0000000c00487947 */ /* 0x000fea0003800000 */
.L_x_650:
        /* <DEDUP_REMOVED lines=11> */
[----:B-----5:R-:W-:-:S05]  /*0b70*/  IADD3 R38, PT, PT, R39, R0, R8 ;  /* 0x0000000027267210 */ /* 0x020fca0007ffe008 */
        /* <DEDUP_REMOVED lines=11> */
[----:B------:R-:W-:Y:S01]  /*0c30*/  @!P1 STS [R42+0x10], R39 ;  /* 0x000010272a009388 */ /* 0x000fe20000000800 */
[----:B------:R-:W-:Y:S01]  /*0c40*/  BAR.SYNC.DEFER_BLOCKING 0x0 ;  /* 0x0000000000007b1d */ /* 0x000fe20000010000 */
[----:B------:R-:W-:-:S05]  /*0c50*/  ISETP.NE.AND P1, PT, R36, 0xc, PT ;  /* 0x0000000c2400780c */ /* 0x000fca0003f25270 */
        /* <DEDUP_REMOVED lines=30> */
[----:B------:R-:W-:Y:S01]  /*0e40*/  ISETP.NE.AND P0, PT, R36, 0xa, PT ;  /* 0x0000000a2400780c */ /* 0x000fe20003f05270 */
[----:B0-----:R-:W-:-:S03]  /*0e50*/  IMAD.IADD R9, R19, 0x1, R9 ;  /* 0x0000000113097824 */ /* 0x001fc600078e0209 */
[----:B------:R-:W-:Y:S01]  /*0e60*/  SEL R8, R17, R8, !P0 ;  /* 0x0000000811087207 */ /* 0x000fe20004000000 */
[----:B------:R-:W-:Y:S01]  /*0e70*/  IMAD.IADD R17, R39, 0x1, -R38 ;  /* 0x0000000127117824 */ /* 0x000fe200078e0a26 */
[----:B------:R-:W-:-:S04]  /*0e80*/  ISETP.NE.AND P0, PT, R36, 0xb, PT ;  /* 0x0000000b2400780c */ /* 0x000fc80003f05270 */
[----:B------:R-:W-:Y:S02]  /*0e90*/  SEL R8, R18, R8, !P0 ;  /* 0x0000000812087207 */ /* 0x000fe40004000000 */
[----:B------:R-:W-:Y:S02]  /*0ea0*/  ISETP.GT.U32.AND P0, PT, R35, 0x1f, PT ;  /* 0x0000001f2300780c */ /* 0x000fe40003f04070 */
[----:B------:R-:W-:Y:S02]  /*0eb0*/  SEL R11, R17, RZ, P2 ;  /* 0x000000ff110b7207 */ /* 0x000fe40001000000 */
[----:B------:R-:W-:Y:S02]  /*0ec0*/  SEL R8, R19, R8, !P1 ;  /* 0x0000000813087207 */ /* 0x000fe40004800000 */
[----:B------:R-:W-:-:S03]  /*0ed0*/  ISETP.GE.U32.AND P1, PT, R35, 0x20, PT ;  /* 0x000000202300780c */ /* 0x000fc60003f26070 */
[----:B------:R-:W-:-:S05]  /*0ee0*/  IMAD.IADD R38, R8, 0x1, R11 ;  /* 0x0000000108267824 */ /* 0x000fca00078e020b */
[----:B------:R-:W-:Y:S01]  /*0ef0*/  SEL R17, R17, R38, !P1 ;  /* 0x0000002611117207 */ /* 0x000fe20004800000 */
[----:B------:R-:W-:Y:S06]  /*0f00*/  @P0 BRA `(.L_x_652) ;  /* 0x0000000800100947 */ /* 0x000fec0003800000 */
[----:B------:R-:W0:Y:S01]  /*0f10*/  LDC.64 R14, c[0x0][0x398] ;  /* 0x0000e600ff0e7b82 */ /* 0x000e220000000a00 */
[----:B------:R-:W-:Y:S01]  /*0f20*/  ISETP.NE.AND P0, PT, R35, RZ, PT ;  /* 0x000000ff2300720c */ /* 0x000fe20003f05270 */
[----:B------:R-:W-:Y:S01]  /*0f30*/  IMAD.U32 R45, RZ, RZ, UR6 ;  /* 0x00000006ff2d7e24 */ /* 0x000fe2000f8e00ff */
[----:B------:R-:W-:-:S05]  /*0f40*/  LOP3.LUT R18, RZ, R35, RZ, 0x33, !PT ;  /* 0x00000023ff127212 */ /* 0x000fca00078e33ff */
[----:B------:R-:W-:-:S06]  /*0f50*/  VIADD R18, R18, UR6 ;  /* 0x0000000612127c36 */ /* 0x000fcc0008000000 */
[----:B------:R-:W-:Y:S01]  /*0f60*/  @!P0 IMAD.MOV.U32 R8, RZ, RZ, 0x64 ;  /* 0x00000064ff088424 */ /* 0x000fe200078e00ff */
[----:B------:R1:W-:Y:S01]  /*0f70*/  @!P0 STS [UR4+0xc], R9 ;  /* 0x00000c09ff008988 */ /* 0x0003e20008000804 */
[----:B0-----:R-:W-:-:S04]  /*0f80*/  IMAD.WIDE R44, R45, 0x8, R14 ;  /* 0x000000082d2c7825 */ /* 0x001fc800078e020e */
[----:B------:R-:W-:Y:S01]  /*0f90*/  IMAD.WIDE R14, R18, 0x8, R14 ;  /* 0x00000008120e7825 */ /* 0x000fe200078e020e */
[----:B------:R1:W-:Y:S01]  /*0fa0*/  @!P0 ST.E.64.STRONG.GPU desc[UR12][R44.64+0x100], R8 ;  /* 0x000100082c008985 */ /* 0x0003e2000c10fb0c */
[----:B------:R-:W-:Y:S05]  /*0fb0*/  NANOSLEEP 0x226 ;  /* 0x000002260000795d */ /* 0x000fea0003800000 */
[----:B------:R-:W2:Y:S01]  /*0fc0*/  LD.E.64.STRONG.GPU R12, desc[UR12][R14.64+0x100] ;  /* 0x0001000c0e0c7980 */ /* 0x000ea2000c10fb00 */
[----:B------:R-:W-:Y:S01]  /*0fd0*/  UMOV UR5, 0xffffffff ;  /* 0xffffffff00057882 */ /* 0x000fe20000000000 */
[----:B--2---:R-:W-:Y:S02]  /*0fe0*/  ISETP.NE.AND P0, PT, R12, 0x63, PT ;  /* 0x000000630c00780c */ /* 0x004fe40003f05270 */
[----:B-1----:R-:W-:Y:S11]  /*0ff0*/  BRA.DIV UR5, `(.L_x_653) ;  /* 0x0000003a05387947 */ /* 0x002ff6000b800000 */
[----:B------:R-:W-:-:S13]  /*1000*/  VOTE.ANY P0, !P0 ;  /* 0x0000000000ff7806 */ /* 0x000fda0004000100 */
.L_x_716:
[----:B------:R-:W-:Y:S05]  /*1010*/  @!P0 BRA `(.L_x_654) ;  /* 0x0000000000248947 */ /* 0x000fea0003800000 */
[----:B------:R-:W-:-:S07]  /*1020*/  IMAD.MOV.U32 R8, RZ, RZ, 0x1de ;  /* 0x000001deff087424 */ /* 0x000fce00078e00ff */
.L_x_656:
[----:B------:R-:W-:Y:S05]  /*1030*/  NANOSLEEP R8 ;  /* 0x000000080000735d */ /* 0x000fea0003800000 */
[----:B------:R-:W2:Y:S01]  /*1040*/  LD.E.64.STRONG.GPU R12, desc[UR12][R14.64+0x100] ;  /* 0x0001000c0e0c7980 */ /* 0x000ea2000c10fb00 */
[----:B------:R-:W-:Y:S01]  /*1050*/  UMOV UR5, 0xffffffff ;  /* 0xffffffff00057882 */ /* 0x000fe20000000000 */
[----:B------:R-:W-:Y:S02]  /*1060*/  SHF.R.U32.HI R8, RZ, 0x1, R8 ;  /* 0x00000001ff087819 */ /* 0x000fe40000011608 */
[----:B--2---:R-:W-:Y:S01]  /*1070*/  ISETP.NE.AND P0, PT, R12, 0x63, PT ;  /* 0x000000630c00780c */ /* 0x004fe20003f05270 */
[----:B------:R-:W-:-:S12]  /*1080*/  BRA.DIV UR5, `(.L_x_655) ;  /* 0x0000003a05347947 */ /* 0x000fd8000b800000 */
[----:B------:R-:W-:-:S13]  /*1090*/  VOTE.ANY P0, !P0 ;  /* 0x0000000000ff7806 */ /* 0x000fda0004000100 */
.L_x_719:
[----:B------:R-:W-:Y:S05]  /*10a0*/  @P0 BRA `(.L_x_656) ;  /* 0xfffffffc00e00947 */ /* 0x000fea000383ffff */
.L_x_654:
[----:B------:R-:W-:Y:S01]  /*10b0*/  UMOV UR5, 0xffffffff ;  /* 0xffffffff00057882 */ /* 0x000fe20000000000 */
[----:B------:R-:W-:Y:S02]  /*10c0*/  ISETP.NE.AND P0, PT, R12, 0x65, PT ;  /* 0x000000650c00780c */ /* 0x000fe40003f05270 */
[----:B------:R-:W-:Y:S11]  /*10d0*/  BRA.DIV UR5, `(.L_x_657) ;  /* 0x0000003a05407947 */ /* 0x000ff6000b800000 */
[----:B------:R-:W0:Y:S01]  /*10e0*/  S2R R8, SR_GEMASK ;  /* 0x0000000000087919 */ /* 0x000e220000003c00 */
[----:B------:R-:W-:Y:S01]  /*10f0*/  VOTE.ANY R10, PT, !P0 ;  /* 0x00000000000a7806 */ /* 0x000fe200040e0100 */
[C---:B------:R-:W-:Y:S02]  /*1100*/  VIADD R38, R37.reuse, 0x2 ;  /* 0x0000000225267836 */ /* 0x040fe40000000000 */
[----:B------:R-:W-:Y:S01]  /*1110*/  VIADD R39, R37, 0x10 ;  /* 0x0000001025277836 */ /* 0x000fe20000000000 */
        /* <DEDUP_REMOVED lines=11> */
[----:B0-----:R-:W-:-:S05]  /*11d0*/  SEL R19, R16, RZ, !P0 ;  /* 0x000000ff10137207 */ /* 0x001fca0004000000 */
[----:B------:R-:W-:Y:S02]  /*11e0*/  IMAD.IADD R40, R36, 0x1, R19 ;  /* 0x0000000124287824 */ /* 0x000fe400078e0213 */
[C---:B------:R-:W-:Y:S02]  /*11f0*/  VIADD R19, R37.reuse, 0x4 ;  /* 0x0000000425137836 */ /* 0x040fe40000000000 */
[----:B------:R-:W-:Y:S01]  /*1200*/  VIADD R36, R37, 0x8 ;  /* 0x0000000825247836 */ /* 0x000fe20000000000 */
[----:B------:R-:W0:Y:S02]  /*1210*/  SHFL.DOWN PT, R16, R40, 0x4, R15 ;  /* 0x0880000028107989 */ /* 0x000e2400000e000f */
[----:B------:R-:W-:-:S04]  /*1220*/  ISETP.GT.AND P0, PT, R19, R15, PT ;  /* 0x0000000f1300720c */ /* 0x000fc80003f04270 */
[----:B0-----:R-:W-:Y:S02]  /*1230*/  SEL R11, R16, RZ, !P0 ;  /* 0x000000ff100b7207 */ /* 0x001fe40004000000 */
[----:B------:R-:W-:-:S03]  /*1240*/  ISETP.GT.AND P0, PT, R36, R15, PT ;  /* 0x0000000f2400720c */ /* 0x000fc60003f04270 */
[----:B------:R-:W-:Y:S02]  /*1250*/  IMAD.IADD R42, R40, 0x1, R11 ;  /* 0x00000001282a7824 */ /* 0x000fe400078e020b */
[----:B------:R-:W0:Y:S03]  /*1260*/  LDC.64 R10, c[0x0][0x398] ;  /* 0x0000e600ff0a7b82 */ /* 0x000e260000000a00 */
[----:B------:R-:W1:Y:S02]  /*1270*/  SHFL.DOWN PT, R16, R42, 0x8, R15 ;  /* 0x090000002a107989 */ /* 0x000e6400000e000f */
[----:B-1----:R-:W-:Y:S02]  /*1280*/  SEL R41, R16, RZ, !P0 ;  /* 0x000000ff10297207 */ /* 0x002fe40004000000 */
[----:B------:R-:W-:-:S03]  /*1290*/  ISETP.NE.AND P0, PT, R12, 0x65, PT ;  /* 0x000000650c00780c */ /* 0x000fc60003f05270 */
[----:B------:R-:W-:Y:S01]  /*12a0*/  IMAD.IADD R41, R42, 0x1, R41 ;  /* 0x000000012a297824 */ /* 0x000fe200078e0229 */
[----:B0-----:R-:W-:-:S04]  /*12b0*/  IADD3 R42, P2, PT, R10, 0x100, RZ ;  /* 0x000001000a2a7810 */ /* 0x001fc80007f5e0ff */
[----:B------:R-:W0:Y:S01]  /*12c0*/  SHFL.DOWN PT, R16, R41, 0x10, R15 ;  /* 0x0a00000029107989 */ /* 0x000e2200000e000f */
[----:B------:R-:W-:-:S04]  /*12d0*/  IMAD.X R43, RZ, RZ, R11, P2 ;  /* 0x000000ffff2b7224 */ /* 0x000fc800010e060b */
[----:B------:R-:W-:Y:S02]  /*12e0*/  VOTE.ALL P0, P0 ;  /* 0x0000000000ff7806 */ /* 0x000fe40000000000 */
[----:B0-----:R-:W-:-:S05]  /*12f0*/  SEL R16, R16, RZ, !P1 ;  /* 0x000000ff10107207 */ /* 0x001fca0004800000 */
[----:B------:R-:W-:-:S07]  /*1300*/  IMAD.IADD R40, R41, 0x1, R16 ;  /* 0x0000000129287824 */ /* 0x000fce00078e0210 */
.L_x_728:
[----:B------:R-:W-:Y:S05]  /*1310*/  @!P0 BRA `(.L_x_658) ;  /* 0x0000000000cc8947 */ /* 0x000fea0003800000 */
[----:B------:R-:W-:-:S07]  /*1320*/  IMAD.MOV.U32 R11, RZ, RZ, 0x1de ;  /* 0x000001deff0b7424 */ /* 0x000fce00078e00ff */
.L_x_664:
[----:B------:R-:W-:-:S05]  /*1330*/  IMAD.WIDE R14, R18, 0x8, R42 ;  /* 0x00000008120e7825 */ /* 0x000fca00078e022a */
[----:B------:R-:W2:Y:S01]  /*1340*/  LD.E.64.STRONG.GPU R12, desc[UR12][R14.64+-0x100] ;  /* 0xffff000c0e0c7980 */ /* 0x000ea2000c10fb00 */
[----:B------:R-:W-:Y:S05]  /*1350*/  YIELD ;  /* 0x0000000000007946 */ /* 0x000fea0003800000 */
[----:B------:R-:W-:Y:S01]  /*1360*/  UMOV UR5, 0xffffffff ;  /* 0xffffffff00057882 */ /* 0x000fe20000000000 */
[----:B------:R-:W-:Y:S02]  /*1370*/  SHF.R.U32.HI R11, RZ, 0x1, R11 ;  /* 0x00000001ff0b7819 */ /* 0x000fe4000001160b */
[----:B--2---:R-:W-:Y:S01]  /*1380*/  ISETP.NE.AND P0, PT, R12, 0x63, PT ;  /* 0x000000630c00780c */ /* 0x004fe20003f05270 */
[----:B------:R-:W-:-:S12]  /*1390*/  BRA.DIV UR5, `(.L_x_659) ;  /* 0x0000003a05907947 */ /* 0x000fd8000b800000 */
[----:B------:R-:W-:-:S13]  /*13a0*/  VOTE.ANY P0, !P0 ;  /* 0x0000000000ff7806 */ /* 0x000fda0004000100 */
.L_x_731:
[----:B------:R-:W-:Y:S05]  /*13b0*/  @!P0 BRA `(.L_x_660) ;  /* 0x0000000000248947 */ /* 0x000fea0003800000 */
[----:B------:R-:W-:-:S07]  /*13c0*/  IMAD.MOV.U32 R16, RZ, RZ, R11 ;  /* 0x000000ffff107224 */ /* 0x000fce00078e000b */
.L_x_662:
[----:B------:R-:W-:Y:S05]  /*13d0*/  NANOSLEEP R16 ;  /* 0x000000100000735d */ /* 0x000fea0003800000 */
[----:B------:R-:W2:Y:S01]  /*13e0*/  LD.E.64.STRONG.GPU R12, desc[UR12][R14.64+-0x100] ;  /* 0xffff000c0e0c7980 */ /* 0x000ea2000c10fb00 */
[----:B------:R-:W-:Y:S01]  /*13f0*/  UMOV UR5, 0xffffffff ;  /* 0xffffffff00057882 */ /* 0x000fe20000000000 */
[----:B------:R-:W-:Y:S02]  /*1400*/  SHF.R.U32.HI R16, RZ, 0x1, R16 ;  /* 0x00000001ff107819 */ /* 0x000fe40000011610 */
[----:B--2---:R-:W-:Y:S01]  /*1410*/  ISETP.NE.AND P0, PT, R12, 0x63, PT ;  /* 0x000000630c00780c */ /* 0x004fe20003f05270 */
[----:B------:R-:W-:-:S12]  /*1420*/  BRA.DIV UR5, `(.L_x_661) ;  /* 0x0000003a058c7947 */ /* 0x000fd8000b800000 */
[----:B------:R-:W-:-:S13]  /*1430*/  VOTE.ANY P0, !P0 ;  /* 0x0000000000ff7806 */ /* 0x000fda0004000100 */
.L_x_734:
[----:B------:R-:W-:Y:S05]  /*1440*/  @P0 BRA `(.L_x_662) ;  /* 0xfffffffc00e00947 */ /* 0x000fea000383ffff */
.L_x_660:
        /* <DEDUP_REMOVED lines=31> */
.L_x_743:
[----:B------:R-:W-:Y:S05]  /*1640*/  @P0 BRA `(.L_x_664) ;  /* 0xfffffffc00380947 */ /* 0x000fea000383ffff */
.L_x_658:
[----:B------:R-:W-:Y:S01]  /*1650*/  ISETP.NE.AND P1, PT, R35, RZ, PT ;  /* 0x000000ff2300720c */ /* 0x000fe20003f25270 */
[----:B------:R-:W-:Y:S01]  /*1660*/  IMAD.MOV.U32 R38, RZ, RZ, R17 ;  /* 0x000000ffff267224 */ /* 0x000fe200078e0011 */
[----:B------:R-:W-:-:S11]  /*1670*/  ISETP.NE.AND P0, PT, R37, RZ, PT ;  /* 0x000000ff2500720c */ /* 0x000fd60003f05270 */
[----:B------:R-:W0:Y:S01]  /*1680*/  @!P1 S2R R11, SR_CgaCtaId ;  /* 0x00000000000b9919 */ /* 0x000e220000008800 */
[----:B------:R-:W-:Y:S01]  /*1690*/  @!P1 MOV R10, 0x400 ;  /* 0x00000400000a9802 */ /* 0x000fe20000000f00 */
[--C-:B------:R-:W-:Y:S01]  /*16a0*/  @!P1 IMAD.IADD R9, R9, 0x1, R40.reuse ;  /* 0x0000000109099824 */ /* 0x100fe200078e0228 */
[----:B------:R-:W-:Y:S01]  /*16b0*/  @!P0 MOV R12, 0x400 ;  /* 0x00000400000c8802 */ /* 0x000fe20000000f00 */
[----:B------:R-:W1:Y:S01]  /*16c0*/  @!P0 S2R R13, SR_CgaCtaId ;  /* 0x00000000000d8919 */ /* 0x000e620000008800 */
[----:B------:R-:W-:Y:S02]  /*16d0*/  @!P1 IMAD.MOV.U32 R8, RZ, RZ, 0x65 ;  /* 0x00000065ff089424 */ /* 0x000fe400078e00ff */
[----:B------:R-:W-:-:S03]  /*16e0*/  @!P0 IMAD.MOV.U32 R38, RZ, RZ, R40 ;  /* 0x000000ffff268224 */ /* 0x000fc600078e0028 */
[----:B------:R2:W-:Y:S01]  /*16f0*/  @!P1 ST.E.64.STRONG.GPU desc[UR12][R44.64+0x100], R8 ;  /* 0x000100082c009985 */ /* 0x0005e2000c10fb0c */
[----:B0-----:R-:W-:Y:S02]  /*1700*/  @!P1 LEA R10, R11, R10, 0x18 ;  /* 0x0000000a0b0a9211 */ /* 0x001fe400078ec0ff */
[----:B-1----:R-:W-:-:S03]  /*1710*/  @!P0 LEA R13, R13, R12, 0x18 ;  /* 0x0000000c0d0d8211 */ /* 0x002fc600078ec0ff */
[----:B------:R2:W-:Y:S04]  /*1720*/  @!P1 STS [R10+0x8], R9 ;  /* 0x000008090a009388 */ /* 0x0005e80000000800 */
[----:B------:R2:W-:Y:S04]  /*1730*/  @!P1 STS [R10+0x4], R40 ;  /* 0x000004280a009388 */ /* 0x0005e80000000800 */
[----:B------:R2:W-:Y:S02]  /*1740*/  @!P0 STS [R13+0x54], R40 ;  /* 0x000054280d008388 */ /* 0x0005e40000000800 */
.L_x_652:
[----:B------:R-:W-:Y:S05]  /*1750*/  WARPSYNC.ALL ;  /* 0x0000000000007948 */ /* 0x000fea0003800000 */
[----:B------:R-:W0:Y:S08]  /*1760*/  S2UR UR7, SR_CgaCtaId ;  /* 0x00000000000779c3 */ /* 0x000e300000008800 */
[----:B------:R-:W-:Y:S01]  /*1770*/  BAR.SYNC.DEFER_BLOCKING 0x0 ;  /* 0x0000000000007b1d */ /* 0x000fe20000010000 */
[----:B------:R-:W-:-:S05]  /*1780*/  ISETP.NE.AND P0, PT, R35, RZ, PT ;  /* 0x000000ff2300720c */ /* 0x000fca0003f05270 */
[----:B------:R-:W-:Y:S02]  /*1790*/  UMOV UR5, 0x400 ;  /* 0x0000040000057882 */ /* 0x000fe40000000000 */
[----:B0-----:R-:W-:-:S09]  /*17a0*/  ULEA UR5, UR7, UR5, 0x18 ;  /* 0x0000000507057291 */ /* 0x001fd2000f8ec0ff */
[----:B--2---:R-:W0:Y:S02]  /*17b0*/  LDS R8, [UR5+0x54] ;  /* 0x00005405ff087984 */ /* 0x004e240008000800 */
[----:B0-----:R-:W-:-:S05]  /*17c0*/  SEL R9, R8, RZ, P0 ;  /* 0x000000ff08097207 */ /* 0x001fca0000000000 */
[----:B------:R-:W-:-:S07]  /*17d0*/  IMAD.IADD R38, R9, 0x1, R38 ;  /* 0x0000000109267824 */ /* 0x000fce00078e0226 */
.L_x_651:
[----:B------:R-:W-:Y:S05]  /*17e0*/  BSYNC.RECONVERGENT B0 ;  /* 0x0000000000007941 */ /* 0x000fea0003800200 */
.L_x_649:
[----:B------:R-:W-:Y:S01]  /*17f0*/  IMAD.IADD R32, R32, 0x1, R38 ;  /* 0x0000000120207824 */ /* 0x000fe200078e0226 */
[----:B------:R-:W1:Y:S01]  /*1800*/  LDCU.64 UR8, c[0x0][0x388] ;  /* 0x00007100ff0877ac */ /* 0x000e620008000a00 */
[----:B------:R-:W-:Y:S02]  /*1810*/  BAR.SYNC.DEFER_BLOCKING 0x0 ;  /* 0x0000000000007b1d */ /* 0x000fe40000010000 */
[----:B------:R-:W-:-:S04]  /*1820*/  IMAD.IADD R29, R29, 0x1, R32 ;  /* 0x000000011d1d7824 */ /* 0x000fc800078e0220 */
[----:B------:R-:W-:-:S04]  /*1830*/  IMAD.IADD R28, R28, 0x1, R29 ;  /* 0x000000011c1c7824 */ /* 0x000fc800078e021d */
[----:B------:R-:W-:-:S04]  /*1840*/  IMAD.IADD R27, R27, 0x1, R28 ;  /* 0x000000011b1b7824 */ /* 0x000fc800078e021c */
[----:B------:R-:W-:-:S04]  /*1850*/  IMAD.IADD R26, R26, 0x1, R27 ;  /* 0x000000011a1a7824 */ /* 0x000fc800078e021b */
[----:B------:R-:W-:-:S04]  /*1860*/  IMAD.IADD R25, R25, 0x1, R26 ;  /* 0x0000000119197824 */ /* 0x000fc800078e021a */
[----:B------:R-:W-:Y:S01]  /*1870*/  IMAD.IADD R24, R24, 0x1, R25 ;  /* 0x0000000118187824 */ /* 0x000fe200078e0219 */
[----:B------:R-:W-:Y:S03]  /*1880*/  STS [R33], R38 ;  /* 0x0000002621007388 */ /* 0x000fe60000000800 */
[----:B------:R-:W-:Y:S01]  /*1890*/  IMAD.IADD R23, R23, 0x1, R24 ;  /* 0x0000000117177824 */ /* 0x000fe200078e0218 */
[----:B------:R-:W-:Y:S03]  /*18a0*/  STS [R33+0x4], R32 ;  /* 0x0000042021007388 */ /* 0x000fe60000000800 */
        /* <DEDUP_REMOVED lines=10> */
[----:B0-----:R-:W-:Y:S01]  /*1950*/  IMAD.IADD R8, R5, 0x1, R6 ;  /* 0x0000000105087824 */ /* 0x001fe200078e0206 */
[----:B------:R-:W-:Y:S03]  /*1960*/  STS [R33+0x1c], R24 ;  /* 0x00001c1821007388 */ /* 0x000fe60000000800 */
[----:B------:R-:W-:Y:S01]  /*1970*/  IMAD.IADD R10, R4, 0x1, R8 ;  /* 0x00000001040a7824 */ /* 0x000fe200078e0208 */
[----:B------:R-:W-:Y:S01]  /*1980*/  STS [R33+0x20], R23 ;  /* 0x0000201721007388 */ /* 0x000fe20000000800 */
[----:B------:R-:W0:Y:S02]  /*1990*/  LDC.64 R4, c[0x0][0x390] ;  /* 0x0000e400ff047b82 */ /* 0x000e240000000a00 */
[----:B------:R-:W-:Y:S01]  /*19a0*/  IMAD.IADD R9, R3, 0x1, R10 ;  /* 0x0000000103097824 */ /* 0x000fe200078e020a */
[----:B------:R-:W-:Y:S03]  /*19b0*/  STS [R33+0x24], R22 ;  /* 0x0000241621007388 */ /* 0x000fe60000000800 */
[----:B------:R-:W-:Y:S01]  /*19c0*/  IMAD.IADD R11, R2, 0x1, R9 ;  /* 0x00000001020b7824 */ /* 0x000fe200078e0209 */
[----:B-1----:R-:W-:Y:S01]  /*19d0*/  IADD3 R2, P0, PT, R31, UR8, RZ ;  /* 0x000000081f027c10 */ /* 0x002fe2000ff1e0ff */
[----:B------:R-:W-:Y:S02]  /*19e0*/  STS [R33+0x28], R21 ;  /* 0x0000281521007388 */ /* 0x000fe40000000800 */
[----:B------:R-:W-:Y:S01]  /*19f0*/  IMAD.IADD R0, R0, 0x1, R11 ;  /* 0x0000000100007824 */ /* 0x000fe200078e020b */
[----:B------:R-:W-:Y:S01]  /*1a00*/  IADD3.X R3, PT, PT, R30, UR9, RZ, P0, !PT ;  /* 0x000000091e037c10 */ /* 0x000fe200087fe4ff */
[----:B------:R-:W-:Y:S04]  /*1a10*/  STS [R33+0x2c], R20 ;  /* 0x00002c1421007388 */ /* 0x000fe80000000800 */
[----:B------:R1:W-:Y:S04]  /*1a20*/  STS [R33+0x30], R7 ;  /* 0x0000300721007388 */ /* 0x0003e80000000800 */
[----:B------:R0:W-:Y:S04]  /*1a30*/  STS [R33+0x34], R6 ;  /* 0x0000340621007388 */ /* 0x0001e80000000800 */
[----:B------:R-:W-:Y:S04]  /*1a40*/  STS [R33+0x38], R8 ;  /* 0x0000380821007388 */ /* 0x000fe80000000800 */
[----:B------:R-:W-:Y:S04]  /*1a50*/  STS [R33+0x3c], R10 ;  /* 0x00003c0a21007388 */ /* 0x000fe80000000800 */
[----:B------:R-:W-:Y:S04]  /*1a60*/  STS [R33+0x40], R9 ;  /* 0x0000400921007388 */ /* 0x000fe80000000800 */
[----:B------:R-:W-:Y:S04]  /*1a70*/  STS [R33+0x44], R11 ;  /* 0x0000440b21007388 */ /* 0x000fe80000000800 */
[----:B------:R-:W-:Y:S01]  /*1a80*/  STS [R33+0x48], R0 ;  /* 0x0000480021007388 */ /* 0x000fe20000000800 */
[----:B------:R-:W-:-:S03]  /*1a90*/  NOP ;  /* 0x0000000000007918 */ /* 0x000fc60000000000 */
[----:B-1----:R-:W0:Y:S04]  /*1aa0*/  LDG.E R7, desc[UR12][R2.64] ;  /* 0x0000000c02077981 */ /* 0x002e28000c1e1900 */
[----:B------:R-:W1:Y:S04]  /*1ab0*/  LDS R13, [R34] ;  /* 0x00000000220d7984 */ /* 0x000e680000000800 */
[----:B------:R-:W2:Y:S04]  /*1ac0*/  LDS R15, [R34+0x80] ;  /* 0x00008000220f7984 */ /* 0x000ea80000000800 */
[----:B------:R-:W-:Y:S01]  /*1ad0*/  LDS R19, [R34+0x180] ;  /* 0x0001800022137984 */ /* 0x000fe20000000800 */
[----:B0-----:R-:W-:-:S05]  /*1ae0*/  IMAD.WIDE R6, R7, 0x4, R4 ;  /* 0x0000000407067825 */ /* 0x001fca00078e0204 */
[----:B-1----:R-:W-:Y:S04]  /*1af0*/  STG.E desc[UR12][R6.64], R13 ;  /* 0x0000000d06007986 */ /* 0x002fe8000c10190c */
[----:B------:R-:W3:Y:S04]  /*1b00*/  LDG.E R17, desc[UR12][R2.64+0x80] ;  /* 0x0000800c02117981 */ /* 0x000ee8000c1e1900 */
[----:B------:R-:W-:Y:S01]  /*1b10*/  LDS R13, [R34+0x200] ;  /* 0x00020000220d7984 */ /* 0x000fe20000000800 */
[----:B---3--:R-:W-:-:S03]  /*1b20*/  IMAD.WIDE R8, R17, 0x4, R4 ;  /* 0x0000000411087825 */ /* 0x008fc600078e0204 */
[----:B------:R-:W0:Y:S04]  /*1b30*/  LDS R17, [R34+0x100] ;  /* 0x0001000022117984 */ /* 0x000e280000000800 */
[----:B--2---:R1:W-:Y:S04]  /*1b40*/  STG.E desc[UR12][R8.64], R15 ;  /* 0x0000000f08007986 */ /* 0x0043e8000c10190c */
[----:B------:R-:W2:Y:S04]  /*1b50*/  LDG.E R11, desc[UR12][R2.64+0x100] ;  /* 0x0001000c020b7981 */ /* 0x000ea8000c1e1900 */
[----:B------:R-:W3:Y:S01]  /*1b60*/  LDS R15, [R34+0x280] ;  /* 0x00028000220f7984 */ /* 0x000ee20000000800 */
[----:B--2---:R-:W-:-:S05]  /*1b70*/  IMAD.WIDE R10, R11, 0x4, R4 ;  /* 0x000000040b0a7825 */ /* 0x004fca00078e0204 */
[----:B0-----:R0:W-:Y:S04]  /*1b80*/  STG.E desc[UR12][R10.64], R17 ;  /* 0x000000110a007986 */ /* 0x0011e8000c10190c */
[----:B------:R-:W2:Y:S04]  /*1b90*/  LDG.E R21, desc[UR12][R2.64+0x180] ;  /* 0x0001800c02157981 */ /* 0x000ea8000c1e1900 */
[----:B------:R-:W4:Y:S01]  /*1ba0*/  LDS R17, [R34+0x300] ;  /* 0x0003000022117984 */ /* 0x000f220000000800 */
[----:B--2---:R-:W-:-:S05]  /*1bb0*/  IMAD.WIDE R6, R21, 0x4, R4 ;  /* 0x0000000415067825 */ /* 0x004fca00078e0204 */
[----:B------:R2:W-:Y:S04]  /*1bc0*/  STG.E desc[UR12][R6.64], R19 ;  /* 0x0000001306007986 */ /* 0x0005e8000c10190c */
[----:B------:R-:W1:Y:S04]  /*1bd0*/  LDG.E R21, desc[UR12][R2.64+0x200] ;  /* 0x0002000c02157981 */ /* 0x000e68000c1e1900 */
[----:B------:R-:W5:Y:S01]  /*1be0*/  LDS R19, [R34+0x380] ;  /* 0x0003800022137984 */ /* 0x000f620000000800 */
[----:B-1----:R-:W-:-:S05]  /*1bf0*/  IMAD.WIDE R8, R21, 0x4, R4 ;  /* 0x0000000415087825 */ /* 0x002fca00078e0204 */
[----:B------:R1:W-:Y:S04]  /*1c00*/  STG.E desc[UR12][R8.64], R13 ;  /* 0x0000000d08007986 */ /* 0x0003e8000c10190c */
[----:B------:R-:W0:Y:S04]  /*1c10*/  LDG.E R21, desc[UR12][R2.64+0x280] ;  /* 0x0002800c02157981 */ /* 0x000e28000c1e1900 */
[----:B------:R-:W5:Y:S01]  /*1c20*/  LDS R13, [R34+0x400] ;  /* 0x00040000220d7984 */ /* 0x000f620000000800 */
[----:B0-----:R-:W-:-:S05]  /*1c30*/  IMAD.WIDE R10, R21, 0x4, R4 ;  /* 0x00000004150a7825 */ /* 0x001fca00078e0204 */
[----:B---3--:R0:W-:Y:S04]  /*1c40*/  STG.E desc[UR12][R10.64], R15 ;  /* 0x0000000f0a007986 */ /* 0x0081e8000c10190c */
[----:B------:R-:W2:Y:S04]  /*1c50*/  LDG.E R21, desc[UR12][R2.64+0x300] ;  /* 0x0003000c02157981 */ /* 0x000ea8000c1e1900 */
[----:B------:R-:W3:Y:S01]  /*1c60*/  LDS R15, [R34+0x480] ;  /* 0x00048000220f7984 */ /* 0x000ee20000000800 */
[----:B--2---:R-:W-:-:S05]  /*1c70*/  IMAD.WIDE R6, R21, 0x4, R4 ;  /* 0x0000000415067825 */ /* 0x004fca00078e0204 */
[----:B----4-:R2:W-:Y:S04]  /*1c80*/  STG.E desc[UR12][R6.64], R17 ;  /* 0x0000001106007986 */ /* 0x0105e8000c10190c */
[----:B------:R-:W1:Y:S04]  /*1c90*/  LDG.E R21, desc[UR12][R2.64+0x380] ;  /* 0x0003800c02157981 */ /* 0x000e68000c1e1900 */
[----:B------:R-:W4:Y:S01]  /*1ca0*/  LDS R17, [R34+0x500] ;  /* 0x0005000022117984 */ /* 0x000f220000000800 */
[----:B-1----:R-:W-:-:S05]  /*1cb0*/  IMAD.WIDE R8, R21, 0x4, R4 ;  /* 0x0000000415087825 */ /* 0x002fca00078e0204 */
[----:B-----5:R1:W-:Y:S04]  /*1cc0*/  STG.E desc[UR12][R8.64], R19 ;  /* 0x0000001308007986 */ /* 0x0203e8000c10190c */
[----:B------:R-:W0:Y:S04]  /*1cd0*/  LDG.E R21, desc[UR12][R2.64+0x400] ;  /* 0x0004000c02157981 */ /* 0x000e28000c1e1900 */
[----:B------:R-:W5:Y:S01]  /*1ce0*/  LDS R19, [R34+0x580] ;  /* 0x0005800022137984 */ /* 0x000f620000000800 */
[----:B0-----:R-:W-:-:S05]  /*1cf0*/  IMAD.WIDE R10, R21, 0x4, R4 ;  /* 0x00000004150a7825 */ /* 0x001fca00078e0204 */
[----:B------:R0:W-:Y:S04]  /*1d00*/  STG.E desc[UR12][R10.64], R13 ;  /* 0x0000000d0a007986 */ /* 0x0001e8000c10190c */
[----:B------:R-:W2:Y:S04]  /*1d10*/  LDG.E R21, desc[UR12][R2.64+0x480] ;  /* 0x0004800c02157981 */ /* 0x000ea8000c1e1900 */
[----:B------:R-:W5:Y:S01]  /*1d20*/  LDS R13, [R34+0x600] ;  /* 0x00060000220d7984 */ /* 0x000f620000000800 */
[----:B--2---:R-:W-:-:S05]  /*1d30*/  IMAD.WIDE R6, R21, 0x4, R4 ;  /* 0x0000000415067825 */ /* 0x004fca00078e0204 */
[----:B---3--:R2:W-:Y:S04]  /*1d40*/  STG.E desc[UR12][R6.64], R15 ;  /* 0x0000000f06007986 */ /* 0x0085e8000c10190c */
[----:B------:R-:W1:Y:S04]  /*1d50*/  LDG.E R21, desc[UR12][R2.64+0x500] ;  /* 0x0005000c02157981 */ /* 0x000e68000c1e1900 */
[----:B------:R-:W3:Y:S01]  /*1d60*/  LDS R15, [R34+0x680] ;  /* 0x00068000220f7984 */ /* 0x000ee20000000800 */
[----:B-1----:R-:W-:-:S05]  /*1d70*/  IMAD.WIDE R8, R21, 0x4, R4 ;  /* 0x0000000415087825 */ /* 0x002fca00078e0204 */
[----:B----4-:R1:W-:Y:S04]  /*1d80*/  STG.E desc[UR12][R8.64], R17 ;  /* 0x0000001108007986 */ /* 0x0103e8000c10190c */
[----:B------:R-:W0:Y:S04]  /*1d90*/  LDG.E R21, desc[UR12][R2.64+0x580] ;  /* 0x0005800c02157981 */ /* 0x000e28000c1e1900 */
[----:B------:R-:W4:Y:S01]  /*1da0*/  LDS R17, [R34+0x700] ;  /* 0x0007000022117984 */ /* 0x000f220000000800 */
[----:B0-----:R-:W-:-:S05]  /*1db0*/  IMAD.WIDE R10, R21, 0x4, R4 ;  /* 0x00000004150a7825 */ /* 0x001fca00078e0204 */
[----:B-----5:R0:W-:Y:S04]  /*1dc0*/  STG.E desc[UR12][R10.64], R19 ;  /* 0x000000130a007986 */ /* 0x0201e8000c10190c */
[----:B------:R-:W2:Y:S04]  /*1dd0*/  LDG.E R21, desc[UR12][R2.64+0x600] ;  /* 0x0006000c02157981 */ /* 0x000ea8000c1e1900 */
[----:B------:R-:W5:Y:S01]  /*1de0*/  LDS R19, [R34+0x780] ;  /* 0x0007800022137984 */ /* 0x000f620000000800 */
[----:B--2---:R-:W-:-:S05]  /*1df0*/  IMAD.WIDE R6, R21, 0x4, R4 ;  /* 0x0000000415067825 */ /* 0x004fca00078e0204 */
[----:B------:R2:W-:Y:S04]  /*1e00*/  STG.E desc[UR12][R6.64], R13 ;  /* 0x0000000d06007986 */ /* 0x0005e8000c10190c */
[----:B------:R-:W1:Y:S04]  /*1e10*/  LDG.E R21, desc[UR12][R2.64+0x680] ;  /* 0x0006800c02157981 */ /* 0x000e68000c1e1900 */
[----:B------:R-:W5:Y:S01]  /*1e20*/  LDS R13, [R34+0x800] ;  /* 0x00080000220d7984 */ /* 0x000f620000000800 */
[----:B-1----:R-:W-:-:S05]  /*1e30*/  IMAD.WIDE R8, R21, 0x4, R4 ;  /* 0x0000000415087825 */ /* 0x002fca00078e0204 */
[----:B---3--:R1:W-:Y:S04]  /*1e40*/  STG.E desc[UR12][R8.64], R15 ;  /* 0x0000000f08007986 */ /* 0x0083e8000c10190c */
[----:B------:R-:W0:Y:S04]  /*1e50*/  LDG.E R21, desc[UR12][R2.64+0x700] ;  /* 0x0007000c02157981 */ /* 0x000e28000c1e1900 */
[----:B------:R-:W3:Y:S01]  /*1e60*/  LDS R15, [R34+0x880] ;  /* 0x00088000220f7984 */ /* 0x000ee20000000800 */
[----:B0-----:R-:W-:-:S05]  /*1e70*/  IMAD.WIDE R10, R21, 0x4, R4 ;  /* 0x00000004150a7825 */ /* 0x001fca00078e0204 */
[----:B----4-:R0:W-:Y:S04]  /*1e80*/  STG.E desc[UR12][R10.64], R17 ;  /* 0x000000110a007986 */ /* 0x0101e8000c10190c */
[----:B------:R-:W2:Y:S04]  /*1e90*/  LDG.E R21, desc[UR12][R2.64+0x780] ;  /* 0x0007800c02157981 */ /* 0x000ea8000c1e1900 */
[----:B------:R-:W4:Y:S01]  /*1ea0*/  LDS R17, [R34+0x900] ;  /* 0x0009000022117984 */ /* 0x000f220000000800 */
[----:B--2---:R-:W-:-:S05]  /*1eb0*/  IMAD.WIDE R6, R21, 0x4, R4 ;  /* 0x0000000415067825 */ /* 0x004fca00078e0204 */
[----:B-----5:R-:W-:Y:S04]  /*1ec0*/  STG.E desc[UR12][R6.64], R19 ;  /* 0x0000001306007986 */ /* 0x020fe8000c10190c */
[----:B------:R-:W1:Y:S02]  /*1ed0*/  LDG.E R21, desc[UR12][R2.64+0x800] ;  /* 0x0008000c02157981 */ /* 0x000e64000c1e1900 */
[----:B-1----:R-:W-:-:S05]  /*1ee0*/  IMAD.WIDE R8, R21, 0x4, R4 ;  /* 0x0000000415087825 */ /* 0x002fca00078e0204 */
[----:B------:R-:W-:Y:S04]  /*1ef0*/  STG.E desc[UR12][R8.64], R13 ;  /* 0x0000000d08007986 */ /* 0x000fe8000c10190c */
[----:B------:R-:W0:Y:S02]  /*1f00*/  LDG.E R21, desc[UR12][R2.64+0x880] ;  /* 0x0008800c02157981 */ /* 0x000e24000c1e1900 */
[----:B0-----:R-:W-:-:S05]  /*1f10*/  IMAD.WIDE R10, R21, 0x4, R4 ;  /* 0x00000004150a7825 */ /* 0x001fca00078e0204 */
[----:B---3--:R-:W-:Y:S04]  /*1f20*/  STG.E desc[UR12][R10.64], R15 ;  /* 0x0000000f0a007986 */ /* 0x008fe8000c10190c */
[----:B------:R-:W2:Y:S02]  /*1f30*/  LDG.E R21, desc[UR12][R2.64+0x900] ;  /* 0x0009000c02157981 */ /* 0x000ea4000c1e1900 */
[----:B--2---:R-:W-:-:S05]  /*1f40*/  IMAD.WIDE R4, R21, 0x4, R4 ;  /* 0x0000000415047825 */ /* 0x004fca00078e0204 */
[----:B----4-:R-:W-:Y:S01]  /*1f50*/  STG.E desc[UR12][R4.64], R17 ;  /* 0x0000001104007986 */ /* 0x010fe2000c10190c */
[----:B------:R-:W-:Y:S05]  /*1f60*/  EXIT ;  /* 0x000000000000794d */ /* 0x000fea0003800000 */
.L_x_648:
[----:B------:R-:W-:-:S04]  /*1f70*/  ISETP.NE.U32.AND P0, PT, RZ, UR7, PT ;  /* 0x00000007ff007c0c */ /* 0x000fc8000bf05070 */
[----:B------:R-:W-:-:S13]  /*1f80*/  ISETP.NE.AND.EX P0, PT, RZ, UR4, PT, P0 ;  /* 0x00000004ff007c0c */ /* 0x000fda000bf05300 */
[----:B------:R-:W-:Y:S05]  /*1f90*/  @!P0 EXIT ;  /* 0x000000000000894d */ /* 0x000fea0003800000 */
[----:B------:R-:W0:Y:S02]  /*1fa0*/  LDCU.64 UR4, c[0x0][0x380] ;  /* 0x00007000ff0477ac */ /* 0x000e240008000a00 */
[----:B0-----:R-:W-:-:S06]  /*1fb0*/  UIMAD.WIDE UR4, UR6, 0x7b80, UR4 ;  /* 0x00007b80060478a5 */ /* 0x001fcc000f8e0204 */
[----:B------:R-:W-:Y:S02]  /*1fc0*/  IMAD.U32 R2, RZ, RZ, UR4 ;  /* 0x00000004ff027e24 */ /* 0x000fe4000f8e00ff */
[----:B------:R-:W-:-:S05]  /*1fd0*/  IMAD.U32 R3, RZ, RZ, UR5 ;  /* 0x00000005ff037e24 */ /* 0x000fca000f8e00ff */
[----:B------:R0:W2:Y:S01]  /*1fe0*/  LD.E.STRONG.SM R5, desc[UR12][R2.64] ;  /* 0x0000000c02057980 */ /* 0x0000a2000c10b900 */
[----:B------:R-:W3:Y:S02]  /*1ff0*/  S2R R31, SR_TID.X ;  /* 0x00000000001f7919 */ /* 0x000ee40000002100 */
[C---:B---3--:R-:W-:Y:S02]  /*2000*/  LOP3.LUT R0, R31.reuse, 0x1f, RZ, 0xc0, !PT ;  /* 0x0000001f1f007812 */ /* 0x048fe400078ec0ff */
[----:B------:R-:W-:-:S05]  /*2010*/  LOP3.LUT R7, R31, 0x3e0, RZ, 0xc0, !PT ;  /* 0x000003e01f077812 */ /* 0x000fca00078ec0ff */
[----:B------:R-:W-:-:S04]  /*2020*/  IMAD R33, R7, 0x13, R0 ;  /* 0x0000001307217824 */ /* 0x000fc800078e0200 */
[C---:B------:R-:W-:Y:S01]  /*2030*/  VIADD R0, R33.reuse, 0x20 ;  /* 0x0000002021007836 */ /* 0x040fe20000000000 */
[C---:B------:R-:W-:Y:S01]  /*2040*/  ISETP.GE.U32.AND P1, PT, R33.reuse, UR7, PT ;  /* 0x0000000721007c0c */ /* 0x040fe2000bf26070 */
[C---:B0-----:R-:W-:Y:S01]  /*2050*/  VIADD R3, R33.reuse, 0xa0 ;  /* 0x000000a021037836 */ /* 0x041fe20000000000 */
[C---:B------:R-:W-:Y:S01]  /*2060*/  LEA R2, P0, R33.reuse, UR4, 0x2 ;  /* 0x0000000421027c11 */ /* 0x040fe2000f8010ff */
[C---:B------:R-:W-:Y:S01]  /*2070*/  VIADD R4, R33.reuse, 0x40 ;  /* 0x0000004021047836 */ /* 0x040fe20000000000 */
[----:B------:R-:W-:Y:S01]  /*2080*/  ISETP.GE.U32.AND P2, PT, R0, UR7, PT ;  /* 0x0000000700007c0c */ /* 0x000fe2000bf46070 */
[----:B------:R-:W-:Y:S01]  /*2090*/  VIADD R0, R33, 0x80 ;  /* 0x0000008021007836 */ /* 0x000fe20000000000 */
[----:B------:R-:W-:Y:S01]  /*20a0*/  ISETP.GE.U32.AND P6, PT, R3, UR7, PT ;  /* 0x0000000703007c0c */ /* 0x000fe2000bfc6070 */
[----:B------:R-:W-:Y:S01]  /*20b0*/  IMAD.X R3, RZ, RZ, UR5, P0 ;  /* 0x00000005ff037e24 */ /* 0x000fe200080e06ff */
[----:B------:R-:W-:Y:S01]  /*20c0*/  ISETP.GE.U32.AND P3, PT, R4, UR7, PT ;  /* 0x0000000704007c0c */ /* 0x000fe2000bf66070 */
[C---:B------:R-:W-:Y:S01]  /*20d0*/  VIADD R6, R33.reuse, 0x60 ;  /* 0x0000006021067836 */ /* 0x040fe20000000000 */
[----:B------:R-:W-:Y:S01]  /*20e0*/  ISETP.GE.U32.AND P5, PT, R0, UR7, PT ;  /* 0x0000000700007c0c */ /* 0x000fe2000bfa6070 */
[----:B------:R-:W-:-:S02]  /*20f0*/  VIADD R0, R33, 0xc0 ;  /* 0x000000c021007836 */ /* 0x000fc40000000000 */
[C---:B------:R-:W-:Y:S01]  /*2100*/  VIADD R4, R33.reuse, 0x100 ;  /* 0x0000010021047836 */ /* 0x040fe20000000000 */
[----:B------:R-:W-:Y:S02]  /*2110*/  ISETP.GE.U32.AND P4, PT, R6, UR7, PT ;  /* 0x0000000706007c0c */ /* 0x000fe4000bf86070 */
[----:B------:R-:W-:Y:S01]  /*2120*/  ISETP.GE.U32.AND P0, PT, R0, UR7, PT ;  /* 0x0000000700007c0c */ /* 0x000fe2000bf06070 */
[C---:B------:R-:W-:Y:S02]  /*2130*/  VIADD R0, R33.reuse, 0xe0 ;  /* 0x000000e021007836 */ /* 0x040fe40000000000 */
[C---:B------:R-:W-:Y:S02]  /*2140*/  VIADD R37, R33.reuse, 0x140 ;  /* 0x0000014021257836 */ /* 0x040fe40000000000 */
[C---:B------:R-:W-:Y:S02]  /*2150*/  VIADD R36, R33.reuse, 0x180 ;  /* 0x0000018021247836 */ /* 0x040fe40000000000 */
[----:B------:R-:W-:-:S02]  /*2160*/  VIADD R35, R33, 0x200 ;  /* 0x0000020021237836 */ /* 0x000fc40000000000 */
[----:B------:R-:W-:Y:S02]  /*2170*/  VIADD R34, R33, 0x220 ;  /* 0x0000022021227836 */ /* 0x000fe40000000000 */
[----:B--2---:R-:W-:Y:S02]  /*2180*/  IMAD.MOV.U32 R7, RZ, RZ, R5 ;  /* 0x000000ffff077224 */ /* 0x004fe400078e0005 */
[----:B------:R-:W2:Y:S01]  /*2190*/  @!P1 LD.E.STRONG.SM R5, desc[UR12][R2.64] ;  /* 0x0000000c02059980 */ /* 0x000ea2000c10b900 */
[----:B------:R-:W-:Y:S01]  /*21a0*/  ISETP.GE.U32.AND P1, PT, R0, UR7, PT ;  /* 0x0000000700007c0c */ /* 0x000fe2000bf26070 */
[--C-:B------:R-:W-:Y:S02]  /*21b0*/  IMAD.MOV.U32 R9, RZ, RZ, R7.reuse ;  /* 0x000000ffff097224 */ /* 0x100fe400078e0007 */
[--C-:B------:R-:W-:Y:S02]  /*21c0*/  IMAD.MOV.U32 R11, RZ, RZ, R7.reuse ;  /* 0x000000ffff0b7224 */ /* 0x100fe400078e0007 */
[----:B------:R-:W-:-:S02]  /*21d0*/  IMAD.MOV.U32 R13, RZ, RZ, R7 ;  /* 0x000000ffff0d7224 */ /* 0x000fc400078e0007 */
[----:B------:R-:W3:Y:S01]  /*21e0*/  @!P2 LD.E.STRONG.SM R9, desc[UR12][R2.64+0x80] ;  /* 0x0000800c0209a980 */ /* 0x000ee2000c10b900 */
[--C-:B------:R-:W-:Y:S01]  /*21f0*/  IMAD.MOV.U32 R21, RZ, RZ, R7.reuse ;  /* 0x000000ffff157224 */ /* 0x100fe200078e0007 */
[----:B------:R-:W-:Y:S01]  /*2200*/  ISETP.GE.U32.AND P2, PT, R4, UR7, PT ;  /* 0x0000000704007c0c */ /* 0x000fe2000bf46070 */
[C---:B------:R-:W-:Y:S01]  /*2210*/  VIADD R0, R33.reuse, 0x120 ;  /* 0x0000012021007836 */ /* 0x040fe20000000000 */
[----:B------:R-:W4:Y:S01]  /*2220*/  @!P3 LD.E.STRONG.SM R11, desc[UR12][R2.64+0x100] ;  /* 0x0001000c020bb980 */ /* 0x000f22000c10b900 */
[----:B------:R-:W-:Y:S02]  /*2230*/  VIADD R4, R33, 0x160 ;  /* 0x0000016021047836 */ /* 0x000fe40000000000 */
[----:B------:R-:W-:Y:S01]  /*2240*/  IMAD.MOV.U32 R15, RZ, RZ, R7 ;  /* 0x000000ffff0f7224 */ /* 0x000fe200078e0007 */
[----:B------:R-:W4:Y:S01]  /*2250*/  @!P4 LD.E.STRONG.SM R13, desc[UR12][R2.64+0x180] ;  /* 0x0001800c020dc980 */ /* 0x000f22000c10b900 */
[----:B------:R-:W-:Y:S02]  /*2260*/  ISETP.GE.U32.AND P3, PT, R0, UR7, PT ;  /* 0x0000000700007c0c */ /* 0x000fe4000bf66070 */
[----:B------:R-:W-:Y:S01]  /*2270*/  ISETP.GE.U32.AND P4, PT, R4, UR7, PT ;  /* 0x0000000704007c0c */ /* 0x000fe2000bf86070 */
[----:B------:R-:W4:Y:S01]  /*2280*/  @!P1 LD.E.STRONG.SM R21, desc[UR12][R2.64+0x380] ;  /* 0x0003800c02159980 */ /* 0x000f22000c10b900 */
[----:B------:R-:W-:Y:S01]  /*2290*/  ISETP.GE.U32.AND P1, PT, R37, UR7, PT ;  /* 0x0000000725007c0c */ /* 0x000fe2000bf26070 */
[----:B------:R-:W-:-:S02]  /*22a0*/  VIADD R0, R33, 0x1a0 ;  /* 0x000001a021007836 */ /* 0x000fc40000000000 */
[----:B------:R-:W4:Y:S01]  /*22b0*/  @!P5 LD.E.STRONG.SM R15, desc[UR12][R2.64+0x200] ;  /* 0x0002000c020fd980 */ /* 0x000f22000c10b900 */
[--C-:B------:R-:W-:Y:S02]  /*22c0*/  IMAD.MOV.U32 R17, RZ, RZ, R7.reuse ;  /* 0x000000ffff117224 */ /* 0x100fe400078e0007 */
[----:B------:R-:W-:Y:S01]  /*22d0*/  ISETP.GE.U32.AND P5, PT, R0, UR7, PT ;  /* 0x0000000700007c0c */ /* 0x000fe2000bfa6070 */
[--C-:B------:R-:W-:Y:S02]  /*22e0*/  IMAD.MOV.U32 R19, RZ, RZ, R7.reuse ;  /* 0x000000ffff137224 */ /* 0x100fe400078e0007 */
[--C-:B------:R-:W-:Y:S01]  /*22f0*/  IMAD.MOV.U32 R23, RZ, RZ, R7.reuse ;  /* 0x000000ffff177224 */ /* 0x100fe200078e0007 */
[----:B------:R-:W4:Y:S01]  /*2300*/  @!P6 LD.E.STRONG.SM R17, desc[UR12][R2.64+0x280] ;  /* 0x0002800c0211e980 */ /* 0x000f22000c10b900 */
[--C-:B------:R-:W-:Y:S02]  /*2310*/  IMAD.MOV.U32 R25, RZ, RZ, R7.reuse ;  /* 0x000000ffff197224 */ /* 0x100fe400078e0007 */
[--C-:B------:R-:W-:Y:S01]  /*2320*/  IMAD.MOV.U32 R27, RZ, RZ, R7.reuse ;  /* 0x000000ffff1b7224 */ /* 0x100fe200078e0007 */
[----:B------:R-:W4:Y:S01]  /*2330*/  @!P0 LD.E.STRONG.SM R19, desc[UR12][R2.64+0x300] ;  /* 0x0003000c02138980 */ /* 0x000f22000c10b900 */
[----:B------:R-:W-:-:S02]  /*2340*/  IMAD.MOV.U32 R29, RZ, RZ, R7 ;  /* 0x000000ffff1d7224 */ /* 0x000fc400078e0007 */
[C---:B------:R-:W-:Y:S01]  /*2350*/  VIADD R0, R33.reuse, 0x1c0 ;  /* 0x000001c021007836 */ /* 0x040fe20000000000 */
[----:B------:R-:W4:Y:S01]  /*2360*/  @!P2 LD.E.STRONG.SM R23, desc[UR12][R2.64+0x400] ;  /* 0x0004000c0217a980 */ /* 0x000f22000c10b900 */
[C---:B------:R-:W-:Y:S02]  /*2370*/  VIADD R4, R33.reuse, 0x1e0 ;  /* 0x000001e021047836 */ /* 0x040fe40000000000 */
[----:B------:R-:W-:Y:S01]  /*2380*/  VIADD R33, R33, 0x240 ;  /* 0x0000024021217836 */ /* 0x000fe20000000000 */
[----:B------:R-:W4:Y:S01]  /*2390*/  @!P3 LD.E.STRONG.SM R25, desc[UR12][R2.64+0x480] ;  /* 0x0004800c0219b980 */ /* 0x000f22000c10b900 */
[----:B------:R-:W-:Y:S02]  /*23a0*/  ISETP.GE.U32.AND P6, PT, R0, UR7, PT ;  /* 0x0000000700007c0c */ /* 0x000fe4000bfc6070 */
[----:B------:R-:W-:Y:S01]  /*23b0*/  ISETP.GE.U32.AND P0, PT, R4, UR7, PT ;  /* 0x0000000704007c0c */ /* 0x000fe2000bf06070 */
[----:B------:R-:W4:Y:S01]  /*23c0*/  @!P1 LD.E.STRONG.SM R27, desc[UR12][R2.64+0x500] ;  /* 0x0005000c021b9980 */ /* 0x000f22000c10b900 */
[----:B------:R-:W-:-:S02]  /*23d0*/  ISETP.GE.U32.AND P2, PT, R36, UR7, PT ;  /* 0x0000000724007c0c */ /* 0x000fc4000bf46070 */
[----:B------:R-:W-:Y:S01]  /*23e0*/  ISETP.GE.U32.AND P3, PT, R35, UR7, PT ;  /* 0x0000000723007c0c */ /* 0x000fe2000bf66070 */
[----:B------:R-:W4:Y:S01]  /*23f0*/  @!P4 LD.E.STRONG.SM R29, desc[UR12][R2.64+0x580] ;  /* 0x0005800c021dc980 */ /* 0x000f22000c10b900 */
[----:B------:R-:W-:Y:S02]  /*2400*/  ISETP.GE.U32.AND P1, PT, R34, UR7, PT ;  /* 0x0000000722007c0c */ /* 0x000fe4000bf26070 */
[----:B------:R-:W-:Y:S01]  /*2410*/  ISETP.GE.U32.AND P4, PT, R33, UR7, PT ;  /* 0x0000000721007c0c */ /* 0x000fe2000bf86070 */
[--C-:B------:R-:W-:Y:S02]  /*2420*/  IMAD.MOV.U32 R41, RZ, RZ, R7.reuse ;  /* 0x000000ffff297224 */ /* 0x100fe400078e0007 */
[--C-:B------:R-:W-:Y:S02]  /*2430*/  IMAD.MOV.U32 R43, RZ, RZ, R7.reuse ;  /* 0x000000ffff2b7224 */ /* 0x100fe400078e0007 */
[--C-:B------:R-:W-:Y:S02]  /*2440*/  IMAD.MOV.U32 R45, RZ, RZ, R7.reuse ;  /* 0x000000ffff2d7224 */ /* 0x100fe400078e0007 */
[--C-:B------:R-:W-:Y:S01]  /*2450*/  IMAD.MOV.U32 R0, RZ, RZ, R7.reuse ;  /* 0x000000ffff007224 */ /* 0x100fe200078e0007 */
[----:B------:R-:W4:Y:S01]  /*2460*/  @!P2 LD.E.STRONG.SM R41, desc[UR12][R2.64+0x600] ;  /* 0x0006000c0229a980 */ /* 0x000f22000c10b900 */
[----:B------:R-:W-:-:S02]  /*2470*/  IMAD.MOV.U32 R4, RZ, RZ, R7 ;  /* 0x000000ffff047224 */ /* 0x000fc400078e0007 */
[----:B------:R-:W-:Y:S01]  /*2480*/  IMAD.MOV.U32 R6, RZ, RZ, R7 ;  /* 0x000000ffff067224 */ /* 0x000fe200078e0007 */
[----:B------:R-:W4:Y:S04]  /*2490*/  @!P5 LD.E.STRONG.SM R43, desc[UR12][R2.64+0x680] ;  /* 0x0006800c022bd980 */ /* 0x000f28000c10b900 */
[----:B------:R-:W4:Y:S04]  /*24a0*/  @!P6 LD.E.STRONG.SM R45, desc[UR12][R2.64+0x700] ;  /* 0x0007000c022de980 */ /* 0x000f28000c10b900 */
[----:B------:R-:W4:Y:S04]  /*24b0*/  @!P0 LD.E.STRONG.SM R0, desc[UR12][R2.64+0x780] ;  /* 0x0007800c02008980 */ /* 0x000f28000c10b900 */
[----:B------:R-:W4:Y:S04]  /*24c0*/  @!P3 LD.E.STRONG.SM R4, desc[UR12][R2.64+0x800] ;  /* 0x0008000c0204b980 */ /* 0x000f28000c10b900 */
[----:B------:R-:W4:Y:S04]  /*24d0*/  @!P1 LD.E.STRONG.SM R6, desc[UR12][R2.64+0x880] ;  /* 0x0008800c02069980 */ /* 0x000f28000c10b900 */
[----:B------:R-:W4:Y:S01]  /*24e0*/  @!P4 LD.E.STRONG.SM R7, desc[UR12][R2.64+0x900] ;  /* 0x0009000c0207c980 */ /* 0x000f22000c10b900 */
[----:B------:R-:W0:Y:S01]  /*24f0*/  S2R R39, SR_LANEID ;  /* 0x0000000000277919 */ /* 0x000e220000000000 */
[----:B------:R-:W1:Y:S01]  /*2500*/  S2UR UR5, SR_CgaCtaId ;  /* 0x00000000000579c3 */ /* 0x000e620000008800 */
[----:B------:R-:W-:Y:S01]  /*2510*/  SHF.R.U32.HI R40, RZ, 0x5, R31 ;  /* 0x00000005ff287819 */ /* 0x000fe2000001161f */
[----:B------:R-:W-:-:S02]  /*2520*/  UMOV UR4, 0x400 ;  /* 0x0000040000047882 */ /* 0x000fc40000000000 */
[----:B-1----:R-:W-:Y:S02]  /*2530*/  ULEA UR4, UR5, UR4, 0x18 ;  /* 0x0000000405047291 */ /* 0x002fe4000f8ec0ff */
[----:B0-----:R-:W-:-:S05]  /*2540*/  IMAD R30, R40, 0x260, R39 ;  /* 0x00000260281e7824 */ /* 0x001fca00078e0227 */
[----:B------:R-:W-:-:S05]  /*2550*/  LEA R30, R30, UR4, 0x2 ;  /* 0x000000041e1e7c11 */ /* 0x000fca000f8e10ff */
[----:B------:R-:W-:Y:S01]  /*2560*/  IMAD R8, R39, 0x48, R30 ;  /* 0x0000004827087824 */ /* 0x000fe200078e021e */
[----:B------:R-:W-:Y:S01]  /*2570*/  UISETP.NE.AND UP0, UPT, UR6, URZ, UPT ;  /* 0x000000ff0600728c */ /* 0x000fe2000bf05270 */
        /* <DEDUP_REMOVED lines=41> */
[----:B0-----:R-:W-:Y:S02]  /*2810*/  IADD3 R8, PT, PT, R28, R29, R32 ;  /* 0x0000001d1c087210 */ /* 0x001fe40007ffe020 */
[----:B------:R-:W-:Y:S02]  /*2820*/  ISETP.NE.AND P1, PT, R39, 0x1f, PT ;  /* 0x0000001f2700780c */ /* 0x000fe40003f25270 */
[----:B------:R-:W-:Y:S02]  /*2830*/  IADD3 R8, PT, PT, R26, R27, R8 ;  /* 0x0000001b1a087210 */ /* 0x000fe40007ffe008 */
[----:B------:R-:W-:Y:S02]  /*2840*/  ISETP.NE.AND P2, PT, R40, 0xc, PT ;  /* 0x0000000c2800780c */ /* 0x000fe40003f45270 */
        /* <DEDUP_REMOVED lines=30> */
[----:B------:R-:W-:-:S03]  /*2a30*/  IMAD.IADD R11, R11, 0x1, R10 ;  /* 0x000000010b0b7824 */ /* 0x000fc600078e020a */
        /* <DEDUP_REMOVED lines=16> */
[----:B------:R-:W-:-:S04]  /*2b40*/  ISETP.NE.AND P0, PT, R40, 0x8, PT ;  /* 0x000000082800780c */ /* 0x000fc80003f05270 */
[----:B------:R-:W-:Y:S02]  /*2b50*/  SEL R8, R15, R8, !P0 ;  /* 0x000000080f087207 */ /* 0x000fe40004000000 */
[----:B------:R-:W-:Y:S02]  /*2b60*/  ISETP.NE.AND P0, PT, R40, 0xa, PT ;  /* 0x0000000a2800780c */ /* 0x000fe40003f05270 */
[----:B------:R-:W-:Y:S02]  /*2b70*/  SEL R8, R16, R8, !P1 ;  /* 0x0000000810087207 */ /* 0x000fe40004800000 */
[----:B------:R-:W-:Y:S02]  /*2b80*/  ISETP.NE.AND P1, PT, R40, 0xb, PT ;  /* 0x0000000b2800780c */ /* 0x000fe40003f25270 */
[----:B------:R-:W-:Y:S02]  /*2b90*/  SEL R8, R17, R8, !P0 ;  /* 0x0000000811087207 */ /* 0x000fe40004000000 */
[----:B------:R-:W-:-:S02]  /*2ba0*/  ISETP.GE.U32.AND P0, PT, R31, 0x20, PT ;  /* 0x000000201f00780c */ /* 0x000fc40003f06070 */
[----:B------:R-:W-:Y:S01]  /*2bb0*/  SEL R8, R18, R8, !P1 ;  /* 0x0000000812087207 */ /* 0x000fe20004800000 */
[----:B------:R-:W-:Y:S01]  /*2bc0*/  @!P2 IMAD.IADD R8, R19, 0x1, R18 ;  /* 0x000000011308a824 */ /* 0x000fe200078e0212 */
[----:B------:R-:W-:-:S04]  /*2bd0*/  ISETP.NE.AND P1, PT, R39, RZ, PT ;  /* 0x000000ff2700720c */ /* 0x000fc80003f25270 */
[----:B------:R-:W-:Y:S02]  /*2be0*/  SEL R41, R41, RZ, P1 ;  /* 0x000000ff29297207 */ /* 0x000fe40000800000 */
[----:B------:R-:W-:-:S04]  /*2bf0*/  SEL R9, R8, RZ, P0 ;  /* 0x000000ff08097207 */ /* 0x000fc80000000000 */
[----:B-----5:R-:W-:Y:S01]  /*2c00*/  IADD3 R9, PT, PT, R9, R41, R38 ;  /* 0x0000002909097210 */ /* 0x020fe20007ffe026 */
[----:B------:R-:W-:Y:S06]  /*2c10*/  BRA `(.L_x_666) ;  /* 0x0000000c005c7947 */ /* 0x000fec0003800000 */
.L_x_665:
[----:B0-----:R-:W-:Y:S02]  /*2c20*/  IADD3 R8, PT, PT, R28, R29, R32 ;  /* 0x0000001d1c087210 */ /* 0x001fe40007ffe020 */
[C---:B------:R-:W-:Y:S02]  /*2c30*/  ISETP.NE.AND P1, PT, R39.reuse, 0x1f, PT ;  /* 0x0000001f2700780c */ /* 0x040fe40003f25270 */
[----:B------:R-:W-:Y:S02]  /*2c40*/  IADD3 R8, PT, PT, R26, R27, R8 ;  /* 0x0000001b1a087210 */ /* 0x000fe40007ffe008 */
        /* <DEDUP_REMOVED lines=37> */
[----:B------:R-:W-:Y:S01]  /*2ea0*/  IMAD.IADD R14, R14, 0x1, R13 ;  /* 0x000000010e0e7824 */ /* 0x000fe200078e020d */
[----:B------:R-:W0:Y:S02]  /*2eb0*/  LDS R11, [UR4+0x40] ;  /* 0x00004004ff0b7984 */ /* 0x000e240008000800 */
        /* <DEDUP_REMOVED lines=14> */
[----:B------:R-:W-:-:S04]  /*2fa0*/  ISETP.NE.AND P0, PT, R40, 0xa, PT ;  /* 0x0000000a2800780c */ /* 0x000fc80003f05270 */
[----:B------:R-:W-:Y:S01]  /*2fb0*/  SEL R8, R17, R8, !P0 ;  /* 0x0000000811087207 */ /* 0x000fe20004000000 */
[----:B------:R-:W-:Y:S01]  /*2fc0*/  IMAD.IADD R17, R41, 0x1, -R38 ;  /* 0x0000000129117824 */ /* 0x000fe200078e0a26 */
[----:B------:R-:W-:-:S04]  /*2fd0*/  ISETP.NE.AND P0, PT, R40, 0xb, PT ;  /* 0x0000000b2800780c */ /* 0x000fc80003f05270 */
[----:B------:R-:W-:Y:S02]  /*2fe0*/  SEL R8, R18, R8, !P0 ;  /* 0x0000000812087207 */ /* 0x000fe40004000000 */
[----:B------:R-:W-:Y:S01]  /*2ff0*/  ISETP.GT.U32.AND P0, PT, R31, 0x1f, PT ;  /* 0x0000001f1f00780c */ /* 0x000fe20003f04070 */
[----:B0-----:R-:W-:Y:S01]  /*3000*/  IMAD.IADD R11, R19, 0x1, R11 ;  /* 0x00000001130b7824 */ /* 0x001fe200078e020b */
        /* <DEDUP_REMOVED lines=22> */
.L_x_746:
[----:B------:R-:W-:Y:S05]  /*3170*/  @!P0 BRA `(.L_x_669) ;  /* 0x0000000000248947 */ /* 0x000fea0003800000 */
[----:B------:R-:W-:-:S07]  /*3180*/  IMAD.MOV.U32 R14, RZ, RZ, 0x1de ;  /* 0x000001deff0e7424 */ /* 0x000fce00078e00ff */
.L_x_671:
[----:B------:R-:W-:Y:S05]  /*3190*/  NANOSLEEP R14 ;  /* 0x0000000e0000735d */ /* 0x000fea0003800000 */
[----:B------:R-:W2:Y:S01]  /*31a0*/  LD.E.64.STRONG.GPU R8, desc[UR12][R12.64+0x100] ;  /* 0x0001000c0c087980 */ /* 0x000ea2000c10fb00 */
[----:B------:R-:W-:Y:S01]  /*31b0*/  UMOV UR5, 0xffffffff ;  /* 0xffffffff00057882 */ /* 0x000fe20000000000 */
[----:B------:R-:W-:Y:S02]  /*31c0*/  SHF.R.U32.HI R14, RZ, 0x1, R14 ;  /* 0x00000001ff0e7819 */ /* 0x000fe4000001160e */
[----:B--2---:R-:W-:Y:S01]  /*31d0*/  ISETP.NE.AND P0, PT, R8, 0x63, PT ;  /* 0x000000630800780c */ /* 0x004fe20003f05270 */
[----:B------:R-:W-:-:S12]  /*31e0*/  BRA.DIV UR5, `(.L_x_670) ;  /* 0x00000022053c7947 */ /* 0x000fd8000b800000 */
[----:B------:R-:W-:-:S13]  /*31f0*/  VOTE.ANY P0, !P0 ;  /* 0x0000000000ff7806 */ /* 0x000fda0004000100 */
.L_x_749:
[----:B------:R-:W-:Y:S05]  /*3200*/  @P0 BRA `(.L_x_671) ;  /* 0xfffffffc00e00947 */ /* 0x000fea000383ffff */
.L_x_669:
[----:B------:R-:W-:Y:S01]  /*3210*/  UMOV UR5, 0xffffffff ;  /* 0xffffffff00057882 */ /* 0x000fe20000000000 */
[----:B------:R-:W-:Y:S02]  /*3220*/  ISETP.NE.AND P2, PT, R8, 0x65, PT ;  /* 0x000000650800780c */ /* 0x000fe40003f45270 */
[----:B------:R-:W-:Y:S11]  /*3230*/  BRA.DIV UR5, `(.L_x_672) ;  /* 0x0000002205487947 */ /* 0x000ff6000b800000 */
[----:B------:R-:W0:Y:S01]  /*3240*/  S2R R19, SR_GEMASK ;  /* 0x0000000000137919 */ /* 0x000e220000003c00 */
[----:B------:R-:W-:-:S04]  /*3250*/  VOTE.ANY R10, PT, !P2 ;  /* 0x00000000000a7806 */ /* 0x000fc800050e0100 */
[----:B0-----:R-:W-:-:S05]  /*3260*/  LOP3.LUT R10, R10, 0x80000000, R19, 0xec, !PT ;  /* 0x800000000a0a7812 */ /* 0x001fca00078eec13 */
[----:B------:R-:W-:-:S05]  /*3270*/  VIADD R13, R10, 0xffffffff ;  /* 0xffffffff0a0d7836 */ /* 0x000fca0000000000 */
[----:B------:R-:W-:Y:S01]  /*3280*/  LOP3.LUT R13, R10, R13, RZ, 0xc, !PT ;  /* 0x0000000d0a0d7212 */ /* 0x000fe200078e0cff */
[----:B------:R-:W-:-:S03]  /*3290*/  VIADD R10, R39, 0x2 ;  /* 0x00000002270a7836 */ /* 0x000fc60000000000 */
[----:B------:R-:W0:Y:S02]  /*32a0*/  POPC R15, R13 ;  /* 0x0000000d000f7309 */ /* 0x000e240000000000 */
[----:B0-----:R-:W0:Y:S01]  /*32b0*/  SHFL.DOWN PT, R16, R9, 0x1, R15 ;  /* 0x0820000009107989 */ /* 0x001e2200000e000f */
[----:B------:R-:W-:-:S04]  /*32c0*/  ISETP.GE.AND P0, PT, R39, R15, PT ;  /* 0x0000000f2700720c */ /* 0x000fc80003f06270 */
[----:B0-----:R-:W-:Y:S02]  /*32d0*/  SEL R16, R16, RZ, !P0 ;  /* 0x000000ff10107207 */ /* 0x001fe40004000000 */
[----:B------:R-:W-:Y:S01]  /*32e0*/  ISETP.GT.AND P0, PT, R10, R15, PT ;  /* 0x0000000f0a00720c */ /* 0x000fe20003f04270 */
[----:B------:R-:W-:Y:S02]  /*32f0*/  VIADD R10, R39, 0x4 ;  /* 0x00000004270a7836 */ /* 0x000fe40000000000 */
[----:B------:R-:W-:-:S05]  /*3300*/  IMAD.IADD R12, R16, 0x1, R9 ;  /* 0x00000001100c7824 */ /* 0x000fca00078e0209 */
[----:B------:R-:W0:Y:S02]  /*3310*/  SHFL.DOWN PT, R16, R12, 0x2, R15 ;  /* 0x084000000c107989 */ /* 0x000e2400000e000f */
[----:B0-----:R-:W-:Y:S02]  /*3320*/  SEL R43, R16, RZ, !P0 ;  /* 0x000000ff102b7207 */ /* 0x001fe40004000000 */
[----:B------:R-:W-:Y:S01]  /*3330*/  ISETP.GT.AND P0, PT, R10, R15, PT ;  /* 0x0000000f0a00720c */ /* 0x000fe20003f04270 */
[----:B------:R-:W-:Y:S02]  /*3340*/  VIADD R10, R39, 0x8 ;  /* 0x00000008270a7836 */ /* 0x000fe40000000000 */
[----:B------:R-:W-:Y:S02]  /*3350*/  IMAD.IADD R38, R12, 0x1, R43 ;  /* 0x000000010c267824 */ /* 0x000fe400078e022b */
[----:B------:R-:W0:Y:S03]  /*3360*/  LDC.64 R12, c[0x0][0x398] ;  /* 0x0000e600ff0c7b82 */ /* 0x000e260000000a00 */
[----:B------:R-:W1:Y:S02]  /*3370*/  SHFL.DOWN PT, R16, R38, 0x4, R15 ;  /* 0x0880000026107989 */ /* 0x000e6400000e000f */
[----:B-1----:R-:W-:-:S02]  /*3380*/  SEL R9, R16, RZ, !P0 ;  /* 0x000000ff10097207 */ /* 0x002fc40004000000 */
[----:B------:R-:W-:-:S03]  /*3390*/  ISETP.GT.AND P0, PT, R10, R15, PT ;  /* 0x0000000f0a00720c */ /* 0x000fc60003f04270 */
[----:B------:R-:W-:Y:S01]  /*33a0*/  IMAD.IADD R44, R38, 0x1, R9 ;  /* 0x00000001262c7824 */ /* 0x000fe200078e0209 */
[----:B0-----:R-:W-:-:S04]  /*33b0*/  IADD3 R38, P3, PT, R12, 0x100, RZ ;  /* 0x000001000c267810 */ /* 0x001fc80007f7e0ff */
[----:B------:R-:W0:Y:S01]  /*33c0*/  SHFL.DOWN PT, R16, R44, 0x8, R15 ;  /* 0x090000002c107989 */ /* 0x000e2200000e000f */
[----:B------:R-:W-:Y:S01]  /*33d0*/  IMAD.X R43, RZ, RZ, R13, P3 ;  /* 0x000000ffff2b7224 */ /* 0x000fe200018e060d */
        /* <DEDUP_REMOVED lines=9> */
.L_x_758:
[----:B------:R-:W-:Y:S05]  /*3470*/  @!P0 BRA `(.L_x_673) ;  /* 0x0000000000e48947 */ /* 0x000fea0003800000 */
[----:B------:R-:W-:-:S07]  /*3480*/  IMAD.MOV.U32 R42, RZ, RZ, 0x1de ;  /* 0x000001deff2a7424 */ /* 0x000fce00078e00ff */
.L_x_679:
[----:B------:R-:W-:Y:S02]  /*3490*/  IMAD.MOV.U32 R8, RZ, RZ, R38 ;  /* 0x000000ffff087224 */ /* 0x000fe400078e0026 */
[----:B------:R-:W-:Y:S02]  /*34a0*/  IMAD.MOV.U32 R9, RZ, RZ, R43 ;  /* 0x000000ffff097224 */ /* 0x000fe400078e002b */
        /* <DEDUP_REMOVED lines=8> */
.L_x_761:
[----:B------:R-:W-:Y:S05]  /*3530*/  @!P0 BRA `(.L_x_675) ;  /* 0x0000000000248947 */ /* 0x000fea0003800000 */
[----:B------:R-:W-:-:S07]  /*3540*/  IMAD.MOV.U32 R13, RZ, RZ, R42 ;  /* 0x000000ffff0d7224 */ /* 0x000fce00078e002a */
.L_x_677:
[----:B------:R-:W-:Y:S05]  /*3550*/  NANOSLEEP R13 ;  /* 0x0000000d0000735d */ /* 0x000fea0003800000 */
[----:B------:R-:W2:Y:S01]  /*3560*/  LD.E.64.STRONG.GPU R8, desc[UR12][R14.64+-0x100] ;  /* 0xffff000c0e087980 */ /* 0x000ea2000c10fb00 */
[----:B------:R-:W-:Y:S01]  /*3570*/  UMOV UR5, 0xffffffff ;  /* 0xffffffff00057882 */ /* 0x000fe20000000000 */
[----:B------:R-:W-:Y:S02]  /*3580*/  SHF.R.U32.HI R13, RZ, 0x1, R13 ;  /* 0x00000001ff0d7819 */ /* 0x000fe4000001160d */
[----:B--2---:R-:W-:Y:S01]  /*3590*/  ISETP.NE.AND P0, PT, R8, 0x63, PT ;  /* 0x000000630800780c */ /* 0x004fe20003f05270 */
[----:B------:R-:W-:-:S12]  /*35a0*/  BRA.DIV UR5, `(.L_x_676) ;  /* 0x0000002205907947 */ /* 0x000fd8000b800000 */
[----:B------:R-:W-:-:S13]  /*35b0*/  VOTE.ANY P0, !P0 ;  /* 0x0000000000ff7806 */ /* 0x000fda0004000100 */
.L_x_764:
[----:B------:R-:W-:Y:S05]  /*35c0*/  @P0 BRA `(.L_x_677) ;  /* 0xfffffffc00e00947 */ /* 0x000fea000383ffff */
.L_x_675:
[----:B------:R-:W-:Y:S01]  /*35d0*/  UMOV UR5, 0xffffffff ;  /* 0xffffffff00057882 */ /* 0x000fe20000000000 */
[----:B------:R-:W-:Y:S02]  /*35e0*/  ISETP.NE.AND P0, PT, R8, 0x65, PT ;  /* 0x000000650800780c */ /* 0x000fe40003f05270 */
[----:B------:R-:W-:Y:S11]  /*35f0*/  BRA.DIV UR5, `(.L_x_678) ;  /* 0x00000022059c7947 */ /* 0x000ff6000b800000 */
[----:B------:R-:W-:Y:S01]  /*3600*/  VOTE.ANY R10, PT, !P0 ;  /* 0x00000000000a7806 */ /* 0x000fe200040e0100 */
[----:B------:R-:W-:-:S03]  /*3610*/  VIADD R18, R18, 0xffffffe0 ;  /* 0xffffffe012127836 */ /* 0x000fc60000000000 */
[----:B------:R-:W-:-:S05]  /*3620*/  LOP3.LUT R10, R10, 0x80000000, R19, 0xec, !PT ;  /* 0x800000000a0a7812 */ /* 0x000fca00078eec13 */
        /* <DEDUP_REMOVED lines=27> */
[----:B0-----:R-:W-:-:S04]  /*37e0*/  SEL R13, R16, RZ, !P2 ;  /* 0x000000ff100d7207 */ /* 0x001fc80005000000 */
[----:B------:R-:W-:-:S07]  /*37f0*/  IADD3 R12, PT, PT, R44, R13, R12 ;  /* 0x0000000d2c0c7210 */ /* 0x000fce0007ffe00c */
.L_x_773:
[----:B------:R-:W-:Y:S05]  /*3800*/  @P0 BRA `(.L_x_679) ;  /* 0xfffffffc00200947 */ /* 0x000fea000383ffff */
.L_x_673:
[----:B------:R-:W-:Y:S01]  /*3810*/  ISETP.NE.AND P0, PT, R39, RZ, PT ;  /* 0x000000ff2700720c */ /* 0x000fe20003f05270 */
[----:B------:R-:W0:Y:S01]  /*3820*/  @!P1 S2R R9, SR_CgaCtaId ;  /* 0x0000000000099919 */ /* 0x000e220000008800 */
[----:B------:R-:W-:Y:S01]  /*3830*/  @!P1 MOV R8, 0x400 ;  /* 0x0000040000089802 */ /* 0x000fe20000000f00 */
[----:B------:R-:W-:Y:S02]  /*3840*/  @!P1 IMAD.IADD R11, R11, 0x1, R12 ;  /* 0x000000010b0b9824 */ /* 0x000fe400078e020c */
[----:B------:R-:W-:-:S05]  /*3850*/  @!P1 IMAD.MOV.U32 R10, RZ, RZ, 0x65 ;  /* 0x00000065ff0a9424 */ /* 0x000fca00078e00ff */
[----:B------:R1:W-:Y:S03]  /*3860*/  @!P1 ST.E.64.STRONG.GPU desc[UR12][R40.64+0x100], R10 ;  /* 0x0001000a28009985 */ /* 0x0003e6000c10fb0c */
[----:B------:R-:W-:Y:S01]  /*3870*/  @!P0 MOV R13, 0x400 ;  /* 0x00000400000d8802 */ /* 0x000fe20000000f00 */
[----:B------:R-:W2:Y:S01]  /*3880*/  @!P0 S2R R14, SR_CgaCtaId ;  /* 0x00000000000e8919 */ /* 0x000ea20000008800 */
[----:B0-----:R-:W-:Y:S01]  /*3890*/  @!P1 LEA R9, R9, R8, 0x18 ;  /* 0x0000000809099211 */ /* 0x001fe200078ec0ff */
[----:B------:R-:W-:Y:S02]  /*38a0*/  IMAD.MOV.U32 R8, RZ, RZ, R17 ;  /* 0x000000ffff087224 */ /* 0x000fe400078e0011 */
[----:B------:R-:W-:Y:S02]  /*38b0*/  @!P0 IMAD.MOV.U32 R8, RZ, RZ, R12 ;  /* 0x000000ffff088224 */ /* 0x000fe400078e000c */
[----:B------:R1:W-:Y:S04]  /*38c0*/  @!P1 STS [R9+0x8], R11 ;  /* 0x0000080b09009388 */ /* 0x0003e80000000800 */
[----:B------:R1:W-:Y:S01]  /*38d0*/  @!P1 STS [R9+0x4], R12 ;  /* 0x0000040c09009388 */ /* 0x0003e20000000800 */
[----:B--2---:R-:W-:-:S05]  /*38e0*/  @!P0 LEA R13, R14, R13, 0x18 ;  /* 0x0000000d0e0d8211 */ /* 0x004fca00078ec0ff */
[----:B------:R1:W-:Y:S02]  /*38f0*/  @!P0 STS [R13+0x54], R12 ;  /* 0x0000540c0d008388 */ /* 0x0003e40000000800 */
.L_x_667:
[----:B------:R-:W-:Y:S05]  /*3900*/  WARPSYNC.ALL ;  /* 0x0000000000007948 */ /* 0x000fea0003800000 */
[----:B------:R-:W0:Y:S08]  /*3910*/  S2UR UR5, SR_CgaCtaId ;  /* 0x00000000000579c3 */ /* 0x000e300000008800 */
[----:B------:R-:W-:Y:S01]  /*3920*/  BAR.SYNC.DEFER_BLOCKING 0x0 ;  /* 0x0000000000007b1d */ /* 0x000fe20000010000 */
[----:B------:R-:W-:-:S05]  /*3930*/  ISETP.NE.AND P0, PT, R31, RZ, PT ;  /* 0x000000ff1f00720c */ /* 0x000fca0003f05270 */
[----:B------:R-:W-:Y:S02]  /*3940*/  UMOV UR4, 0x400 ;  /* 0x0000040000047882 */ /* 0x000fe40000000000 */
[----:B0-----:R-:W-:-:S09]  /*3950*/  ULEA UR4, UR5, UR4, 0x18 ;  /* 0x0000000405047291 */ /* 0x001fd2000f8ec0ff */
[----:B-1----:R-:W0:Y:S02]  /*3960*/  LDS R9, [UR4+0x54] ;  /* 0x00005404ff097984 */ /* 0x002e240008000800 */
[----:B0-----:R-:W-:-:S05]  /*3970*/  SEL R9, R9, RZ, P0 ;  /* 0x000000ff09097207 */ /* 0x001fca0000000000 */
[----:B------:R-:W-:-:S07]  /*3980*/  IMAD.IADD R9, R9, 0x1, R8 ;  /* 0x0000000109097824 */ /* 0x000fce00078e0208 */
.L_x_666:
[----:B------:R-:W-:Y:S01]  /*3990*/  IMAD.IADD R32, R32, 0x1, R9 ;  /* 0x0000000120207824 */ /* 0x000fe200078e0209 */
[----:B------:R-:W0:Y:S01]  /*39a0*/  S2R R11, SR_LANEID ;  /* 0x00000000000b7919 */ /* 0x000e220000000000 */
[----:B------:R-:W-:Y:S02]  /*39b0*/  BAR.SYNC.DEFER_BLOCKING 0x0 ;  /* 0x0000000000007b1d */ /* 0x000fe40000010000 */
[----:B------:R-:W-:Y:S01]  /*39c0*/  IMAD.IADD R29, R29, 0x1, R32 ;  /* 0x000000011d1d7824 */ /* 0x000fe200078e0220 */
[----:B------:R-:W-:-:S03]  /*39d0*/  ISETP.NE.AND P0, PT, R31, RZ, PT ;  /* 0x000000ff1f00720c */ /* 0x000fc60003f05270 */
[----:B------:R-:W-:-:S04]  /*39e0*/  IMAD.IADD R28, R28, 0x1, R29 ;  /* 0x000000011c1c7824 */ /* 0x000fc800078e021d */
[----:B------:R-:W-:-:S04]  /*39f0*/  IMAD.IADD R27, R27, 0x1, R28 ;  /* 0x000000011b1b7824 */ /* 0x000fc800078e021c */
[----:B------:R-:W-:-:S04]  /*3a00*/  IMAD.IADD R26, R26, 0x1, R27 ;  /* 0x000000011a1a7824 */ /* 0x000fc800078e021b */
[----:B------:R-:W-:-:S04]  /*3a10*/  IMAD.IADD R25, R25, 0x1, R26 ;  /* 0x0000000119197824 */ /* 0x000fc800078e021a */
[----:B------:R-:W-:-:S04]  /*3a20*/  IMAD.IADD R24, R24, 0x1, R25 ;  /* 0x0000000118187824 */ /* 0x000fc800078e0219 */
[----:B------:R-:W-:Y:S02]  /*3a30*/  IMAD.IADD R23, R23, 0x1, R24 ;  /* 0x0000000117177824 */ /* 0x000fe400078e0218 */
[----:B0-----:R-:W-:Y:S02]  /*3a40*/  IMAD R8, R11, 0x48, R30 ;  /* 0x000000480b087824 */ /* 0x001fe400078e021e */
[----:B------:R-:W-:-:S03]  /*3a50*/  IMAD.IADD R22, R22, 0x1, R23 ;  /* 0x0000000116167824 */ /* 0x000fc600078e0217 */
[----:B------:R-:W-:Y:S01]  /*3a60*/  STS [R8], R9 ;  /* 0x0000000908007388 */ /* 0x000fe20000000800 */
[----:B------:R-:W-:-:S03]  /*3a70*/  IMAD.IADD R21, R21, 0x1, R22 ;  /* 0x0000000115157824 */ /* 0x000fc600078e0216 */
[----:B------:R0:W-:Y:S01]  /*3a80*/  STS [R8+0x24], R22 ;  /* 0x0000241608007388 */ /* 0x0001e20000000800 */
[----:B------:R-:W-:-:S03]  /*3a90*/  IMAD.IADD R20, R20, 0x1, R21 ;  /* 0x0000000114147824 */ /* 0x000fc600078e0215 */
[----:B------:R-:W-:Y:S01]  /*3aa0*/  STS [R8+0x4], R32 ;  /* 0x0000042008007388 */ /* 0x000fe20000000800 */
[----:B------:R-:W-:-:S03]  /*3ab0*/  IMAD.IADD R7, R7, 0x1, R20 ;  /* 0x0000000107077824 */ /* 0x000fc600078e0214 */
[----:B------:R-:W-:Y:S01]  /*3ac0*/  STS [R8+0x8], R29 ;  /* 0x0000081d08007388 */ /* 0x000fe20000000800 */
[----:B------:R-:W-:Y:S02]  /*3ad0*/  IMAD.IADD R6, R6, 0x1, R7 ;  /* 0x0000000106067824 */ /* 0x000fe400078e0207 */
[----:B0-----:R-:W-:Y:S01]  /*3ae0*/  IMAD.U32 R22, RZ, RZ, UR7 ;  /* 0x00000007ff167e24 */ /* 0x001fe2000f8e00ff */
        /* <DEDUP_REMOVED lines=11> */
[----:B------:R0:W-:Y:S04]  /*3ba0*/  STS [R8+0x28], R21 ;  /* 0x0000281508007388 */ /* 0x0001e80000000800 */
[----:B------:R-:W-:Y:S04]  /*3bb0*/  STS [R8+0x2c], R20 ;  /* 0x00002c1408007388 */ /* 0x000fe80000000800 */
[----:B------:R-:W-:Y:S04]  /*3bc0*/  STS [R8+0x30], R7 ;  /* 0x0000300708007388 */ /* 0x000fe80000000800 */
[----:B------:R-:W-:Y:S04]  /*3bd0*/  STS [R8+0x34], R6 ;  /* 0x0000340608007388 */ /* 0x000fe80000000800 */
[----:B------:R-:W-:Y:S04]  /*3be0*/  STS [R8+0x38], R5 ;  /* 0x0000380508007388 */ /* 0x000fe80000000800 */
[----:B------:R-:W-:Y:S04]  /*3bf0*/  STS [R8+0x3c], R4 ;  /* 0x00003c0408007388 */ /* 0x000fe80000000800 */
[----:B------:R-:W-:Y:S04]  /*3c00*/  STS [R8+0x40], R3 ;  /* 0x0000400308007388 */ /* 0x000fe80000000800 */
[----:B------:R-:W-:Y:S04]  /*3c10*/  STS [R8+0x44], R9 ;  /* 0x0000440908007388 */ /* 0x000fe80000000800 */
[----:B------:R1:W-:Y:S01]  /*3c20*/  STS [R8+0x48], R2 ;  /* 0x0000480208007388 */ /* 0x0003e20000000800 */
[----:B------:R-:W-:-:S03]  /*3c30*/  NOP ;  /* 0x0000000000007918 */ /* 0x000fc60000000000 */
[----:B------:R-:W-:Y:S04]  /*3c40*/  LDS R29, [R30] ;  /* 0x000000001e1d7984 */ /* 0x000fe80000000800 */
        /* <DEDUP_REMOVED lines=18> */
[----:B------:R-:W-:Y:S01]  /*3d70*/  @!P0 STS [UR4+0x7b80], R22 ;  /* 0x007b8016ff008988 */ /* 0x000fe20008000804 */
[----:B------:R-:W-:Y:S06]  /*3d80*/  BAR.SYNC.DEFER_BLOCKING 0x0 ;  /* 0x0000000000007b1d */ /* 0x000fec0000010000 */
[----:B0-----:R-:W1:Y:S01]  /*3d90*/  S2R R21, SR_TID.X ;  /* 0x0000000000157919 */ /* 0x001e620000002100 */
[----:B------:R-:W0:Y:S01]  /*3da0*/  LDS R20, [UR4+0x7b80] ;  /* 0x007b8004ff147984 */ /* 0x000e220008000800 */
[----:B------:R-:W2:Y:S01]  /*3db0*/  LDCU.64 UR4, c[0x0][0x388] ;  /* 0x00007100ff0477ac */ /* 0x000ea20008000a00 */
[----:B-1----:R-:W-:-:S02]  /*3dc0*/  LOP3.LUT R2, R21, 0x1f, RZ, 0xc0, !PT ;  /* 0x0000001f15027812 */ /* 0x002fc400078ec0ff */
[----:B------:R-:W-:-:S05]  /*3dd0*/  LOP3.LUT R21, R21, 0x3e0, RZ, 0xc0, !PT ;  /* 0x000003e015157812 */ /* 0x000fca00078ec0ff */
[----:B------:R-:W-:-:S05]  /*3de0*/  IMAD R21, R21, 0x13, R2 ;  /* 0x0000001315157824 */ /* 0x000fca00078e0202 */
[----:B------:R-:W-:-:S05]  /*3df0*/  IADD3 R3, P0, PT, R21, UR10, RZ ;  /* 0x0000000a15037c10 */ /* 0x000fca000ff1e0ff */
[----:B------:R-:W-:Y:S01]  /*3e00*/  IMAD.X R4, RZ, RZ, UR11, P0 ;  /* 0x0000000bff047e24 */ /* 0x000fe200080e06ff */
[----:B--2---:R-:W-:-:S04]  /*3e10*/  LEA R2, P0, R3, UR4, 0x2 ;  /* 0x0000000403027c11 */ /* 0x004fc8000f8010ff */
[----:B------:R-:W-:Y:S02]  /*3e20*/  LEA.HI.X R3, R3, UR5, R4, 0x2, P0 ;  /* 0x0000000503037c11 */ /* 0x000fe400080f1404 */
[----:B0-----:R-:W-:-:S13]  /*3e30*/  ISETP.GE.AND P1, PT, R21, R20, PT ;  /* 0x000000141500720c */ /* 0x001fda0003f26270 */
[----:B------:R-:W2:Y:S01]  /*3e40*/  @!P1 LDG.E R31, desc[UR12][R2.64] ;  /* 0x0000000c021f9981 */ /* 0x000ea2000c1e1900 */
[----:B------:R-:W2:Y:S01]  /*3e50*/  @!P1 LDC.64 R4, c[0x0][0x390] ;  /* 0x0000e400ff049b82 */ /* 0x000ea20000000a00 */
[----:B------:R-:W-:Y:S01]  /*3e60*/  BSSY.RECONVERGENT B0, `(.L_x_680) ;  /* 0x0000020000007945 */ /* 0x000fe20003800200 */
[----:B------:R-:W0:Y:S02]  /*3e70*/  S2R R21, SR_TID.X ;  /* 0x0000000000157919 */ /* 0x000e240000002100 */
[C---:B0-----:R-:W-:Y:S02]  /*3e80*/  LOP3.LUT R22, R21.reuse, 0x3e0, RZ, 0xc0, !PT ;  /* 0x000003e015167812 */ /* 0x041fe400078ec0ff */
[----:B------:R-:W-:-:S05]  /*3e90*/  LOP3.LUT R21, R21, 0x1f, RZ, 0xc0, !PT ;  /* 0x0000001f15157812 */ /* 0x000fca00078ec0ff */
[----:B------:R-:W-:-:S04]  /*3ea0*/  IMAD R21, R22, 0x13, R21 ;  /* 0x0000001316157824 */ /* 0x000fc800078e0215 */
[C---:B------:R-:W-:Y:S02]  /*3eb0*/  VIADD R39, R21.reuse, 0x20 ;  /* 0x0000002015277836 */ /* 0x040fe40000000000 */
[C---:B------:R-:W-:Y:S02]  /*3ec0*/  VIADD R41, R21.reuse, 0x40 ;  /* 0x0000004015297836 */ /* 0x040fe40000000000 */
[----:B------:R-:W-:Y:S01]  /*3ed0*/  VIADD R43, R21, 0x60 ;  /* 0x00000060152b7836 */ /* 0x000fe20000000000 */
[-C--:B------:R-:W-:Y:S01]  /*3ee0*/  ISETP.GE.AND P0, PT, R39, R20.reuse, PT ;  /* 0x000000142700720c */ /* 0x080fe20003f06270 */
[----:B------:R-:W-:Y:S01]  /*3ef0*/  VIADD R39, R21, 0x80 ;  /* 0x0000008015277836 */ /* 0x000fe20000000000 */
[-C--:B------:R-:W-:Y:S01]  /*3f00*/  ISETP.GE.AND P6, PT, R41, R20.reuse, PT ;  /* 0x000000142900720c */ /* 0x080fe20003fc6270 */
[----:B------:R-:W-:Y:S01]  /*3f10*/  VIADD R41, R21, 0xa0 ;  /* 0x000000a015297836 */ /* 0x000fe20000000000 */
[----:B------:R-:W-:Y:S02]  /*3f20*/  P2R R24, PR, RZ, 0x1 ;  /* 0x00000001ff187803 */ /* 0x000fe40000000000 */
[-C--:B------:R-:W-:Y:S01]  /*3f30*/  ISETP.GE.AND P4, PT, R39, R20.reuse, PT ;  /* 0x000000142700720c */ /* 0x080fe20003f86270 */
[----:B------:R-:W-:Y:S01]  /*3f40*/  VIADD R39, R21, 0xc0 ;  /* 0x000000c015277836 */ /* 0x000fe20000000000 */
[----:B------:R-:W-:-:S02]  /*3f50*/  ISETP.GE.AND P5, PT, R43, R20, PT ;  /* 0x000000142b00720c */ /* 0x000fc40003fa6270 */
[-C--:B------:R-:W-:Y:S02]  /*3f60*/  ISETP.GE.AND P3, PT, R41, R20.reuse, PT ;  /* 0x000000142900720c */ /* 0x080fe40003f66270 */
[----:B------:R-:W-:Y:S01]  /*3f70*/  ISETP.GE.AND P2, PT, R39, R20, PT ;  /* 0x000000142700720c */ /* 0x000fe20003f46270 */
[----:B------:R-:W-:-:S05]  /*3f80*/  VIADD R39, R21, 0x100 ;  /* 0x0000010015277836 */ /* 0x000fca0000000000 */
[----:B------:R-:W-:-:S04]  /*3f90*/  ISETP.GE.AND P0, PT, R39, R20, PT ;  /* 0x000000142700720c */ /* 0x000fc80003f06270 */
[----:B------:R-:W-:Y:S02]  /*3fa0*/  P2R R22, PR, RZ, 0x1 ;  /* 0x00000001ff167803 */ /* 0x000fe40000000000 */
[----:B------:R-:W-:Y:S01]  /*3fb0*/  ISETP.NE.AND P0, PT, R24, RZ, PT ;  /* 0x000000ff1800720c */ /* 0x000fe20003f05270 */
[----:B--2---:R-:W-:-:S04]  /*3fc0*/  @!P1 IMAD.WIDE R4, R31, 0x4, R4 ;  /* 0x000000041f049825 */ /* 0x004fc800078e0204 */
[----:B------:R-:W-:Y:S01]  /*3fd0*/  VIADD R31, R21, 0xe0 ;  /* 0x000000e0151f7836 */ /* 0x000fe20000000000 */
[----:B------:R0:W-:Y:S04]  /*3fe0*/  @!P1 STG.E desc[UR12][R4.64], R29 ;  /* 0x0000001d04009986 */ /* 0x0001e8000c10190c */
[----:B------:R-:W-:Y:S01]  /*3ff0*/  ISETP.GE.AND P1, PT, R31, R20, PT ;  /* 0x000000141f00720c */ /* 0x000fe20003f26270 */
[----:B------:R-:W-:Y:S02]  /*4000*/  VIADD R31, R21, 0x120 ;  /* 0x00000120151f7836 */ /* 0x000fe40000000000 */
[----:B------:R-:W-:Y:S10]  /*4010*/  @P0 BRA `(.L_x_681) ;  /* 0x0000000000100947 */ /* 0x000ff40003800000 */
[----:B0-----:R-:W2:Y:S01]  /*4020*/  LDG.E R29, desc[UR12][R2.64+0x80] ;  /* 0x0000800c021d7981 */ /* 0x001ea2000c1e1900 */
[----:B------:R-:W2:Y:S02]  /*4030*/  LDC.64 R4, c[0x0][0x390] ;  /* 0x0000e400ff047b82 */ /* 0x000ea40000000a00 */
[----:B--2---:R-:W-:-:S05]  /*4040*/  IMAD.WIDE R4, R29, 0x4, R4 ;  /* 0x000000041d047825 */ /* 0x004fca00078e0204 */
[----:B------:R1:W-:Y:S02]  /*4050*/  STG.E desc[UR12][R4.64], R27 ;  /* 0x0000001b04007986 */ /* 0x0003e4000c10190c */
.L_x_681:
[----:B------:R-:W-:Y:S05]  /*4060*/  BSYNC.RECONVERGENT B0 ;  /* 0x0000000000007941 */ /* 0x000fea0003800200 */
.L_x_680:
[----:B------:R-:W-:Y:S01]  /*4070*/  BSSY.RECONVERGENT B0, `(.L_x_682) ;  /* 0x0000007000007945 */ /* 0x000fe20003800200 */
[----:B------:R-:W-:-:S03]  /*4080*/  ISETP.GE.AND P0, PT, R31, R20, PT ;  /* 0x000000141f00720c */ /* 0x000fc60003f06270 */
[----:B------:R-:W-:Y:S10]  /*4090*/  @P6 BRA `(.L_x_683) ;  /* 0x0000000000106947 */ /* 0x000ff40003800000 */
[----:B-1----:R-:W2:Y:S01]  /*40a0*/  LDG.E R27, desc[UR12][R2.64+0x100] ;  /* 0x0001000c021b7981 */ /* 0x002ea2000c1e1900 */
[----:B0-----:R-:W2:Y:S02]  /*40b0*/  LDC.64 R4, c[0x0][0x390] ;  /* 0x0000e400ff047b82 */ /* 0x001ea40000000a00 */
[----:B--2---:R-:W-:-:S05]  /*40c0*/  IMAD.WIDE R4, R27, 0x4, R4 ;  /* 0x000000041b047825 */ /* 0x004fca00078e0204 */
[----:B------:R2:W-:Y:S02]  /*40d0*/  STG.E desc[UR12][R4.64], R25 ;  /* 0x0000001904007986 */ /* 0x0005e4000c10190c */
.L_x_683:
[----:B------:R-:W-:Y:S05]  /*40e0*/  BSYNC.RECONVERGENT B0 ;  /* 0x0000000000007941 */ /* 0x000fea0003800200 */
.L_x_682:
[----:B------:R-:W-:Y:S01]  /*40f0*/  BSSY.RECONVERGENT B0, `(.L_x_684) ;  /* 0x0000008000007945 */ /* 0x000fe20003800200 */
[----:B-1----:R-:W-:Y:S01]  /*4100*/  VIADD R27, R21, 0x160 ;  /* 0x00000160151b7836 */ /* 0x002fe20000000000 */
[----:B------:R-:W-:Y:S02]  /*4110*/  ISETP.GE.AND P6, PT, R37, R20, PT ;  /* 0x000000142500720c */ /* 0x000fe40003fc6270 */
[----:B------:R-:W-:Y:S11]  /*4120*/  @P5 BRA `(.L_x_685) ;  /* 0x0000000000105947 */ /* 0x000ff60003800000 */
[----:B--2---:R-:W2:Y:S01]  /*4130*/  LDG.E R25, desc[UR12][R2.64+0x180] ;  /* 0x0001800c02197981 */ /* 0x004ea2000c1e1900 */
[----:B0-----:R-:W2:Y:S02]  /*4140*/  LDC.64 R4, c[0x0][0x390] ;  /* 0x0000e400ff047b82 */ /* 0x001ea40000000a00 */
[----:B--2---:R-:W-:-:S05]  /*4150*/  IMAD.WIDE R4, R25, 0x4, R4 ;  /* 0x0000000419047825 */ /* 0x004fca00078e0204 */
[----:B------:R1:W-:Y:S02]  /*4160*/  STG.E desc[UR12][R4.64], R23 ;  /* 0x0000001704007986 */ /* 0x0003e4000c10190c */
.L_x_685:
[----:B------:R-:W-:Y:S05]  /*4170*/  BSYNC.RECONVERGENT B0 ;  /* 0x0000000000007941 */ /* 0x000fea0003800200 */
.L_x_684:
[----:B------:R-:W-:Y:S01]  /*4180*/  BSSY.RECONVERGENT B0, `(.L_x_686) ;  /* 0x0000007000007945 */ /* 0x000fe20003800200 */
[----:B------:R-:W-:-:S03]  /*4190*/  ISETP.GE.AND P5, PT, R27, R20, PT ;  /* 0x000000141b00720c */ /* 0x000fc60003fa6270 */
[----:B------:R-:W-:Y:S10]  /*41a0*/  @P4 BRA `(.L_x_687) ;  /* 0x0000000000104947 */ /* 0x000ff40003800000 */
[----:B-1----:R-:W3:Y:S01]  /*41b0*/  LDG.E R23, desc[UR12][R2.64+0x200] ;  /* 0x0002000c02177981 */ /* 0x002ee2000c1e1900 */
[----:B0-2---:R-:W3:Y:S02]  /*41c0*/  LDC.64 R4, c[0x0][0x390] ;  /* 0x0000e400ff047b82 */ /* 0x005ee40000000a00 */
[----:B---3--:R-:W-:-:S05]  /*41d0*/  IMAD.WIDE R4, R23, 0x4, R4 ;  /* 0x0000000417047825 */ /* 0x008fca00078e0204 */
[----:B------:R3:W-:Y:S02]  /*41e0*/  STG.E desc[UR12][R4.64], R7 ;  /* 0x0000000704007986 */ /* 0x0007e4000c10190c */
.L_x_687:
[----:B------:R-:W-:Y:S05]  /*41f0*/  BSYNC.RECONVERGENT B0 ;  /* 0x0000000000007941 */ /* 0x000fea0003800200 */
.L_x_686:
[----:B------:R-:W-:Y:S01]  /*4200*/  ISETP.GE.AND P4, PT, R36, R20, PT ;  /* 0x000000142400720c */ /* 0x000fe20003f86270 */
[----:B------:R-:W-:Y:S01]  /*4210*/  BSSY.RECONVERGENT B0, `(.L_x_688) ;  /* 0x0000008000007945 */ /* 0x000fe20003800200 */
[----:B--2---:R-:W-:Y:S02]  /*4220*/  VIADD R25, R21, 0x1a0 ;  /* 0x000001a015197836 */ /* 0x004fe40000000000 */
[----:B---3--:R-:W-:Y:S01]  /*4230*/  P2R R7, PR, RZ, 0x10 ;  /* 0x00000010ff077803 */ /* 0x008fe20000000000 */
[----:B------:R-:W-:Y:S08]  /*4240*/  @P3 BRA `(.L_x_689) ;  /* 0x0000000000103947 */ /* 0x000ff00003800000 */
[----:B-1----:R-:W2:Y:S01]  /*4250*/  LDG.E R23, desc[UR12][R2.64+0x280] ;  /* 0x0002800c02177981 */ /* 0x002ea2000c1e1900 */
[----:B0-----:R-:W2:Y:S02]  /*4260*/  LDC.64 R4, c[0x0][0x390] ;  /* 0x0000e400ff047b82 */ /* 0x001ea40000000a00 */
[----:B--2---:R-:W-:-:S05]  /*4270*/  IMAD.WIDE R4, R23, 0x4, R4 ;  /* 0x0000000417047825 */ /* 0x004fca00078e0204 */
[----:B------:R2:W-:Y:S02]  /*4280*/  STG.E desc[UR12][R4.64], R0 ;  /* 0x0000000004007986 */ /* 0x0005e4000c10190c */
.L_x_689:
[----:B------:R-:W-:Y:S05]  /*4290*/  BSYNC.RECONVERGENT B0 ;  /* 0x0000000000007941 */ /* 0x000fea0003800200 */
.L_x_688:
[----:B------:R-:W-:Y:S01]  /*42a0*/  BSSY.RECONVERGENT B0, `(.L_x_690) ;  /* 0x0000008000007945 */ /* 0x000fe20003800200 */
[----:B------:R-:W-:Y:S01]  /*42b0*/  VIADD R27, R21, 0x1c0 ;  /* 0x000001c0151b7836 */ /* 0x000fe20000000000 */
[----:B------:R-:W-:Y:S02]  /*42c0*/  ISETP.GE.AND P4, PT, R25, R20, PT ;  /* 0x000000141900720c */ /* 0x000fe40003f86270 */
[----:B------:R-:W-:Y:S11]  /*42d0*/  @P2 BRA `(.L_x_691) ;  /* 0x0000000000102947 */ /* 0x000ff60003800000 */
[----:B-1----:R-:W3:Y:S01]  /*42e0*/  LDG.E R23, desc[UR12][R2.64+0x300] ;  /* 0x0003000c02177981 */ /* 0x002ee2000c1e1900 */
[----:B0-2---:R-:W3:Y:S02]  /*42f0*/  LDC.64 R4, c[0x0][0x390] ;  /* 0x0000e400ff047b82 */ /* 0x005ee40000000a00 */
[----:B---3--:R-:W-:-:S05]  /*4300*/  IMAD.WIDE R4, R23, 0x4, R4 ;  /* 0x0000000417047825 */ /* 0x008fca00078e0204 */
[----:B------:R3:W-:Y:S02]  /*4310*/  STG.E desc[UR12][R4.64], R6 ;  /* 0x0000000604007986 */ /* 0x0007e4000c10190c */
.L_x_691:
[----:B------:R-:W-:Y:S05]  /*4320*/  BSYNC.RECONVERGENT B0 ;  /* 0x0000000000007941 */ /* 0x000fea0003800200 */
.L_x_690:
[----:B------:R-:W-:Y:S01]  /*4330*/  BSSY.RECONVERGENT B0, `(.L_x_692) ;  /* 0x0000008000007945 */ /* 0x000fe20003800200 */
[----:B-1----:R-:W-:Y:S01]  /*4340*/  VIADD R23, R21, 0x1e0 ;  /* 0x000001e015177836 */ /* 0x002fe20000000000 */
[----:B------:R-:W-:Y:S02]  /*4350*/  ISETP.GE.AND P3, PT, R27, R20, PT ;  /* 0x000000141b00720c */ /* 0x000fe40003f66270 */
[----:B------:R-:W-:Y:S11]  /*4360*/  @P1 BRA `(.L_x_693) ;  /* 0x0000000000101947 */ /* 0x000ff60003800000 */
[----:B------:R-:W4:Y:S01]  /*4370*/  LDG.E R21, desc[UR12][R2.64+0x380] ;  /* 0x0003800c02157981 */ /* 0x000f22000c1e1900 */
[----:B0-23--:R-:W4:Y:S02]  /*4380*/  LDC.64 R4, c[0x0][0x390] ;  /* 0x0000e400ff047b82 */ /* 0x00df240000000a00 */
[----:B----4-:R-:W-:-:S05]  /*4390*/  IMAD.WIDE R4, R21, 0x4, R4 ;  /* 0x0000000415047825 */ /* 0x010fca00078e0204 */
[----:B------:R1:W-:Y:S02]  /*43a0*/  STG.E desc[UR12][R4.64], R8 ;  /* 0x0000000804007986 */ /* 0x0003e4000c10190c */
.L_x_693:
[----:B------:R-:W-:Y:S05]  /*43b0*/  BSYNC.RECONVERGENT B0 ;  /* 0x0000000000007941 */ /* 0x000fea0003800200 */
.L_x_692:
[----:B------:R-:W-:Y:S01]  /*43c0*/  ISETP.NE.AND P1, PT, R22, RZ, PT ;  /* 0x000000ff1600720c */ /* 0x000fe20003f25270 */
[----:B------:R-:W-:Y:S01]  /*43d0*/  BSSY.RECONVERGENT B0, `(.L_x_694) ;  /* 0x0000007000007945 */ /* 0x000fe20003800200 */
[----:B------:R-:W-:-:S11]  /*43e0*/  ISETP.GE.AND P2, PT, R23, R20, PT ;  /* 0x000000141700720c */ /* 0x000fd60003f46270 */
[----:B------:R-:W-:Y:S05]  /*43f0*/  @P1 BRA `(.L_x_695) ;  /* 0x0000000000101947 */ /* 0x000fea0003800000 */
[----:B------:R-:W4:Y:S01]  /*4400*/  LDG.E R21, desc[UR12][R2.64+0x400] ;  /* 0x0004000c02157981 */ /* 0x000f22000c1e1900 */
[----:B0123--:R-:W4:Y:S02]  /*4410*/  LDC.64 R4, c[0x0][0x390] ;  /* 0x0000e400ff047b82 */ /* 0x00ff240000000a00 */
[----:B----4-:R-:W-:-:S05]  /*4420*/  IMAD.WIDE R4, R21, 0x4, R4 ;  /* 0x0000000415047825 */ /* 0x010fca00078e0204 */
[----:B------:R4:W-:Y:S02]  /*4430*/  STG.E desc[UR12][R4.64], R9 ;  /* 0x0000000904007986 */ /* 0x0009e4000c10190c */
.L_x_695:
[----:B------:R-:W-:Y:S05]  /*4440*/  BSYNC.RECONVERGENT B0 ;  /* 0x0000000000007941 */ /* 0x000fea0003800200 */
.L_x_694:
[----:B------:R-:W-:Y:S01]  /*4450*/  BSSY.RECONVERGENT B0, `(.L_x_696) ;  /* 0x0000007000007945 */ /* 0x000fe20003800200 */
[----:B------:R-:W-:-:S03]  /*4460*/  ISETP.GE.AND P1, PT, R35, R20, PT ;  /* 0x000000142300720c */ /* 0x000fc60003f26270 */
[----:B------:R-:W-:Y:S10]  /*4470*/  @P0 BRA `(.L_x_697) ;  /* 0x0000000000100947 */ /* 0x000ff40003800000 */
[----:B----4-:R-:W4:Y:S01]  /*4480*/  LDG.E R9, desc[UR12][R2.64+0x480] ;  /* 0x0004800c02097981 */ /* 0x010f22000c1e1900 */
[----:B0123--:R-:W4:Y:S02]  /*4490*/  LDC.64 R4, c[0x0][0x390] ;  /* 0x0000e400ff047b82 */ /* 0x00ff240000000a00 */
[----:B----4-:R-:W-:-:S05]  /*44a0*/  IMAD.WIDE R4, R9, 0x4, R4 ;  /* 0x0000000409047825 */ /* 0x010fca00078e0204 */
[----:B------:R0:W-:Y:S02]  /*44b0*/  STG.E desc[UR12][R4.64], R10 ;  /* 0x0000000a04007986 */ /* 0x0001e4000c10190c */
.L_x_697:
[----:B------:R-:W-:Y:S05]  /*44c0*/  BSYNC.RECONVERGENT B0 ;  /* 0x0000000000007941 */ /* 0x000fea0003800200 */
.L_x_696:
[----:B------:R-:W-:Y:S01]  /*44d0*/  BSSY.RECONVERGENT B0, `(.L_x_698) ;  /* 0x0000007000007945 */ /* 0x000fe20003800200 */
[----:B------:R-:W-:-:S03]  /*44e0*/  ISETP.GE.AND P0, PT, R34, R20, PT ;  /* 0x000000142200720c */ /* 0x000fc60003f06270 */
[----:B------:R-:W-:Y:S10]  /*44f0*/  @P6 BRA `(.L_x_699) ;  /* 0x0000000000106947 */ /* 0x000ff40003800000 */
[----:B----4-:R-:W4:Y:S01]  /*4500*/  LDG.E R9, desc[UR12][R2.64+0x500] ;  /* 0x0005000c02097981 */ /* 0x010f22000c1e1900 */
[----:B0123--:R-:W4:Y:S02]  /*4510*/  LDC.64 R4, c[0x0][0x390] ;  /* 0x0000e400ff047b82 */ /* 0x00ff240000000a00 */
[----:B----4-:R-:W-:-:S05]  /*4520*/  IMAD.WIDE R4, R9, 0x4, R4 ;  /* 0x0000000409047825 */ /* 0x010fca00078e0204 */
[----:B------:R0:W-:Y:S02]  /*4530*/  STG.E desc[UR12][R4.64], R11 ;  /* 0x0000000b04007986 */ /* 0x0001e4000c10190c */
.L_x_699:
[----:B------:R-:W-:Y:S05]  /*4540*/  BSYNC.RECONVERGENT B0 ;  /* 0x0000000000007941 */ /* 0x000fea0003800200 */
.L_x_698:
[----:B------:R-:W-:Y:S01]  /*4550*/  BSSY.RECONVERGENT B0, `(.L_x_700) ;  /* 0x0000007000007945 */ /* 0x000fe20003800200 */
[----:B------:R-:W-:-:S03]  /*4560*/  ISETP.GE.AND P6, PT, R33, R20, PT ;  /* 0x000000142100720c */ /* 0x000fc60003fc6270 */
[----:B------:R-:W-:Y:S10]  /*4570*/  @P5 BRA `(.L_x_701) ;  /* 0x0000000000105947 */ /* 0x000ff40003800000 */
[----:B----4-:R-:W4:Y:S01]  /*4580*/  LDG.E R9, desc[UR12][R2.64+0x580] ;  /* 0x0005800c02097981 */ /* 0x010f22000c1e1900 */
[----:B0123--:R-:W4:Y:S02]  /*4590*/  LDC.64 R4, c[0x0][0x390] ;  /* 0x0000e400ff047b82 */ /* 0x00ff240000000a00 */
[----:B----4-:R-:W-:-:S05]  /*45a0*/  IMAD.WIDE R4, R9, 0x4, R4 ;  /* 0x0000000409047825 */ /* 0x010fca00078e0204 */
[----:B------:R0:W-:Y:S02]  /*45b0*/  STG.E desc[UR12][R4.64], R12 ;  /* 0x0000000c04007986 */ /* 0x0001e4000c10190c */
.L_x_701:
[----:B------:R-:W-:Y:S05]  /*45c0*/  BSYNC.RECONVERGENT B0 ;  /* 0x0000000000007941 */ /* 0x000fea0003800200 */
.L_x_700:
[----:B------:R-:W-:Y:S01]  /*45d0*/  ISETP.NE.AND P5, PT, R7, RZ, PT ;  /* 0x000000ff0700720c */ /* 0x000fe20003fa5270 */
[----:B------:R-:W-:-:S12]  /*45e0*/  BSSY.RECONVERGENT B0, `(.L_x_702) ;  /* 0x0000006000007945 */ /* 0x000fd80003800200 */
[----:B------:R-:W-:Y:S05]  /*45f0*/  @P5 BRA `(.L_x_703) ;  /* 0x0000000000105947 */ /* 0x000fea0003800000 */
[----:B------:R-:W5:Y:S01]  /*4600*/  LDG.E R7, desc[UR12][R2.64+0x600] ;  /* 0x0006000c02077981 */ /* 0x000f62000c1e1900 */
[----:B01234-:R-:W5:Y:S02]  /*4610*/  LDC.64 R4, c[0x0][0x390] ;  /* 0x0000e400ff047b82 */ /* 0x01ff640000000a00 */
[----:B-----5:R-:W-:-:S05]  /*4620*/  IMAD.WIDE R4, R7, 0x4, R4 ;  /* 0x0000000407047825 */ /* 0x020fca00078e0204 */
[----:B------:R0:W-:Y:S02]  /*4630*/  STG.E desc[UR12][R4.64], R13 ;  /* 0x0000000d04007986 */ /* 0x0001e4000c10190c */
.L_x_703:
[----:B------:R-:W-:Y:S05]  /*4640*/  BSYNC.RECONVERGENT B0 ;  /* 0x0000000000007941 */ /* 0x000fea0003800200 */
.L_x_702:
[----:B------:R-:W-:Y:S04]  /*4650*/  BSSY.RECONVERGENT B0, `(.L_x_704) ;  /* 0x0000006000007945 */ /* 0x000fe80003800200 */
[----:B------:R-:W-:Y:S05]  /*4660*/  @P4 BRA `(.L_x_705) ;  /* 0x0000000000104947 */ /* 0x000fea0003800000 */
[----:B------:R-:W5:Y:S01]  /*4670*/  LDG.E R7, desc[UR12][R2.64+0x680] ;  /* 0x0006800c02077981 */ /* 0x000f62000c1e1900 */
[----:B01234-:R-:W5:Y:S02]  /*4680*/  LDC.64 R4, c[0x0][0x390] ;  /* 0x0000e400ff047b82 */ /* 0x01ff640000000a00 */
[----:B-----5:R-:W-:-:S05]  /*4690*/  IMAD.WIDE R4, R7, 0x4, R4 ;  /* 0x0000000407047825 */ /* 0x020fca00078e0204 */
[----:B------:R0:W-:Y:S02]  /*46a0*/  STG.E desc[UR12][R4.64], R14 ;  /* 0x0000000e04007986 */ /* 0x0001e4000c10190c */
.L_x_705:
[----:B------:R-:W-:Y:S05]  /*46b0*/  BSYNC.RECONVERGENT B0 ;  /* 0x0000000000007941 */ /* 0x000fea0003800200 */
.L_x_704:
[----:B------:R-:W-:Y:S04]  /*46c0*/  BSSY.RECONVERGENT B0, `(.L_x_706) ;  /* 0x0000006000007945 */ /* 0x000fe80003800200 */
[----:B------:R-:W-:Y:S05]  /*46d0*/  @P3 BRA `(.L_x_707) ;  /* 0x0000000000103947 */ /* 0x000fea0003800000 */
[----:B------:R-:W5:Y:S01]  /*46e0*/  LDG.E R7, desc[UR12][R2.64+0x700] ;  /* 0x0007000c02077981 */ /* 0x000f62000c1e1900 */
[----:B01234-:R-:W5:Y:S02]  /*46f0*/  LDC.64 R4, c[0x0][0x390] ;  /* 0x0000e400ff047b82 */ /* 0x01ff640000000a00 */
[----:B-----5:R-:W-:-:S05]  /*4700*/  IMAD.WIDE R4, R7, 0x4, R4 ;  /* 0x0000000407047825 */ /* 0x020fca00078e0204 */
[----:B------:R0:W-:Y:S02]  /*4710*/  STG.E desc[UR12][R4.64], R15 ;  /* 0x0000000f04007986 */ /* 0x0001e4000c10190c */
.L_x_707:
[----:B------:R-:W-:Y:S05]  /*4720*/  BSYNC.RECONVERGENT B0 ;  /* 0x0000000000007941 */ /* 0x000fea0003800200 */
.L_x_706:
[----:B------:R-:W-:Y:S04]  /*4730*/  BSSY.RECONVERGENT B0, `(.L_x_708) ;  /* 0x0000006000007945 */ /* 0x000fe80003800200 */
[----:B------:R-:W-:Y:S05]  /*4740*/  @P2 BRA `(.L_x_709) ;  /* 0x0000000000102947 */ /* 0x000fea0003800000 */
[----:B------:R-:W5:Y:S01]  /*4750*/  LDG.E R7, desc[UR12][R2.64+0x780] ;  /* 0x0007800c02077981 */ /* 0x000f62000c1e1900 */
[----:B01234-:R-:W5:Y:S02]  /*4760*/  LDC.64 R4, c[0x0][0x390] ;  /* 0x0000e400ff047b82 */ /* 0x01ff640000000a00 */
[----:B-----5:R-:W-:-:S05]  /*4770*/  IMAD.WIDE R4, R7, 0x4, R4 ;  /* 0x0000000407047825 */ /* 0x020fca00078e0204 */
[----:B------:R0:W-:Y:S02]  /*4780*/  STG.E desc[UR12][R4.64], R16 ;  /* 0x0000001004007986 */ /* 0x0001e4000c10190c */
.L_x_709:
[----:B------:R-:W-:Y:S05]  /*4790*/  BSYNC.RECONVERGENT B0 ;  /* 0x0000000000007941 */ /* 0x000fea0003800200 */
.L_x_708:
[----:B------:R-:W-:Y:S04]  /*47a0*/  BSSY.RECONVERGENT B0, `(.L_x_710) ;  /* 0x0000006000007945 */ /* 0x000fe80003800200 */
[----:B------:R-:W-:Y:S05]  /*47b0*/  @P1 BRA `(.L_x_711) ;  /* 0x0000000000101947 */ /* 0x000fea0003800000 */
[----:B------:R-:W5:Y:S01]  /*47c0*/  LDG.E R7, desc[UR12][R2.64+0x800] ;  /* 0x0008000c02077981 */ /* 0x000f62000c1e1900 */
[----:B01234-:R-:W5:Y:S02]  /*47d0*/  LDC.64 R4, c[0x0][0x390] ;  /* 0x0000e400ff047b82 */ /* 0x01ff640000000a00 */
[----:B-----5:R-:W-:-:S05]  /*47e0*/  IMAD.WIDE R4, R7, 0x4, R4 ;  /* 0x0000000407047825 */ /* 0x020fca00078e0204 */
[----:B------:R0:W-:Y:S02]  /*47f0*/  STG.E desc[UR12][R4.64], R17 ;  /* 0x0000001104007986 */ /* 0x0001e4000c10190c */
.L_x_711:
[----:B------:R-:W-:Y:S05]  /*4800*/  BSYNC.RECONVERGENT B0 ;  /* 0x0000000000007941 */ /* 0x000fea0003800200 */
.L_x_710:
[----:B------:R-:W-:Y:S04]  /*4810*/  BSSY.RECONVERGENT B0, `(.L_x_712) ;  /* 0x0000006000007945 */ /* 0x000fe80003800200 */
[----:B------:R-:W-:Y:S05]  /*4820*/  @P0 BRA `(.L_x_713) ;  /* 0x0000000000100947 */ /* 0x000fea0003800000 */
[----:B------:R-:W5:Y:S01]  /*4830*/  LDG.E R7, desc[UR12][R2.64+0x880] ;  /* 0x0008800c02077981 */ /* 0x000f62000c1e1900 */
[----:B01234-:R-:W5:Y:S02]  /*4840*/  LDC.64 R4, c[0x0][0x390] ;  /* 0x0000e400ff047b82 */ /* 0x01ff640000000a00 */
[----:B-----5:R-:W-:-:S05]  /*4850*/  IMAD.WIDE R4, R7, 0x4, R4 ;  /* 0x0000000407047825 */ /* 0x020fca00078e0204 */
[----:B------:R0:W-:Y:S02]  /*4860*/  STG.E desc[UR12][R4.64], R18 ;  /* 0x0000001204007986 */ /* 0x0001e4000c10190c */
.L_x_713:
[----:B------:R-:W-:Y:S05]  /*4870*/  BSYNC.RECONVERGENT B0 ;  /* 0x0000000000007941 */ /* 0x000fea0003800200 */
.L_x_712:
[----:B------:R-:W-:Y:S05]  /*4880*/  @P6 EXIT ;  /* 0x000000000000694d */ /* 0x000fea0003800000 */
[----:B------:R-:W5:Y:S01]  /*4890*/  LDG.E R3, desc[UR12][R2.64+0x900] ;  /* 0x0009000c02037981 */ /* 0x000f62000c1e1900 */
[----:B01234-:R-:W5:Y:S02]  /*48a0*/  LDC.64 R4, c[0x0][0x390] ;  /* 0x0000e400ff047b82 */ /* 0x01ff640000000a00 */
[----:B-----5:R-:W-:-:S05]  /*48b0*/  IMAD.WIDE R4, R3, 0x4, R4 ;  /* 0x0000000403047825 */ /* 0x020fca00078e0204 */
[----:B------:R-:W-:Y:S01]  /*48c0*/  STG.E desc[UR12][R4.64], R19 ;  /* 0x0000001304007986 */ /* 0x000fe2000c10190c */
[----:B------:R-:W-:Y:S05]  /*48d0*/  EXIT ;  /* 0x000000000000794d */ /* 0x000fea0003800000 */
.L_x_653:
[----:B------:R-:W-:Y:S01]  /*48e0*/  BSSY B1, `(.L_x_714) ;  /* 0x0000006000017945 */ /* 0x000fe20003800000 */
[----:B------:R-:W-:Y:S01]  /*48f0*/  PLOP3.LUT P0, PT, P0, PT, PT, 0x8, 0x80 ;  /* 0x000000000080781c */ /* 0x000fe2000070e170 */
[----:B------:R-:W-:-:S12]  /*4900*/  IMAD.MOV.U32 R10, RZ, RZ, -0x1 ;  /* 0xffffffffff0a7424 */ /* 0x000fd800078e00ff */
[----:B------:R-:W-:Y:S05]  /*4910*/  WARPSYNC.COLLECTIVE R10, `(.L_x_715) ;  /* 0x000000000a087348 */ /* 0x000fea0003c00000 */
[----:B------:R-:W-:Y:S01]  /*4920*/  VOTE.ANY P0, P0 ;  /* 0x0000000000ff7806 */ /* 0x000fe20000000100 */
[----:B------:R-:W-:-:S12]  /*4930*/  ENDCOLLECTIVE ;  /* 0x000000000000791b */ /* 0x000fd80003800000 */
.L_x_715:
[----:B------:R-:W-:Y:S05]  /*4940*/  BSYNC B1 ;  /* 0x0000000000017941 */ /* 0x000fea0003800000 */
.L_x_714:
[----:B------:R-:W-:Y:S05]  /*4950*/  BRA `(.L_x_716) ;  /* 0xffffffc400ac7947 */ /* 0x000fea000383ffff */
.L_x_655:
[----:B------:R-:W-:Y:S01]  /*4960*/  BSSY B1, `(.L_x_717) ;  /* 0x0000006000017945 */ /* 0x000fe20003800000 */
[----:B------:R-:W-:Y:S01]  /*4970*/  PLOP3.LUT P0, PT, P0, PT, PT, 0x8, 0x80 ;  /* 0x000000000080781c */ /* 0x000fe2000070e170 */
[----:B------:R-:W-:-:S12]  /*4980*/  IMAD.MOV.U32 R10, RZ, RZ, -0x1 ;  /* 0xffffffffff0a7424 */ /* 0x000fd800078e00ff */
[----:B------:R-:W-:Y:S05]  /*4990*/  WARPSYNC.COLLECTIVE R10, `(.L_x_718) ;  /* 0x000000000a087348 */ /* 0x000fea0003c00000 */
[----:B------:R-:W-:Y:S01]  /*49a0*/  VOTE.ANY P0, P0 ;  /* 0x0000000000ff7806 */ /* 0x000fe20000000100 */
[----:B------:R-:W-:-:S12]  /*49b0*/  ENDCOLLECTIVE ;  /* 0x000000000000791b */ /* 0x000fd80003800000 */
.L_x_718:
[----:B------:R-:W-:Y:S05]  /*49c0*/  BSYNC B1 ;  /* 0x0000000000017941 */ /* 0x000fea0003800000 */
.L_x_717:
[----:B------:R-:W-:Y:S05]  /*49d0*/  BRA `(.L_x_719) ;  /* 0xffffffc400b07947 */ /* 0x000fea000383ffff */
.L_x_657:
[----:B------:R-:W0:Y:S01]  /*49e0*/  S2R R8, SR_GEMASK ;  /* 0x0000000000087919 */ /* 0x000e220000003c00 */
[----:B------:R-:W-:Y:S01]  /*49f0*/  BSSY B1, `(.L_x_720) ;  /* 0x0000006000017945 */ /* 0x000fe20003800000 */
[----:B------:R-:W-:Y:S01]  /*4a00*/  PLOP3.LUT P2, PT, P0, PT, PT, 0x8, 0x80 ;  /* 0x000000000080781c */ /* 0x000fe2000074e170 */
[----:B------:R-:W-:-:S12]  /*4a10*/  IMAD.MOV.U32 R10, RZ, RZ, -0x1 ;  /* 0xffffffffff0a7424 */ /* 0x000fd800078e00ff */
[----:B0-----:R-:W-:Y:S05]  /*4a20*/  WARPSYNC.COLLECTIVE R10, `(.L_x_721) ;  /* 0x000000000a087348 */ /* 0x001fea0003c00000 */
[----:B------:R-:W-:Y:S01]  /*4a30*/  VOTE.ANY R10, PT, P2 ;  /* 0x00000000000a7806 */ /* 0x000fe200010e0100 */
[----:B0-----:R-:W-:Y:S06]  /*4a40*/  ENDCOLLECTIVE ;  /* 0x000000000000791b */ /* 0x001fec0003800000 */
.L_x_721:
[----:B------:R-:W-:Y:S05]  /*4a50*/  BSYNC B1 ;  /* 0x0000000000017941 */ /* 0x000fea0003800000 */
.L_x_720:
[----:B------:R-:W-:Y:S01]  /*4a60*/  LOP3.LUT R10, R10, 0x80000000, R8, 0xec, !PT ;  /* 0x800000000a0a7812 */ /* 0x000fe200078eec08 */
[----:B------:R-:W-:Y:S01]  /*4a70*/  IMAD.MOV.U32 R14, RZ, RZ, 0x1 ;  /* 0x00000001ff0e7424 */ /* 0x000fe200078e00ff */
[----:B------:R-:W-:Y:S01]  /*4a80*/  ISETP.NE.AND P0, PT, R12, 0x65, PT ;  /* 0x000000650c00780c */ /* 0x000fe20003f05270 */
[C---:B------:R-:W-:Y:S02]  /*4a90*/  VIADD R38, R37.reuse, 0x2 ;  /* 0x0000000225267836 */ /* 0x040fe40000000000 */
[C---:B------:R-:W-:Y:S02]  /*4aa0*/  VIADD R11, R10.reuse, 0xffffffff ;  /* 0xffffffff0a0b7836 */ /* 0x040fe40000000000 */
[C---:B------:R-:W-:Y:S02]  /*4ab0*/  VIADD R19, R37.reuse, 0x4 ;  /* 0x0000000425137836 */ /* 0x040fe40000000000 */
[----:B------:R-:W-:Y:S01]  /*4ac0*/  VIADD R39, R37, 0x10 ;  /* 0x0000001025277836 */ /* 0x000fe20000000000 */
[----:B------:R-:W-:Y:S01]  /*4ad0*/  LOP3.LUT R11, R10, R11, RZ, 0xc, !PT ;  /* 0x0000000b0a0b7212 */ /* 0x000fe200078e0cff */
[----:B------:R-:W-:-:S03]  /*4ae0*/  IMAD.MOV.U32 R10, RZ, RZ, -0x1 ;  /* 0xffffffffff0a7424 */ /* 0x000fc600078e00ff */
[----:B------:R0:W1:Y:S04]  /*4af0*/  POPC R15, R11 ;  /* 0x0000000b000f7309 */ /* 0x0000680000000000 */
[----:B01----:R-:W-:Y:S05]  /*4b00*/  WARPSYNC.COLLECTIVE R10, `(.L_x_722) ;  /* 0x000000000a087348 */ /* 0x003fea0003c00000 */
[----:B-1----:R1:W2:Y:S02]  /*4b10*/  SHFL.DOWN P2, R16, R13, R14, R15 ;  /* 0x0800000e0d107389 */ /* 0x0022a4000004000f */
[----:B012---:R-:W-:Y:S05]  /*4b20*/  ENDCOLLECTIVE ;  /* 0x000000000000791b */ /* 0x007fea0003800000 */
.L_x_722:
        /* <DEDUP_REMOVED lines=9> */
.L_x_723:
        /* <DEDUP_REMOVED lines=9> */
.L_x_724:
        /* <DEDUP_REMOVED lines=8> */
.L_x_725:
        /* <DEDUP_REMOVED lines=8> */
.L_x_726:
[----:B------:R-:W-:Y:S05]  /*4d50*/  WARPSYNC.COLLECTIVE R10, `(.L_x_727) ;  /* 0x000000000a087348 */ /* 0x000fea0003c00000 */
[----:B------:R-:W-:Y:S01]  /*4d60*/  VOTE.ALL P0, P0 ;  /* 0x0000000000ff7806 */ /* 0x000fe20000000000 */
[----:B------:R-:W-:-:S12]  /*4d70*/  ENDCOLLECTIVE ;  /* 0x000000000000791b */ /* 0x000fd80003800000 */
.L_x_727:
[----:B------:R-:W0:Y:S01]  /*4d80*/  LDC.64 R12, c[0x0][0x398] ;  /* 0x0000e600ff0c7b82 */ /* 0x000e220000000a00 */
[----:B------:R-:W-:-:S05]  /*4d90*/  SEL R16, R16, RZ, !P1 ;  /* 0x000000ff10107207 */ /* 0x000fca0004800000 */
[----:B------:R-:W-:Y:S01]  /*4da0*/  IMAD.IADD R40, R41, 0x1, R16 ;  /* 0x0000000129287824 */ /* 0x000fe200078e0210 */
[----:B0-----:R-:W-:-:S05]  /*4db0*/  IADD3 R42, P1, PT, R12, 0x100, RZ ;  /* 0x000001000c2a7810 */ /* 0x001fca0007f3e0ff */
[----:B------:R-:W-:Y:S01]  /*4dc0*/  IMAD.X R43, RZ, RZ, R13, P1 ;  /* 0x000000ffff2b7224 */ /* 0x000fe200008e060d */
[----:B------:R-:W-:Y:S07]  /*4dd0*/  BRA `(.L_x_728) ;  /* 0xffffffc4004c7947 */ /* 0x000fee000383ffff */
.L_x_659:
[----:B------:R-:W-:Y:S01]  /*4de0*/  BSSY B1, `(.L_x_729) ;  /* 0x0000006000017945 */ /* 0x000fe20003800000 */
[----:B------:R-:W-:Y:S01]  /*4df0*/  PLOP3.LUT P0, PT, P0, PT, PT, 0x8, 0x80 ;  /* 0x000000000080781c */ /* 0x000fe2000070e170 */
[----:B------:R-:W-:-:S12]  /*4e00*/  IMAD.MOV.U32 R10, RZ, RZ, -0x1 ;  /* 0xffffffffff0a7424 */ /* 0x000fd800078e00ff */
[----:B------:R-:W-:Y:S05]  /*4e10*/  WARPSYNC.COLLECTIVE R10, `(.L_x_730) ;  /* 0x000000000a087348 */ /* 0x000fea0003c00000 */
[----:B------:R-:W-:Y:S01]  /*4e20*/  VOTE.ANY P0, P0 ;  /* 0x0000000000ff7806 */ /* 0x000fe20000000100 */
[----:B------:R-:W-:-:S12]  /*4e30*/  ENDCOLLECTIVE ;  /* 0x000000000000791b */ /* 0x000fd80003800000 */
.L_x_730:
[----:B------:R-:W-:Y:S05]  /*4e40*/  BSYNC B1 ;  /* 0x0000000000017941 */ /* 0x000fea0003800000 */
.L_x_729:
[----:B------:R-:W-:Y:S05]  /*4e50*/  BRA `(.L_x_731) ;  /* 0xffffffc400547947 */ /* 0x000fea000383ffff */
.L_x_661:
[----:B------:R-:W-:Y:S01]  /*4e60*/  BSSY B1, `(.L_x_732) ;  /* 0x0000006000017945 */ /* 0x000fe20003800000 */
[----:B------:R-:W-:Y:S01]  /*4e70*/  PLOP3.LUT P0, PT, P0, PT, PT, 0x8, 0x80 ;  /* 0x000000000080781c */ /* 0x000fe2000070e170 */
[----:B------:R-:W-:-:S12]  /*4e80*/  IMAD.MOV.U32 R10, RZ, RZ, -0x1 ;  /* 0xffffffffff0a7424 */ /* 0x000fd800078e00ff */
[----:B------:R-:W-:Y:S05]  /*4e90*/  WARPSYNC.COLLECTIVE R10, `(.L_x_733) ;  /* 0x000000000a087348 */ /* 0x000fea0003c00000 */
[----:B------:R-:W-:Y:S01]  /*4ea0*/  VOTE.ANY P0, P0 ;  /* 0x0000000000ff7806 */ /* 0x000fe20000000100 */
[----:B------:R-:W-:-:S12]  /*4eb0*/  ENDCOLLECTIVE ;  /* 0x000000000000791b */ /* 0x000fd80003800000 */
.L_x_733:
[----:B------:R-:W-:Y:S05]  /*4ec0*/  BSYNC B1 ;  /* 0x0000000000017941 */ /* 0x000fea0003800000 */
.L_x_732:
[----:B------:R-:W-:Y:S05]  /*4ed0*/  BRA `(.L_x_734) ;  /* 0xffffffc400587947 */ /* 0x000fea000383ffff */
.L_x_663:
[----:B------:R-:W-:Y:S01]  /*4ee0*/  BSSY B1, `(.L_x_735) ;  /* 0x0000006000017945 */ /* 0x000fe20003800000 */
[----:B------:R-:W-:Y:S01]  /*4ef0*/  PLOP3.LUT P2, PT, P0, PT, PT, 0x8, 0x80 ;  /* 0x000000000080781c */ /* 0x000fe2000074e170 */
[----:B------:R-:W-:-:S12]  /*4f00*/  IMAD.MOV.U32 R10, RZ, RZ, -0x1 ;  /* 0xffffffffff0a7424 */ /* 0x000fd800078e00ff */
[----:B------:R-:W-:Y:S05]  /*4f10*/  WARPSYNC.COLLECTIVE R10, `(.L_x_736) ;  /* 0x000000000a087348 */ /* 0x000fea0003c00000 */
[----:B------:R-:W-:Y:S01]  /*4f20*/  VOTE.ANY R10, PT, P2 ;  /* 0x00000000000a7806 */ /* 0x000fe200010e0100 */
[----:B------:R-:W-:Y:S06]  /*4f30*/  ENDCOLLECTIVE ;  /* 0x000000000000791b */ /* 0x000fec0003800000 */
.L_x_736:
[----:B------:R-:W-:Y:S05]  /*4f40*/  BSYNC B1 ;  /* 0x0000000000017941 */ /* 0x000fea0003800000 */
.L_x_735:
        /* <DEDUP_REMOVED lines=10> */
.L_x_737:
        /* <DEDUP_REMOVED lines=9> */
.L_x_738:
        /* <DEDUP_REMOVED lines=8> */
.L_x_739:
[----:B------:R-:W-:Y:S01]  /*5100*/  IMAD.MOV.U32 R14, RZ, RZ, 0x8 ;  /* 0x00000008ff0e7424 */ /* 0x000fe200078e00ff */
[----:B------:R-:W-:Y:S02]  /*5110*/  SEL R16, R16, RZ, !P0 ;  /* 0x000000ff10107207 */ /* 0x000fe40004000000 */
[----:B------:R-:W-:-:S03]  /*5120*/  ISETP.GT.AND P0, PT, R36, R15, PT ;  /* 0x0000000f2400720c */ /* 0x000fc60003f04270 */
[----:B------:R-:W-:-:S10]  /*5130*/  IMAD.IADD R13, R41, 0x1, R16 ;  /* 0x00000001290d7824 */ /* 0x000fd400078e0210 */
[----:B------:R-:W-:Y:S05]  /*5140*/  WARPSYNC.COLLECTIVE R10, `(.L_x_740) ;  /* 0x000000000a087348 */ /* 0x000fea0003c00000 */
[----:B------:R0:W1:Y:S02]  /*5150*/  SHFL.DOWN P2, R16, R13, R14, R15 ;  /* 0x0800000e0d107389 */ /* 0x000064000004000f */
[----:B01----:R-:W-:Y:S05]  /*5160*/  ENDCOLLECTIVE ;  /* 0x000000000000791b */ /* 0x003fea0003800000 */
.L_x_740:
        /* <DEDUP_REMOVED lines=8> */
.L_x_741:
[----:B------:R-:W-:Y:S02]  /*51f0*/  SEL R16, R16, RZ, !P0 ;  /* 0x000000ff10107207 */ /* 0x000fe40004000000 */
[----:B------:R-:W-:Y:S02]  /*5200*/  ISETP.NE.AND P0, PT, R12, 0x65, PT ;  /* 0x000000650c00780c */ /* 0x000fe40003f05270 */
[----:B------:R-:W-:-:S11]  /*5210*/  IADD3 R40, PT, PT, R41, R16, R40 ;  /* 0x0000001029287210 */ /* 0x000fd60007ffe028 */
[----:B------:R-:W-:Y:S05]  /*5220*/  WARPSYNC.COLLECTIVE R10, `(.L_x_742) ;  /* 0x000000000a087348 */ /* 0x000fea0003c00000 */
[----:B------:R-:W-:Y:S01]  /*5230*/  VOTE.ALL P0, P0 ;  /* 0x0000000000ff7806 */ /* 0x000fe20000000000 */
[----:B------:R-:W-:-:S12]  /*5240*/  ENDCOLLECTIVE ;  /* 0x000000000000791b */ /* 0x000fd80003800000 */
.L_x_742:
[----:B------:R-:W-:Y:S05]  /*5250*/  BRA `(.L_x_743) ;  /* 0xffffffc000f87947 */ /* 0x000fea000383ffff */
.L_x_668:
[----:B------:R-:W-:Y:S01]  /*5260*/  BSSY B0, `(.L_x_744) ;  /* 0x0000006000007945 */ /* 0x000fe20003800000 */
[----:B------:R-:W-:Y:S01]  /*5270*/  PLOP3.LUT P0, PT, P0, PT, PT, 0x8, 0x80 ;  /* 0x000000000080781c */ /* 0x000fe2000070e170 */
[----:B------:R-:W-:-:S12]  /*5280*/  IMAD.MOV.U32 R10, RZ, RZ, -0x1 ;  /* 0xffffffffff0a7424 */ /* 0x000fd800078e00ff */
[----:B------:R-:W-:Y:S05]  /*5290*/  WARPSYNC.COLLECTIVE R10, `(.L_x_745) ;  /* 0x000000000a087348 */ /* 0x000fea0003c00000 */
[----:B------:R-:W-:Y:S01]  /*52a0*/  VOTE.ANY P0, P0 ;  /* 0x0000000000ff7806 */ /* 0x000fe20000000100 */
[----:B------:R-:W-:-:S12]  /*52b0*/  ENDCOLLECTIVE ;  /* 0x000000000000791b */ /* 0x000fd80003800000 */
.L_x_745:
[----:B------:R-:W-:Y:S05]  /*52c0*/  BSYNC B0 ;  /* 0x0000000000007941 */ /* 0x000fea0003800000 */
.L_x_744:
[----:B------:R-:W-:Y:S05]  /*52d0*/  BRA `(.L_x_746) ;  /* 0xffffffdc00a47947 */ /* 0x000fea000383ffff */
.L_x_670:
[----:B------:R-:W-:Y:S01]  /*52e0*/  BSSY B0, `(.L_x_747) ;  /* 0x0000006000007945 */ /* 0x000fe20003800000 */
[----:B------:R-:W-:Y:S01]  /*52f0*/  PLOP3.LUT P0, PT, P0, PT, PT, 0x8, 0x80 ;  /* 0x000000000080781c */ /* 0x000fe2000070e170 */
[----:B------:R-:W-:-:S12]  /*5300*/  IMAD.MOV.U32 R10, RZ, RZ, -0x1 ;  /* 0xffffffffff0a7424 */ /* 0x000fd800078e00ff */
[----:B------:R-:W-:Y:S05]  /*5310*/  WARPSYNC.COLLECTIVE R10, `(.L_x_748) ;  /* 0x000000000a087348 */ /* 0x000fea0003c00000 */
[----:B------:R-:W-:Y:S01]  /*5320*/  VOTE.ANY P0, P0 ;  /* 0x0000000000ff7806 */ /* 0x000fe20000000100 */
[----:B------:R-:W-:-:S12]  /*5330*/  ENDCOLLECTIVE ;  /* 0x000000000000791b */ /* 0x000fd80003800000 */
.L_x_748:
[----:B------:R-:W-:Y:S05]  /*5340*/  BSYNC B0 ;  /* 0x0000000000007941 */ /* 0x000fea0003800000 */
.L_x_747:
[----:B------:R-:W-:Y:S05]  /*5350*/  BRA `(.L_x_749) ;  /* 0xffffffdc00a87947 */ /* 0x000fea000383ffff */
.L_x_672:
[----:B------:R-:W0:Y:S01]  /*5360*/  S2R R19, SR_GEMASK ;  /* 0x0000000000137919 */ /* 0x000e220000003c00 */
[----:B------:R-:W-:Y:S01]  /*5370*/  BSSY B0, `(.L_x_750) ;  /* 0x0000007000007945 */ /* 0x000fe20003800000 */
[----:B------:R-:W-:Y:S01]  /*5380*/  ISETP.NE.AND P0, PT, R8, 0x65, PT ;  /* 0x000000650800780c */ /* 0x000fe20003f05270 */
[----:B------:R-:W-:Y:S01]  /*5390*/  IMAD.MOV.U32 R10, RZ, RZ, -0x1 ;  /* 0xffffffffff0a7424 */ /* 0x000fe200078e00ff */
[----:B------:R-:W-:-:S13]  /*53a0*/  PLOP3.LUT P2, PT, P2, PT, PT, 0x8, 0x80 ;  /* 0x000000000080781c */ /* 0x000fda000174e170 */
[----:B0-----:R-:W-:Y:S05]  /*53b0*/  WARPSYNC.COLLECTIVE R10, `(.L_x_751) ;  /* 0x000000000a087348 */ /* 0x001fea0003c00000 */
[----:B------:R-:W-:Y:S01]  /*53c0*/  VOTE.ANY R10, PT, P2 ;  /* 0x00000000000a7806 */ /* 0x000fe200010e0100 */
[----:B0-----:R-:W-:Y:S06]  /*53d0*/  ENDCOLLECTIVE ;  /* 0x000000000000791b */ /* 0x001fec0003800000 */
.L_x_751:
[----:B------:R-:W-:Y:S05]  /*53e0*/  BSYNC B0 ;  /* 0x0000000000007941 */ /* 0x000fea0003800000 */
.L_x_750:
[----:B------:R-:W-:Y:S01]  /*53f0*/  LOP3.LUT R10, R10, 0x80000000, R19, 0xec, !PT ;  /* 0x800000000a0a7812 */ /* 0x000fe200078eec13 */
[----:B------:R-:W-:-:S04]  /*5400*/  IMAD.MOV.U32 R14, RZ, RZ, 0x1 ;  /* 0x00000001ff0e7424 */ /* 0x000fc800078e00ff */
[----:B------:R-:W-:-:S05]  /*5410*/  VIADD R13, R10, 0xffffffff ;  /* 0xffffffff0a0d7836 */ /* 0x000fca0000000000 */
[----:B------:R-:W-:Y:S01]  /*5420*/  LOP3.LUT R8, R10, R13, RZ, 0xc, !PT ;  /* 0x0000000d0a087212 */ /* 0x000fe200078e0cff */
[----:B------:R-:W-:Y:S02]  /*5430*/  IMAD.MOV.U32 R13, RZ, RZ, R9 ;  /* 0x000000ffff0d7224 */ /* 0x000fe400078e0009 */
[----:B------:R-:W-:Y:S01]  /*5440*/  IMAD.MOV.U32 R10, RZ, RZ, -0x1 ;  /* 0xffffffffff0a7424 */ /* 0x000fe200078e00ff */
[----:B------:R0:W1:Y:S02]  /*5450*/  POPC R15, R8 ;  /* 0x00000008000f7309 */ /* 0x0000640000000000 */
[----:B0-----:R-:W-:-:S07]  /*5460*/  VIADD R8, R39, 0x4 ;  /* 0x0000000427087836 */ /* 0x001fce0000000000 */
[----:B-1----:R-:W-:Y:S05]  /*5470*/  WARPSYNC.COLLECTIVE R10, `(.L_x_752) ;  /* 0x000000000a087348 */ /* 0x002fea0003c00000 */
[----:B-1----:R0:W1:Y:S02]  /*5480*/  SHFL.DOWN P2, R16, R13, R14, R15 ;  /* 0x0800000e0d107389 */ /* 0x002064000004000f */
[----:B01----:R-:W-:Y:S05]  /*5490*/  ENDCOLLECTIVE ;  /* 0x000000000000791b */ /* 0x003fea0003800000 */
.L_x_752:
[----:B------:R-:W-:Y:S01]  /*54a0*/  IMAD.MOV.U32 R14, RZ, RZ, 0x2 ;  /* 0x00000002ff0e7424 */ /* 0x000fe200078e00ff */
[----:B------:R-:W-:-:S04]  /*54b0*/  ISETP.GE.AND P2, PT, R39, R15, PT ;  /* 0x0000000f2700720c */ /* 0x000fc80003f46270 */
[----:B------:R-:W-:Y:S01]  /*54c0*/  SEL R12, R16, RZ, !P2 ;  /* 0x000000ff100c7207 */ /* 0x000fe20005000000 */
[----:B------:R-:W-:-:S04]  /*54d0*/  VIADD R16, R39, 0x2 ;  /* 0x0000000227107836 */ /* 0x000fc80000000000 */
[----:B------:R-:W-:Y:S01]  /*54e0*/  IMAD.IADD R12, R12, 0x1, R9 ;  /* 0x000000010c0c7824 */ /* 0x000fe200078e0209 */
[----:B------:R-:W-:-:S03]  /*54f0*/  ISETP.GT.AND P3, PT, R16, R15, PT ;  /* 0x0000000f1000720c */ /* 0x000fc60003f64270 */
[----:B------:R-:W-:-:S10]  /*5500*/  IMAD.MOV.U32 R13, RZ, RZ, R12 ;  /* 0x000000ffff0d7224 */ /* 0x000fd400078e000c */
[----:B------:R-:W-:Y:S05]  /*5510*/  WARPSYNC.COLLECTIVE R10, `(.L_x_753) ;  /* 0x000000000a087348 */ /* 0x000fea0003c00000 */
[----:B------:R0:W1:Y:S02]  /*5520*/  SHFL.DOWN P2, R16, R13, R14, R15 ;  /* 0x0800000e0d107389 */ /* 0x000064000004000f */
[----:B01----:R-:W-:Y:S05]  /*5530*/  ENDCOLLECTIVE ;  /* 0x000000000000791b */ /* 0x003fea0003800000 */
.L_x_753:
[----:B------:R-:W-:Y:S01]  /*5540*/  IMAD.MOV.U32 R14, RZ, RZ, 0x4 ;  /* 0x00000004ff0e7424 */ /* 0x000fe200078e00ff */
[----:B------:R-:W-:Y:S02]  /*5550*/  SEL R9, R16, RZ, !P3 ;  /* 0x000000ff10097207 */ /* 0x000fe40005800000 */
[----:B------:R-:W-:Y:S01]  /*5560*/  ISETP.GT.AND P3, PT, R8, R15, PT ;  /* 0x0000000f0800720c */ /* 0x000fe20003f64270 */
[----:B------:R-:W-:Y:S02]  /*5570*/  VIADD R8, R39, 0x8 ;  /* 0x0000000827087836 */ /* 0x000fe40000000000 */
[----:B------:R-:W-:-:S04]  /*5580*/  IMAD.IADD R38, R12, 0x1, R9 ;  /* 0x000000010c267824 */ /* 0x000fc800078e0209 */
[----:B------:R-:W-:-:S07]  /*5590*/  IMAD.MOV.U32 R13, RZ, RZ, R38 ;  /* 0x000000ffff0d7224 */ /* 0x000fce00078e0026 */
[----:B------:R-:W-:Y:S05]  /*55a0*/  WARPSYNC.COLLECTIVE R10, `(.L_x_754) ;  /* 0x000000000a087348 */ /* 0x000fea0003c00000 */
[----:B------:R0:W1:Y:S02]  /*55b0*/  SHFL.DOWN P2, R16, R13, R14, R15 ;  /* 0x0800000e0d107389 */ /* 0x000064000004000f */
[----:B01----:R-:W-:Y:S05]  /*55c0*/  ENDCOLLECTIVE ;  /* 0x000000000000791b */ /* 0x003fea0003800000 */
.L_x_754:
        /* <DEDUP_REMOVED lines=9> */
.L_x_755:
[----:B------:R-:W-:Y:S01]  /*5660*/  IMAD.MOV.U32 R14, RZ, RZ, 0x10 ;  /* 0x00000010ff0e7424 */ /* 0x000fe200078e00ff */
[----:B------:R-:W-:-:S05]  /*5670*/  SEL R9, R16, RZ, !P3 ;  /* 0x000000ff10097207 */ /* 0x000fca0005800000 */
[----:B------:R-:W-:-:S04]  /*5680*/  IMAD.IADD R42, R44, 0x1, R9 ;  /* 0x000000012c2a7824 */ /* 0x000fc800078e0209 */
[----:B------:R-:W-:-:S07]  /*5690*/  IMAD.MOV.U32 R13, RZ, RZ, R42 ;  /* 0x000000ffff0d7224 */ /* 0x000fce00078e002a */
[----:B------:R-:W-:Y:S05]  /*56a0*/  WARPSYNC.COLLECTIVE R10, `(.L_x_756) ;  /* 0x000000000a087348 */ /* 0x000fea0003c00000 */
[----:B------:R0:W1:Y:S02]  /*56b0*/  SHFL.DOWN P2, R16, R13, R14, R15 ;  /* 0x0800000e0d107389 */ /* 0x000064000004000f */
[----:B01----:R-:W-:Y:S05]  /*56c0*/  ENDCOLLECTIVE ;  /* 0x000000000000791b */ /* 0x003fea0003800000 */
.L_x_756:
[----:B------:R-:W-:Y:S05]  /*56d0*/  WARPSYNC.COLLECTIVE R10, `(.L_x_757) ;  /* 0x000000000a087348 */ /* 0x000fea0003c00000 */
[----:B------:R-:W-:Y:S01]  /*56e0*/  VOTE.ALL P0, P0 ;  /* 0x0000000000ff7806 */ /* 0x000fe20000000000 */
[----:B------:R-:W-:-:S12]  /*56f0*/  ENDCOLLECTIVE ;  /* 0x000000000000791b */ /* 0x000fd80003800000 */
.L_x_757:
[----:B------:R-:W-:-:S04]  /*5700*/  ISETP.GT.AND P2, PT, R8, R15, PT ;  /* 0x0000000f0800720c */ /* 0x000fc80003f44270 */
[----:B------:R-:W-:-:S05]  /*5710*/  SEL R9, R16, RZ, !P2 ;  /* 0x000000ff10097207 */ /* 0x000fca0005000000 */
[----:B------:R-:W-:Y:S02]  /*5720*/  IMAD.IADD R12, R42, 0x1, R9 ;  /* 0x000000012a0c7824 */ /* 0x000fe400078e0209 */
[----:B------:R-:W0:Y:S02]  /*5730*/  LDC.64 R8, c[0x0][0x398] ;  /* 0x0000e600ff087b82 */ /* 0x000e240000000a00 */
[----:B0-----:R-:W-:-:S05]  /*5740*/  IADD3 R38, P2, PT, R8, 0x100, RZ ;  /* 0x0000010008267810 */ /* 0x001fca0007f5e0ff */
[----:B------:R-:W-:Y:S01]  /*5750*/  IMAD.X R43, RZ, RZ, R9, P2 ;  /* 0x000000ffff2b7224 */ /* 0x000fe200010e0609 */
[----:B------:R-:W-:Y:S07]  /*5760*/  BRA `(.L_x_758) ;  /* 0xffffffdc00407947 */ /* 0x000fee000383ffff */
.L_x_674:
[----:B------:R-:W-:Y:S01]  /*5770*/  BSSY B0, `(.L_x_759) ;  /* 0x0000006000007945 */ /* 0x000fe20003800000 */
[----:B------:R-:W-:Y:S01]  /*5780*/  PLOP3.LUT P0, PT, P0, PT, PT, 0x8, 0x80 ;  /* 0x000000000080781c */ /* 0x000fe2000070e170 */
[----:B------:R-:W-:-:S12]  /*5790*/  IMAD.MOV.U32 R10, RZ, RZ, -0x1 ;  /* 0xffffffffff0a7424 */ /* 0x000fd800078e00ff */
[----:B------:R-:W-:Y:S05]  /*57a0*/  WARPSYNC.COLLECTIVE R10, `(.L_x_760) ;  /* 0x000000000a087348 */ /* 0x000fea0003c00000 */
[----:B------:R-:W-:Y:S01]  /*57b0*/  VOTE.ANY P0, P0 ;  /* 0x0000000000ff7806 */ /* 0x000fe20000000100 */
[----:B------:R-:W-:-:S12]  /*57c0*/  ENDCOLLECTIVE ;  /* 0x000000000000791b */ /* 0x000fd80003800000 */
.L_x_760:
[----:B------:R-:W-:Y:S05]  /*57d0*/  BSYNC B0 ;  /* 0x0000000000007941 */ /* 0x000fea0003800000 */
.L_x_759:
[----:B------:R-:W-:Y:S05]  /*57e0*/  BRA `(.L_x_761) ;  /* 0xffffffdc00507947 */ /* 0x000fea000383ffff */
.L_x_676:
[----:B------:R-:W-:Y:S01]  /*57f0*/  BSSY B0, `(.L_x_762) ;  /* 0x0000006000007945 */ /* 0x000fe20003800000 */
[----:B------:R-:W-:Y:S01]  /*5800*/  PLOP3.LUT P0, PT, P0, PT, PT, 0x8, 0x80 ;  /* 0x000000000080781c */ /* 0x000fe2000070e170 */
[----:B------:R-:W-:-:S12]  /*5810*/  IMAD.MOV.U32 R10, RZ, RZ, -0x1 ;  /* 0xffffffffff0a7424 */ /* 0x000fd800078e00ff */
[----:B------:R-:W-:Y:S05]  /*5820*/  WARPSYNC.COLLECTIVE R10, `(.L_x_763) ;  /* 0x000000000a087348 */ /* 0x000fea0003c00000 */
[----:B------:R-:W-:Y:S01]  /*5830*/  VOTE.ANY P0, P0 ;  /* 0x0000000000ff7806 */ /* 0x000fe20000000100 */
[----:B------:R-:W-:-:S12]  /*5840*/  ENDCOLLECTIVE ;  /* 0x000000000000791b */ /* 0x000fd80003800000 */
.L_x_763:
[----:B------:R-:W-:Y:S05]  /*5850*/  BSYNC B0 ;  /* 0x0000000000007941 */ /* 0x000fea0003800000 */
.L_x_762:
[----:B------:R-:W-:Y:S05]  /*5860*/  BRA `(.L_x_764) ;  /* 0xffffffdc00547947 */ /* 0x000fea000383ffff */
.L_x_678:
[----:B------:R-:W-:Y:S01]  /*5870*/  BSSY B0, `(.L_x_765) ;  /* 0x0000006000007945 */ /* 0x000fe20003800000 */
[----:B------:R-:W-:Y:S01]  /*5880*/  PLOP3.LUT P2, PT, P0, PT, PT, 0x8, 0x80 ;  /* 0x000000000080781c */ /* 0x000fe2000074e170 */
[----:B------:R-:W-:-:S12]  /*5890*/  IMAD.MOV.U32 R10, RZ, RZ, -0x1 ;  /* 0xffffffffff0a7424 */ /* 0x000fd800078e00ff */
[----:B------:R-:W-:Y:S05]  /*58a0*/  WARPSYNC.COLLECTIVE R10, `(.L_x_766) ;  /* 0x000000000a087348 */ /* 0x000fea0003c00000 */
[----:B------:R-:W-:Y:S01]  /*58b0*/  VOTE.ANY R10, PT, P2 ;  /* 0x00000000000a7806 */ /* 0x000fe200010e0100 */
[----:B------:R-:W-:Y:S06]  /*58c0*/  ENDCOLLECTIVE ;  /* 0x000000000000791b */ /* 0x000fec0003800000 */
.L_x_766:
[----:B------:R-:W-:Y:S05]  /*58d0*/  BSYNC B0 ;  /* 0x0000000000007941 */ /* 0x000fea0003800000 */
.L_x_765:
[----:B------:R-:W-:Y:S01]  /*58e0*/  LOP3.LUT R10, R10, 0x80000000, R19, 0xec, !PT ;  /* 0x800000000a0a7812 */ /* 0x000fe200078eec13 */
[----:B------:R-:W-:Y:S02]  /*58f0*/  IMAD.MOV.U32 R14, RZ, RZ, 0x1 ;  /* 0x00000001ff0e7424 */ /* 0x000fe400078e00ff */
[----:B------:R-:W-:Y:S02]  /*5900*/  VIADD R18, R18, 0xffffffe0 ;  /* 0xffffffe012127836 */ /* 0x000fe40000000000 */
[----:B------:R-:W-:-:S05]  /*5910*/  VIADD R13, R10, 0xffffffff ;  /* 0xffffffff0a0d7836 */ /* 0x000fca0000000000 */
[----:B------:R-:W-:Y:S01]  /*5920*/  LOP3.LUT R45, R10, R13, RZ, 0xc, !PT ;  /* 0x0000000d0a2d7212 */ /* 0x000fe200078e0cff */
[----:B------:R-:W-:Y:S02]  /*5930*/  IMAD.MOV.U32 R13, RZ, RZ, R9 ;  /* 0x000000ffff0d7224 */ /* 0x000fe400078e0009 */
[----:B------:R-:W-:Y:S01]  /*5940*/  IMAD.MOV.U32 R10, RZ, RZ, -0x1 ;  /* 0xffffffffff0a7424 */ /* 0x000fe200078e00ff */
[----:B------:R0:W1:Y:S06]  /*5950*/  POPC R15, R45 ;  /* 0x0000002d000f7309 */ /* 0x00006c0000000000 */
[----:B01----:R-:W-:Y:S05]  /*5960*/  WARPSYNC.COLLECTIVE R10, `(.L_x_767) ;  /* 0x000000000a087348 */ /* 0x003fea0003c00000 */
[----:B-1----:R1:W2:Y:S02]  /*5970*/  SHFL.DOWN P2, R16, R13, R14, R15 ;  /* 0x0800000e0d107389 */ /* 0x0022a4000004000f */
[----:B012---:R-:W-:Y:S05]  /*5980*/  ENDCOLLECTIVE ;  /* 0x000000000000791b */ /* 0x007fea0003800000 */
.L_x_767:
[----:B------:R-:W-:Y:S01]  /*5990*/  ISETP.GE.AND P0, PT, R39, R15, PT ;  /* 0x0000000f2700720c */ /* 0x000fe20003f06270 */
[----:B------:R-:W-:-:S03]  /*59a0*/  IMAD.MOV.U32 R14, RZ, RZ, 0x2 ;  /* 0x00000002ff0e7424 */ /* 0x000fc600078e00ff */
[----:B------:R-:W-:-:S05]  /*59b0*/  SEL R16, R16, RZ, !P0 ;  /* 0x000000ff10107207 */ /* 0x000fca0004000000 */
[----:B------:R-:W-:Y:S02]  /*59c0*/  IMAD.IADD R44, R16, 0x1, R9 ;  /* 0x00000001102c7824 */ /* 0x000fe400078e0209 */
[----:B------:R-:W-:Y:S02]  /*59d0*/  VIADD R16, R39, 0x2 ;  /* 0x0000000227107836 */ /* 0x000fe40000000000 */
[----:B------:R-:W-:-:S03]  /*59e0*/  IMAD.MOV.U32 R13, RZ, RZ, R44 ;  /* 0x000000ffff0d7224 */ /* 0x000fc600078e002c */
[----:B------:R-:W-:-:S13]  /*59f0*/  ISETP.GT.AND P0, PT, R16, R15, PT ;  /* 0x0000000f1000720c */ /* 0x000fda0003f04270 */
[----:B------:R-:W-:Y:S05]  /*5a00*/  WARPSYNC.COLLECTIVE R10, `(.L_x_768) ;  /* 0x000000000a087348 */ /* 0x000fea0003c00000 */
[----:B------:R0:W1:Y:S02]  /*5a10*/  SHFL.DOWN P2, R16, R13, R14, R15 ;  /* 0x0800000e0d107389 */ /* 0x000064000004000f */
[----:B01----:R-:W-:Y:S05]  /*5a20*/  ENDCOLLECTIVE ;  /* 0x000000000000791b */ /* 0x003fea0003800000 */
.L_x_768:
[----:B------:R-:W-:Y:S01]  /*5a30*/  IMAD.MOV.U32 R14, RZ, RZ, 0x4 ;  /* 0x00000004ff0e7424 */ /* 0x000fe200078e00ff */
        /* <DEDUP_REMOVED lines=8> */
.L_x_769:
[----:B------:R-:W-:Y:S01]  /*5ac0*/  IMAD.MOV.U32 R14, RZ, RZ, 0x8 ;  /* 0x00000008ff0e7424 */ /* 0x000fe200078e00ff */
        /* <DEDUP_REMOVED lines=8> */
.L_x_770:
        /* <DEDUP_REMOVED lines=9> */
.L_x_771:
[----:B------:R-:W-:Y:S02]  /*5be0*/  SEL R9, R16, RZ, !P0 ;  /* 0x000000ff10097207 */ /* 0x000fe40004000000 */
[----:B------:R-:W-:Y:S02]  /*5bf0*/  ISETP.NE.AND P0, PT, R8, 0x65, PT ;  /* 0x000000650800780c */ /* 0x000fe40003f05270 */
[----:B------:R-:W-:-:S11]  /*5c00*/  IADD3 R12, PT, PT, R44, R9, R12 ;  /* 0x000000092c0c7210 */ /* 0x000fd60007ffe00c */
[----:B------:R-:W-:Y:S05]  /*5c10*/  WARPSYNC.COLLECTIVE R10, `(.L_x_772) ;  /* 0x000000000a087348 */ /* 0x000fea0003c00000 */
[----:B------:R-:W-:Y:S01]  /*5c20*/  VOTE.ALL P0, P0 ;  /* 0x0000000000ff7806 */ /* 0x000fe20000000000 */
[----:B------:R-:W-:-:S12]  /*5c30*/  ENDCOLLECTIVE ;  /* 0x000000000000791b */ /* 0x000fd80003800000 */
.L_x_772:
[----:B------:R-:W-:Y:S05]  /*5c40*/  BRA `(.L_x_773) ;  /* 0xffffffd800ec7947 */ /* 0x000fea000383ffff */
.L_x_774:
        /* <DEDUP_REMOVED lines=11> */
.L_x_1674:


//--------------------- .text._ZN3cub18CUB_300001_SM_10006detail4scan16DeviceScanKernelINS2_10policy_hubIiiijN4cuda3std3__44plusIvEEE10Policy1000EPiN6thrust24THRUST_300001_SM_1000_NS20permutation_iteratorINSE_10device_ptrIiEESH_EENS0_13ScanTileStateIiLb1EEES9_NS1_10InputValueIiSC_EEjiLb0EiEEvT0_T1_T2_iT3_T4_T5_ --------------------------
	.section	.text._ZN3cub18CUB_300001_SM_10006detail4scan16DeviceScanKernelINS2_10policy_hubIiiijN4cuda3std3__44plusIvEEE10Policy1000EPiN6thrust24THRUST_300001_SM_1000_NS20permutation_iteratorINSE_10device_ptrIiEESH_EENS0_13ScanTileStateIiLb1EEES9_NS1_10InputValueIiSC_EEjiLb0EiEEvT0_T1_T2_iT3_T4_T5_,"ax",@progbits
	.align	128
        .global         _ZN3cub18CUB_300001_SM_10006detail4scan16DeviceScanKernelINS2_10policy_hubIiiijN4cuda3std3__44plusIvEEE10Policy1000EPiN6thrust24THRUST_300001_SM_1000_NS20permutation_iteratorINSE_10device_ptrIiEESH_EENS0_13ScanTileStateIiLb1EEES9_NS1_10InputValueIiSC_EEjiLb0EiEEvT0_T1_T2_iT3_T4_T5_
        .type           _ZN3cub18CUB_300001_SM_10006detail4scan16DeviceScanKernelINS2_10policy_hubIiiijN4cuda3std3__44plusIvEEE10Policy1000EPiN6thrust24THRUST_300001_SM_1000_NS20permutation_iteratorINSE_10device_ptrIiEESH_EENS0_13ScanTileStateIiLb1EEES9_NS1_10InputValueIiSC_EEjiLb0EiEEvT0_T1_T2_iT3_T4_T5_,@function
        .size           _ZN3cub18CUB_300001_SM_10006detail4scan16DeviceScanKernelINS2_10policy_hubIiiijN4cuda3std3__44plusIvEEE10Policy1000EPiN6thrust24THRUST_300001_SM_1000_NS20permutation_iteratorINSE_10device_ptrIiEESH_EENS0_13ScanTileStateIiLb1EEES9_NS1_10InputValueIiSC_EEjiLb0EiEEvT0_T1_T2_iT3_T4_T5_,(.L_x_1675 - _ZN3cub18CUB_300001_SM_10006detail4scan16DeviceScanKernelINS2_10policy_hubIiiijN4cuda3std3__44plusIvEEE10Policy1000EPiN6thrust24THRUST_300001_SM_1000_NS20permutation_iteratorINSE_10device_ptrIiEESH_EENS0_13ScanTileStateIiLb1EEES9_NS1_10InputValueIiSC_EEjiLb0EiEEvT0_T1_T2_iT3_T4_T5_)
        .other          _ZN3cub18CUB_300001_SM_10006detail4scan16DeviceScanKernelINS2_10policy_hubIiiijN4cuda3std3__44plusIvEEE10Policy1000EPiN6thrust24THRUST_300001_SM_1000_NS20permutation_iteratorINSE_10device_ptrIiEESH_EENS0_13ScanTileStateIiLb1EEES9_NS1_10InputValueIiSC_EEjiLb0EiEEvT0_T1_T2_iT3_T4_T5_,@"STO_CUDA_ENTRY STV_DEFAULT"
_ZN3cub18CUB_300001_SM_10006detail4scan16DeviceScanKernelINS2_10policy_hubIiiijN4cuda3std3__44plusIvEEE10Policy1000EPiN6thrust24THRUST_300001_SM_1000_NS20permutation_iteratorINSE_10device_ptrIiEESH_EENS0_13ScanTileStateIiLb1EEES9_NS1_10InputValueIiSC_EEjiLb0EiEEvT0_T1_T2_iT3_T4_T5_:
.text._ZN3cub18CUB_300001_SM_10006detail4scan16DeviceScanKernelINS2_10policy_hubIiiijN4cuda3std3__44plusIvEEE10Policy1000EPiN6thrust24THRUST_300001_SM_1000_NS20permutation_iteratorINSE_10device_ptrIiEESH_EENS0_13ScanTileStateIiLb1EEES9_NS1_10InputValueIiSC_EEjiLb0EiEEvT0_T1_T2_iT3_T4_T5_:
[----:B------:R-:W-:Y:S01]  /*0000*/  LDC R1, c[0x0][0x37c] ;  /* 0x0000df00ff017b82 */ /* 0x000fe20000000800 */
[----:B------:R-:W0:Y:S07]  /*0010*/  LDCU UR4, c[0x0][0x3a8] ;  /* 0x00007500ff0477ac */ /* 0x000e2e0008000800 */
[----:B------:R-:W1:Y:S01]  /*0020*/  LDC R38, c[0x0][0x3a0] ;  /* 0x0000e800ff267b82 */ /* 0x000e620000000800 */
[----:B------:R-:W2:Y:S01]  /*0030*/  LDCU.64 UR8, c[0x0][0x358] ;  /* 0x00006b00ff0877ac */ /* 0x000ea20008000a00 */
[----:B------:R-:W3:Y:S01]  /*0040*/  LDCU UR5, c[0x0][0x3b8] ;  /* 0x00007700ff0577ac */ /* 0x000ee20008000800 */
[----:B0-----:R-:W-:-:S06]  /*0050*/  UPRMT UR4, UR4, 0x7770, URZ ;  /* 0x0000777004047896 */ /* 0x001fcc00080000ff */
[----:B------:R-:W-:-:S13]  /*0060*/  ISETP.NE.AND P0, PT, RZ, UR4, PT ;  /* 0x00000004ff007c0c */ /* 0x000fda000bf05270 */
[----:B------:R-:W2:Y:S02]  /*0070*/  @P0 LDC.64 R2, c[0x0][0x3b0] ;  /* 0x0000ec00ff020b82 */ /* 0x000ea40000000a00 */
[----:B--2---:R0:W5:Y:S06]  /*0080*/  @P0 LDG.E R39, desc[UR8][R2.64] ;  /* 0x0000000802270981 */ /* 0x00416c000c1e1900 */
[----:B------:R-:W1:Y:S02]  /*0090*/  S2UR UR4, SR_CTAID.X ;  /* 0x00000000000479c3 */ /* 0x000e640000002500 */
[----:B-1----:R-:W-:-:S04]  /*00a0*/  VIADD R38, R38, UR4 ;  /* 0x0000000426267c36 */ /* 0x002fc80008000000 */
[----:B------:R-:W-:-:S05]  /*00b0*/  IMAD R5, R38, 0x2100, RZ ;  /* 0x0000210026057824 */ /* 0x000fca00078e02ff */
[----:B---3--:R-:W-:Y:S01]  /*00c0*/  IADD3 R0, PT, PT, -R5, UR5, RZ ;  /* 0x0000000505007c10 */ /* 0x008fe2000fffe1ff */
[----:B------:R-:W1:Y:S03]  /*00d0*/  @!P0 LDC R39, c[0x0][0x3b0] ;  /* 0x0000ec00ff278b82 */ /* 0x000e660000000800 */
[----:B------:R-:W-:-:S13]  /*00e0*/  ISETP.GE.U32.AND P0, PT, R0, 0x2101, PT ;  /* 0x000021010000780c */ /* 0x000fda0003f06070 */
[----:B0-----:R-:W-:Y:S05]  /*00f0*/  @!P0 BRA `(.L_x_775) ;  /* 0x00000020003c8947 */ /* 0x001fea0003800000 */
[----:B------:R-:W0:Y:S01]  /*0100*/  S2R R49, SR_TID.X ;  /* 0x0000000000317919 */ /* 0x000e220000002100 */
[----:B------:R-:W2:Y:S01]  /*0110*/  LDCU.64 UR4, c[0x0][0x380] ;  /* 0x00007000ff0477ac */ /* 0x000ea20008000a00 */
[C---:B0-----:R-:W-:Y:S02]  /*0120*/  LOP3.LUT R0, R49.reuse, 0x1f, RZ, 0xc0, !PT ;  /* 0x0000001f31007812 */ /* 0x041fe400078ec0ff */
[----:B------:R-:W-:-:S05]  /*0130*/  LOP3.LUT R3, R49, 0x3e0, RZ, 0xc0, !PT ;  /* 0x000003e031037812 */ /* 0x000fca00078ec0ff */
[----:B------:R-:W-:-:S05]  /*0140*/  IMAD R0, R3, 0x16, R0 ;  /* 0x0000001603007824 */ /* 0x000fca00078e0200 */
[----:B------:R-:W-:-:S05]  /*0150*/  IADD3 R0, P0, PT, R5, R0, RZ ;  /* 0x0000000005007210 */ /* 0x000fca0007f1e0ff */
[----:B------:R-:W-:Y:S02]  /*0160*/  IMAD.X R3, RZ, RZ, RZ, P0 ;  /* 0x000000ffff037224 */ /* 0x000fe400000e06ff */
[----:B------:R-:W-:-:S03]  /*0170*/  IMAD.SHL.U32 R45, R0, 0x4, RZ ;  /* 0x00000004002d7824 */ /* 0x000fc600078e00ff */
[----:B------:R-:W-:Y:S02]  /*0180*/  SHF.L.U64.HI R3, R0, 0x2, R3 ;  /* 0x0000000200037819 */ /* 0x000fe40000010203 */
[----:B--2---:R-:W-:-:S04]  /*0190*/  IADD3 R4, P0, PT, R45, UR4, RZ ;  /* 0x000000042d047c10 */ /* 0x004fc8000ff1e0ff */
[----:B------:R-:W-:-:S05]  /*01a0*/  IADD3.X R5, PT, PT, R3, UR5, RZ, P0, !PT ;  /* 0x0000000503057c10 */ /* 0x000fca00087fe4ff */
[----:B------:R-:W2:Y:S04]  /*01b0*/  LDG.E R7, desc[UR8][R4.64] ;  /* 0x0000000804077981 */ /* 0x000ea8000c1e1900 */
[----:B------:R-:W3:Y:S04]  /*01c0*/  LDG.E R9, desc[UR8][R4.64+0x80] ;  /* 0x0000800804097981 */ /* 0x000ee8000c1e1900 */
[----:B------:R-:W4:Y:S04]  /*01d0*/  LDG.E R11, desc[UR8][R4.64+0x100] ;  /* 0x00010008040b7981 */ /* 0x000f28000c1e1900 */
        /* <DEDUP_REMOVED lines=18> */
[----:B------:R-:W4:Y:S01]  /*0300*/  LDG.E R18, desc[UR8][R4.64+0xa80] ;  /* 0x000a800804127981 */ /* 0x000f22000c1e1900 */
[----:B------:R-:W0:Y:S01]  /*0310*/  S2UR UR5, SR_CgaCtaId ;  /* 0x00000000000579c3 */ /* 0x000e220000008800 */
[----:B------:R-:W-:Y:S01]  /*0320*/  SHF.R.U32.HI R40, RZ, 0x5, R49 ;  /* 0x00000005ff287819 */ /* 0x000fe20000011631 */
[----:B------:R-:W-:Y:S01]  /*0330*/  UMOV UR4, 0x400 ;  /* 0x0000040000047882 */ /* 0x000fe20000000000 */
[----:B------:R-:W1:Y:S01]  /*0340*/  S2R R47, SR_LANEID ;  /* 0x00000000002f7919 */ /* 0x000e620000000000 */
[----:B------:R-:W-:Y:S01]  /*0350*/  ISETP.NE.AND P0, PT, R38, RZ, PT ;  /* 0x000000ff2600720c */ /* 0x000fe20003f05270 */
        /* <DEDUP_REMOVED lines=28> */
[----:B------:R0:W1:Y:S04]  /*0520*/  LDS.64 R4, [R0] ;  /* 0x0000000000047984 */ /* 0x0000680000000a00 */
[----:B------:R0:W2:Y:S04]  /*0530*/  LDS.64 R6, [R0+0x8] ;  /* 0x0000080000067984 */ /* 0x0000a80000000a00 */
[----:B------:R0:W3:Y:S04]  /*0540*/  LDS.64 R8, [R0+0x10] ;  /* 0x0000100000087984 */ /* 0x0000e80000000a00 */
[----:B------:R0:W4:Y:S04]  /*0550*/  LDS.64 R10, [R0+0x18] ;  /* 0x00001800000a7984 */ /* 0x0001280000000a00 */
[----:B------:R0:W0:Y:S04]  /*0560*/  LDS.64 R12, [R0+0x20] ;  /* 0x00002000000c7984 */ /* 0x0000280000000a00 */
[----:B------:R0:W0:Y:S04]  /*0570*/  LDS.64 R14, [R0+0x28] ;  /* 0x00002800000e7984 */ /* 0x0000280000000a00 */
[----:B------:R0:W0:Y:S04]  /*0580*/  LDS.64 R28, [R0+0x30] ;  /* 0x00003000001c7984 */ /* 0x0000280000000a00 */
[----:B------:R0:W0:Y:S04]  /*0590*/  LDS.64 R30, [R0+0x38] ;  /* 0x00003800001e7984 */ /* 0x0000280000000a00 */
[----:B------:R0:W0:Y:S04]  /*05a0*/  LDS.64 R32, [R0+0x40] ;  /* 0x0000400000207984 */ /* 0x0000280000000a00 */
[----:B------:R0:W0:Y:S04]  /*05b0*/  LDS.64 R34, [R0+0x48] ;  /* 0x0000480000227984 */ /* 0x0000280000000a00 */
[----:B------:R0:W0:Y:S01]  /*05c0*/  LDS.64 R36, [R0+0x50] ;  /* 0x0000500000247984 */ /* 0x0000220000000a00 */
[----:B------:R-:W-:Y:S06]  /*05d0*/  BAR.SYNC.DEFER_BLOCKING 0x0 ;  /* 0x0000000000007b1d */ /* 0x000fec0000010000 */
[----:B-1----:R-:W-:Y:S05]  /*05e0*/  @P0 BRA `(.L_x_777) ;  /* 0x00000004001c0947 */ /* 0x002fea0003800000 */
[----:B0-2---:R-:W-:Y:S02]  /*05f0*/  IADD3 R16, PT, PT, R6, R5, R4 ;  /* 0x0000000506107210 */ /* 0x005fe40007ffe004 */
[C---:B------:R-:W-:Y:S02]  /*0600*/  ISETP.NE.AND P1, PT, R47.reuse, 0x1f, PT ;  /* 0x0000001f2f00780c */ /* 0x040fe40003f25270 */
[----:B---3--:R-:W-:Y:S02]  /*0610*/  IADD3 R16, PT, PT, R8, R7, R16 ;  /* 0x0000000708107210 */ /* 0x008fe40007ffe010 */
[----:B------:R-:W-:Y:S02]  /*0620*/  ISETP.NE.AND P2, PT, R47, RZ, PT ;  /* 0x000000ff2f00720c */ /* 0x000fe40003f45270 */
[----:B----4-:R-:W-:-:S04]  /*0630*/  IADD3 R16, PT, PT, R10, R9, R16 ;  /* 0x000000090a107210 */ /* 0x010fc80007ffe010 */
[----:B------:R-:W-:-:S03]  /*0640*/  IADD3 R16, PT, PT, R12, R11, R16 ;  /* 0x0000000b0c107210 */ /* 0x000fc60007ffe010 */
[----:B------:R-:W-:Y:S02]  /*0650*/  @!P1 LEA R43, R40, UR4, 0x2 ;  /* 0x00000004282b9c11 */ /* 0x000fe4000f8e10ff */
[----:B------:R-:W-:-:S04]  /*0660*/  IADD3 R16, PT, PT, R14, R13, R16 ;  /* 0x0000000d0e107210 */ /* 0x000fc80007ffe010 */
[----:B------:R-:W-:-:S04]  /*0670*/  IADD3 R16, PT, PT, R28, R15, R16 ;  /* 0x0000000f1c107210 */ /* 0x000fc80007ffe010 */
[----:B------:R-:W-:-:S04]  /*0680*/  IADD3 R16, PT, PT, R30, R29, R16 ;  /* 0x0000001d1e107210 */ /* 0x000fc80007ffe010 */
[----:B------:R-:W-:-:S04]  /*0690*/  IADD3 R16, PT, PT, R32, R31, R16 ;  /* 0x0000001f20107210 */ /* 0x000fc80007ffe010 */
[----:B------:R-:W-:-:S04]  /*06a0*/  IADD3 R16, PT, PT, R34, R33, R16 ;  /* 0x0000002122107210 */ /* 0x000fc80007ffe010 */
[----:B------:R-:W-:-:S05]  /*06b0*/  IADD3 R16, PT, PT, R36, R35, R16 ;  /* 0x0000002324107210 */ /* 0x000fca0007ffe010 */
        /* <DEDUP_REMOVED lines=48> */
[----:B------:R-:W-:Y:S02]  /*09c0*/  SEL R16, R26, R16, !P1 ;  /* 0x000000101a107207 */ /* 0x000fe40004800000 */
[----:B------:R-:W-:Y:S02]  /*09d0*/  ISETP.NE.AND P1, PT, R49, RZ, PT ;  /* 0x000000ff3100720c */ /* 0x000fe40003f25270 */
[----:B------:R-:W-:Y:S02]  /*09e0*/  SEL R16, R16, RZ, P0 ;  /* 0x000000ff10107207 */ /* 0x000fe40000000000 */
[--C-:B-----5:R-:W-:Y:S02]  /*09f0*/  IADD3 R27, PT, PT, R26, R27, R39.reuse ;  /* 0x0000001b1a1b7210 */ /* 0x120fe40007ffe027 */
[----:B------:R-:W-:-:S07]  /*0a00*/  IADD3 R16, PT, PT, R16, R37, R39 ;  /* 0x0000002510107210 */ /* 0x000fce0007ffe027 */
[----:B------:R-:W-:Y:S05]  /*0a10*/  @P1 BRA `(.L_x_778) ;  /* 0x0000000c00f41947 */ /* 0x000fea0003800000 */
[----:B------:R-:W0:Y:S01]  /*0a20*/  LDC.64 R18, c[0x0][0x398] ;  /* 0x0000e600ff127b82 */ /* 0x000e220000000a00 */
[----:B------:R-:W-:-:S05]  /*0a30*/  IMAD.MOV.U32 R26, RZ, RZ, 0x65 ;  /* 0x00000065ff1a7424 */ /* 0x000fca00078e00ff */
[----:B0-----:R0:W-:Y:S01]  /*0a40*/  ST.E.64.STRONG.GPU desc[UR8][R18.64+0x100], R26 ;  /* 0x0001001a12007985 */ /* 0x0011e2000c10fb08 */
[----:B------:R-:W-:Y:S05]  /*0a50*/  BRA `(.L_x_778) ;  /* 0x0000000c00e47947 */ /* 0x000fea0003800000 */
.L_x_777:
        /* <DEDUP_REMOVED lines=20> */
[----:B-----5:R-:W0:Y:S02]  /*0ba0*/  SHFL.UP P0, R39, R24, 0x8, RZ ;  /* 0x0500000018277989 */ /* 0x020e2400000000ff */
        /* <DEDUP_REMOVED lines=16> */
[----:B------:R-:W-:Y:S02]  /*0cb0*/  SEL R17, R37, RZ, P2 ;  /* 0x000000ff25117207 */ /* 0x000fe40001000000 */
        /* <DEDUP_REMOVED lines=19> */
[----:B------:R-:W-:Y:S02]  /*0df0*/  ISETP.NE.AND P0, PT, R40, 0xa, PT ;  /* 0x0000000a2800780c */ /* 0x000fe40003f05270 */
[----:B------:R-:W-:Y:S02]  /*0e00*/  SEL R16, R24, R16, !P1 ;  /* 0x0000001018107207 */ /* 0x000fe40004800000 */
[----:B------:R-:W-:Y:S02]  /*0e10*/  ISETP.NE.AND P1, PT, R40, 0xb, PT ;  /* 0x0000000b2800780c */ /* 0x000fe40003f25270 */
[----:B------:R-:W-:Y:S02]  /*0e20*/  SEL R16, R25, R16, !P0 ;  /* 0x0000001019107207 */ /* 0x000fe40004000000 */
[----:B------:R-:W-:-:S02]  /*0e30*/  ISETP.GT.U32.AND P0, PT, R49, 0x1f, PT ;  /* 0x0000001f3100780c */ /* 0x000fc40003f04070 */
        /* <DEDUP_REMOVED lines=8> */
[----:B------:R-:W-:-:S06]  /*0ec0*/  IMAD.IADD R21, R38, 0x1, R21 ;  /* 0x0000000126157824 */ /* 0x000fcc00078e0215 */
        /* <DEDUP_REMOVED lines=11> */
.L_x_849:
[----:B------:R-:W-:Y:S05]  /*0f80*/  @!P0 BRA `(.L_x_781) ;  /* 0x0000000000748947 */ /* 0x000fea0003800000 */
[----:B------:R-:W-:-:S07]  /*0f90*/  IMAD.MOV.U32 R20, RZ, RZ, 0x3b8 ;  /* 0x000003b8ff147424 */ /* 0x000fce00078e00ff */
.L_x_783:
[----:B------:R-:W-:Y:S02]  /*0fa0*/  VIADD R23, R20, 0x1 ;  /* 0x0000000114177836 */ /* 0x000fe40000000000 */
[----:B------:R-:W-:Y:S02]  /*0fb0*/  IMAD R38, R38, 0x41a7, RZ ;  /* 0x000041a726267824 */ /* 0x000fe400078e02ff */
[----:B------:R-:W0:Y:S01]  /*0fc0*/  I2F.U32.RP R22, R23 ;  /* 0x0000001700167306 */ /* 0x000e220000209000 */
[----:B------:R-:W-:Y:S01]  /*0fd0*/  IMAD.MOV R37, RZ, RZ, -R23 ;  /* 0x000000ffff257224 */ /* 0x000fe200078e0a17 */
[----:B------:R-:W-:Y:S02]  /*0fe0*/  ISETP.NE.U32.AND P1, PT, R23, RZ, PT ;  /* 0x000000ff1700720c */ /* 0x000fe40003f25070 */
[----:B------:R-:W-:-:S04]  /*0ff0*/  LOP3.LUT R38, R38, 0x7fffffff, RZ, 0xc0, !PT ;  /* 0x7fffffff26267812 */ /* 0x000fc800078ec0ff */
[----:B0-----:R-:W0:Y:S02]  /*1000*/  MUFU.RCP R22, R22 ;  /* 0x0000001600167308 */ /* 0x001e240000001000 */
[----:B0-----:R-:W-:-:S06]  /*1010*/  VIADD R18, R22, 0xffffffe ;  /* 0x0ffffffe16127836 */ /* 0x001fcc0000000000 */
[----:B------:R0:W1:Y:S02]  /*1020*/  F2I.FTZ.U32.TRUNC.NTZ R19, R18 ;  /* 0x0000001200137305 */ /* 0x000064000021f000 */
[----:B0-----:R-:W-:Y:S02]  /*1030*/  IMAD.MOV.U32 R18, RZ, RZ, RZ ;  /* 0x000000ffff127224 */ /* 0x001fe400078e00ff */
[----:B-1----:R-:W-:-:S04]  /*1040*/  IMAD R37, R37, R19, RZ ;  /* 0x0000001325257224 */ /* 0x002fc800078e02ff */
[----:B------:R-:W-:-:S06]  /*1050*/  IMAD.HI.U32 R19, R19, R37, R18 ;  /* 0x0000002513137227 */ /* 0x000fcc00078e0012 */
[----:B------:R-:W-:-:S04]  /*1060*/  IMAD.HI.U32 R19, R19, R38, RZ ;  /* 0x0000002613137227 */ /* 0x000fc800078e00ff */
[----:B------:R-:W-:-:S04]  /*1070*/  IMAD.MOV R19, RZ, RZ, -R19 ;  /* 0x000000ffff137224 */ /* 0x000fc800078e0a13 */
[----:B------:R-:W-:-:S05]  /*1080*/  IMAD R22, R23, R19, R38 ;  /* 0x0000001317167224 */ /* 0x000fca00078e0226 */
[----:B------:R-:W-:-:S13]  /*1090*/  ISETP.GE.U32.AND P0, PT, R22, R23, PT ;  /* 0x000000171600720c */ /* 0x000fda0003f06070 */
[----:B------:R-:W-:-:S05]  /*10a0*/  @P0 IMAD.IADD R22, R22, 0x1, -R23 ;  /* 0x0000000116160824 */ /* 0x000fca00078e0a17 */
[----:B------:R-:W-:-:S13]  /*10b0*/  ISETP.GE.U32.AND P0, PT, R22, R23, PT ;  /* 0x000000171600720c */ /* 0x000fda0003f06070 */
[----:B------:R-:W-:Y:S01]  /*10c0*/  @P0 IMAD.IADD R22, R22, 0x1, -R23 ;  /* 0x0000000116160824 */ /* 0x000fe200078e0a17 */
[----:B------:R-:W-:-:S04]  /*10d0*/  @!P1 LOP3.LUT R22, RZ, R23, RZ, 0x33, !PT ;  /* 0x00000017ff169212 */ /* 0x000fc800078e33ff */
[----:B------:R-:W-:Y:S05]  /*10e0*/  NANOSLEEP R22 ;  /* 0x000000160000735d */ /* 0x000fea0003800000 */
[----:B------:R-:W2:Y:S01]  /*10f0*/  LD.E.64.STRONG.GPU R40, desc[UR8][R16.64+0x100] ;  /* 0x0001000810287980 */ /* 0x000ea2000c10fb00 */
[----:B------:R-:W-:Y:S01]  /*1100*/  UMOV UR5, 0xffffffff ;  /* 0xffffffff00057882 */ /* 0x000fe20000000000 */
[----:B------:R-:W-:Y:S02]  /*1110*/  SHF.R.U32.HI R20, RZ, 0x1, R20 ;  /* 0x00000001ff147819 */ /* 0x000fe40000011614 */
[----:B--2---:R-:W-:Y:S01]  /*1120*/  ISETP.NE.AND P0, PT, R40, 0x63, PT ;  /* 0x000000632800780c */ /* 0x004fe20003f05270 */
[----:B------:R-:W-:-:S12]  /*1130*/  BRA.DIV UR5, `(.L_x_782) ;  /* 0x0000003e05b07947 */ /* 0x000fd8000b800000 */
[----:B------:R-:W-:-:S13]  /*1140*/  VOTE.ANY P0, !P0 ;  /* 0x0000000000ff7806 */ /* 0x000fda0004000100 */
.L_x_852:
[----:B------:R-:W-:Y:S05]  /*1150*/  @P0 BRA `(.L_x_783) ;  /* 0xfffffffc00900947 */ /* 0x000fea000383ffff */
.L_x_781:
[----:B------:R-:W-:Y:S01]  /*1160*/  UMOV UR5, 0xffffffff ;  /* 0xffffffff00057882 */ /* 0x000fe20000000000 */
[----:B------:R-:W-:Y:S02]  /*1170*/  ISETP.NE.AND P0, PT, R40, 0x65, PT ;  /* 0x000000652800780c */ /* 0x000fe40003f05270 */
[----:B------:R-:W-:Y:S11]  /*1180*/  BRA.DIV UR5, `(.L_x_784) ;  /* 0x0000003e05bc7947 */ /* 0x000ff6000b800000 */
[----:B------:R-:W0:Y:S01]  /*1190*/  S2R R48, SR_GEMASK ;  /* 0x0000000000307919 */ /* 0x000e220000003c00 */
[----:B------:R-:W-:Y:S01]  /*11a0*/  VOTE.ANY R19, PT, !P0 ;  /* 0x0000000000137806 */ /* 0x000fe200040e0100 */
[C---:B------:R-:W-:Y:S01]  /*11b0*/  VIADD R22, R47.reuse, 0x2 ;  /* 0x000000022f167836 */ /* 0x040fe20000000000 */
[----:B------:R-:W1:Y:S01]  /*11c0*/  LDC.64 R42, c[0x0][0x398] ;  /* 0x0000e600ff2a7b82 */ /* 0x000e620000000a00 */
[C---:B------:R-:W-:Y:S02]  /*11d0*/  VIADD R23, R47.reuse, 0x4 ;  /* 0x000000042f177836 */ /* 0x040fe40000000000 */
[----:B------:R-:W-:Y:S01]  /*11e0*/  VIADD R26, R47, 0x8 ;  /* 0x000000082f1a7836 */ /* 0x000fe20000000000 */
[----:B-1----:R-:W-:Y:S02]  /*11f0*/  IADD3 R42, P2, PT, R42, 0x100, RZ ;  /* 0x000001002a2a7810 */ /* 0x002fe40007f5e0ff */
[----:B0-----:R-:W-:-:S03]  /*1200*/  LOP3.LUT R19, R19, 0x80000000, R48, 0xec, !PT ;  /* 0x8000000013137812 */ /* 0x001fc600078eec30 */
[----:B------:R-:W-:Y:S02]  /*1210*/  IMAD.X R43, RZ, RZ, R43, P2 ;  /* 0x000000ffff2b7224 */ /* 0x000fe400010e062b */
[----:B------:R-:W-:-:S05]  /*1220*/  VIADD R16, R19, 0xffffffff ;  /* 0xffffffff13107836 */ /* 0x000fca0000000000 */
[----:B------:R-:W-:-:S06]  /*1230*/  LOP3.LUT R16, R19, R16, RZ, 0xc, !PT ;  /* 0x0000001013107212 */ /* 0x000fcc00078e0cff */
[----:B------:R-:W0:Y:S02]  /*1240*/  POPC R16, R16 ;  /* 0x0000001000107309 */ /* 0x000e240000000000 */
[----:B0-----:R-:W0:Y:S01]  /*1250*/  SHFL.DOWN PT, R20, R41, 0x1, R16 ;  /* 0x0820000029147989 */ /* 0x001e2200000e0010 */
[----:B------:R-:W-:-:S04]  /*1260*/  ISETP.GE.AND P0, PT, R47, R16, PT ;  /* 0x000000102f00720c */ /* 0x000fc80003f06270 */
[----:B0-----:R-:W-:Y:S02]  /*1270*/  SEL R20, R20, RZ, !P0 ;  /* 0x000000ff14147207 */ /* 0x001fe40004000000 */
[----:B------:R-:W-:-:S03]  /*1280*/  ISETP.GT.AND P0, PT, R22, R16, PT ;  /* 0x000000101600720c */ /* 0x000fc60003f04270 */
[----:B------:R-:W-:-:S05]  /*1290*/  IMAD.IADD R37, R20, 0x1, R41 ;  /* 0x0000000114257824 */ /* 0x000fca00078e0229 */
[----:B------:R-:W0:Y:S02]  /*12a0*/  SHFL.DOWN PT, R20, R37, 0x2, R16 ;  /* 0x0840000025147989 */ /* 0x000e2400000e0010 */
[----:B0-----:R-:W-:Y:S02]  /*12b0*/  SEL R20, R20, RZ, !P0 ;  /* 0x000000ff14147207 */ /* 0x001fe40004000000 */
[----:B------:R-:W-:-:S03]  /*12c0*/  ISETP.GT.AND P0, PT, R23, R16, PT ;  /* 0x000000101700720c */ /* 0x000fc60003f04270 */
[----:B------:R-:W-:Y:S02]  /*12d0*/  IMAD.IADD R39, R37, 0x1, R20 ;  /* 0x0000000125277824 */ /* 0x000fe400078e0214 */
[----:B------:R-:W-:-:S03]  /*12e0*/  VIADD R37, R47, 0x10 ;  /* 0x000000102f257836 */ /* 0x000fc60000000000 */
[----:B------:R-:W0:Y:S02]  /*12f0*/  SHFL.DOWN PT, R20, R39, 0x4, R16 ;  /* 0x0880000027147989 */ /* 0x000e2400000e0010 */
[-C--:B------:R-:W-:Y:S02]  /*1300*/  ISETP.GT.AND P1, PT, R37, R16.reuse, PT ;  /* 0x000000102500720c */ /* 0x080fe40003f24270 */
        /* <DEDUP_REMOVED lines=9> */
[----:B0-----:R-:W-:-:S05]  /*13a0*/  SEL R20, R20, RZ, !P1 ;  /* 0x000000ff14147207 */ /* 0x001fca0004800000 */
[----:B------:R-:W-:-:S07]  /*13b0*/  IMAD.IADD R39, R41, 0x1, R20 ;  /* 0x0000000129277824 */ /* 0x000fce00078e0214 */
.L_x_861:
[----:B------:R-:W-:Y:S05]  /*13c0*/  @!P0 BRA `(.L_x_785) ;  /* 0x0000000400248947 */ /* 0x000fea0003800000 */
[----:B------:R-:W-:-:S07]  /*13d0*/  IMAD.MOV.U32 R44, RZ, RZ, 0x3b8 ;  /* 0x000003b8ff2c7424 */ /* 0x000fce00078e00ff */
.L_x_791:
        /* <DEDUP_REMOVED lines=10> */
.L_x_864:
[----:B------:R-:W-:Y:S05]  /*1480*/  @!P0 BRA `(.L_x_787) ;  /* 0x0000000000748947 */ /* 0x000fea0003800000 */
[----:B------:R-:W-:-:S07]  /*1490*/  IMAD.MOV.U32 R20, RZ, RZ, R44 ;  /* 0x000000ffff147224 */ /* 0x000fce00078e002c */
.L_x_789:
        /* <DEDUP_REMOVED lines=27> */
.L_x_867:
[----:B------:R-:W-:Y:S05]  /*1650*/  @P0 BRA `(.L_x_789) ;  /* 0xfffffffc00900947 */ /* 0x000fea000383ffff */
.L_x_787:
        /* <DEDUP_REMOVED lines=31> */
.L_x_876:
[----:B------:R-:W-:Y:S05]  /*1850*/  @P0 BRA `(.L_x_791) ;  /* 0xfffffff800e00947 */ /* 0x000fea000383ffff */
.L_x_785:
        /* <DEDUP_REMOVED lines=16> */
.L_x_779:
[----:B------:R-:W-:Y:S05]  /*1960*/  WARPSYNC.ALL ;  /* 0x0000000000007948 */ /* 0x000fea0003800000 */
[----:B------:R-:W0:Y:S08]  /*1970*/  S2UR UR6, SR_CgaCtaId ;  /* 0x00000000000679c3 */ /* 0x000e300000008800 */
[----:B------:R-:W-:Y:S01]  /*1980*/  BAR.SYNC.DEFER_BLOCKING 0x0 ;  /* 0x0000000000007b1d */ /* 0x000fe20000010000 */
[----:B------:R-:W-:-:S05]  /*1990*/  ISETP.NE.AND P0, PT, R49, RZ, PT ;  /* 0x000000ff3100720c */ /* 0x000fca0003f05270 */
[----:B------:R-:W-:Y:S02]  /*19a0*/  UMOV UR5, 0x400 ;  /* 0x0000040000057882 */ /* 0x000fe40000000000 */
[----:B0-----:R-:W-:-:S09]  /*19b0*/  ULEA UR5, UR6, UR5, 0x18 ;  /* 0x0000000506057291 */ /* 0x001fd2000f8ec0ff */
[----:B------:R-:W0:Y:S02]  /*19c0*/  LDS R17, [UR5+0x4c] ;  /* 0x00004c05ff117984 */ /* 0x000e240008000800 */
[----:B0-----:R-:W-:-:S05]  /*19d0*/  SEL R17, R17, RZ, P0 ;  /* 0x000000ff11117207 */ /* 0x001fca0000000000 */
[----:B------:R-:W-:-:S07]  /*19e0*/  IMAD.IADD R16, R17, 0x1, R16 ;  /* 0x0000000111107824 */ /* 0x000fce00078e0210 */
.L_x_778:
[----:B------:R-:W-:Y:S05]  /*19f0*/  BSYNC.RECONVERGENT B0 ;  /* 0x0000000000007941 */ /* 0x000fea0003800200 */
.L_x_776:
[----:B------:R-:W-:Y:S01]  /*1a00*/  IMAD.IADD R17, R4, 0x1, R16 ;  /* 0x0000000104117824 */ /* 0x000fe200078e0210 */
[----:B------:R-:W1:Y:S01]  /*1a10*/  LDCU.64 UR6, c[0x0][0x388] ;  /* 0x00007100ff0677ac */ /* 0x000e620008000a00 */
[----:B------:R-:W-:Y:S02]  /*1a20*/  BAR.SYNC.DEFER_BLOCKING 0x0 ;  /* 0x0000000000007b1d */ /* 0x000fe40000010000 */
[----:B0-2---:R-:W-:-:S04]  /*1a30*/  IMAD.IADD R18, R5, 0x1, R17 ;  /* 0x0000000105127824 */ /* 0x005fc800078e0211 */
[----:B------:R-:W-:-:S04]  /*1a40*/  IMAD.IADD R19, R6, 0x1, R18 ;  /* 0x0000000106137824 */ /* 0x000fc800078e0212 */
[----:B------:R-:W-:-:S04]  /*1a50*/  IMAD.IADD R6, R7, 0x1, R19 ;  /* 0x0000000107067824 */ /* 0x000fc800078e0213 */
[----:B------:R-:W-:Y:S01]  /*1a60*/  IMAD.IADD R7, R8, 0x1, R6 ;  /* 0x0000000108077824 */ /* 0x000fe200078e0206 */
[----:B-1----:R-:W-:-:S03]  /*1a70*/  IADD3 R4, P0, PT, R45, UR6, RZ ;  /* 0x000000062d047c10 */ /* 0x002fc6000ff1e0ff */
[----:B------:R-:W-:Y:S01]  /*1a80*/  IMAD.IADD R8, R9, 0x1, R7 ;  /* 0x0000000109087824 */ /* 0x000fe200078e0207 */
[----:B------:R-:W-:-:S03]  /*1a90*/  IADD3.X R5, PT, PT, R3, UR7, RZ, P0, !PT ;  /* 0x0000000703057c10 */ /* 0x000fc600087fe4ff */
[----:B------:R-:W-:Y:S01]  /*1aa0*/  IMAD.IADD R9, R10, 0x1, R8 ;  /* 0x000000010a097824 */ /* 0x000fe200078e0208 */
[----:B------:R-:W-:Y:S03]  /*1ab0*/  STS.64 [R0], R16 ;  /* 0x0000001000007388 */ /* 0x000fe60000000a00 */
[----:B------:R-:W-:Y:S01]  /*1ac0*/  IMAD.IADD R10, R11, 0x1, R9 ;  /* 0x000000010b0a7824 */ /* 0x000fe200078e0209 */
[----:B------:R-:W-:Y:S03]  /*1ad0*/  STS.64 [R0+0x8], R18 ;  /* 0x0000081200007388 */ /* 0x000fe60000000a00 */
[----:B------:R-:W-:Y:S01]  /*1ae0*/  IMAD.IADD R11, R12, 0x1, R10 ;  /* 0x000000010c0b7824 */ /* 0x000fe200078e020a */
[----:B------:R0:W-:Y:S03]  /*1af0*/  STS.64 [R0+0x10], R6 ;  /* 0x0000100600007388 */ /* 0x0001e60000000a00 */
[----:B------:R-:W-:Y:S01]  /*1b00*/  IMAD.IADD R12, R13, 0x1, R11 ;  /* 0x000000010d0c7824 */ /* 0x000fe200078e020b */
[----:B------:R1:W-:Y:S03]  /*1b10*/  STS.64 [R0+0x18], R8 ;  /* 0x0000180800007388 */ /* 0x0003e60000000a00 */
[----:B------:R-:W-:Y:S01]  /*1b20*/  IMAD.IADD R13, R14, 0x1, R12 ;  /* 0x000000010e0d7824 */ /* 0x000fe200078e020c */
[----:B------:R-:W-:Y:S03]  /*1b30*/  STS.64 [R0+0x20], R10 ;  /* 0x0000200a00007388 */ /* 0x000fe60000000a00 */
[----:B------:R-:W-:Y:S01]  /*1b40*/  IMAD.IADD R14, R15, 0x1, R13 ;  /* 0x000000010f0e7824 */ /* 0x000fe200078e020d */
[----:B------:R-:W-:Y:S01]  /*1b50*/  STS.64 [R0+0x28], R12 ;  /* 0x0000280c00007388 */ /* 0x000fe20000000a00 */
[----:B0-----:R-:W0:Y:S02]  /*1b60*/  LDC.64 R6, c[0x0][0x390] ;  /* 0x0000e400ff067b82 */ /* 0x001e240000000a00 */
[----:B------:R-:W-:-:S04]  /*1b70*/  IMAD.IADD R15, R28, 0x1, R14 ;  /* 0x000000011c0f7824 */ /* 0x000fc800078e020e */
[----:B------:R-:W-:Y:S01]  /*1b80*/  IMAD.IADD R20, R29, 0x1, R15 ;  /* 0x000000011d147824 */ /* 0x000fe200078e020f */
[----:B------:R-:W-:Y:S03]  /*1b90*/  STS.64 [R0+0x30], R14 ;  /* 0x0000300e00007388 */ /* 0x000fe60000000a00 */
        /* <DEDUP_REMOVED lines=9> */
[----:B------:R-:W-:-:S05]  /*1c30*/  IMAD.IADD R27, R36, 0x1, R26 ;  /* 0x00000001241b7824 */ /* 0x000fca00078e021a */
[----:B------:R-:W-:Y:S01]  /*1c40*/  STS.64 [R0+0x50], R26 ;  /* 0x0000501a00007388 */ /* 0x000fe20000000a00 */
[----:B------:R-:W-:-:S03]  /*1c50*/  NOP ;  /* 0x0000000000007918 */ /* 0x000fc60000000000 */
[----:B-1----:R-:W0:Y:S04]  /*1c60*/  LDG.E R9, desc[UR8][R4.64] ;  /* 0x0000000804097981 */ /* 0x002e28000c1e1900 */
[----:B------:R-:W1:Y:S04]  /*1c70*/  LDS R3, [R2] ;  /* 0x0000000002037984 */ /* 0x000e680000000800 */
[----:B------:R-:W2:Y:S04]  /*1c80*/  LDS R15, [R2+0x80] ;  /* 0x00008000020f7984 */ /* 0x000ea80000000800 */
[----:B------:R-:W3:Y:S04]  /*1c90*/  LDS R17, [R2+0x100] ;  /* 0x0001000002117984 */ /* 0x000ee80000000800 */
[----:B------:R-:W4:Y:S01]  /*1ca0*/  LDS R19, [R2+0x180] ;  /* 0x0001800002137984 */ /* 0x000f220000000800 */
[----:B0-----:R-:W-:-:S05]  /*1cb0*/  IMAD.WIDE R8, R9, 0x4, R6 ;  /* 0x0000000409087825 */ /* 0x001fca00078e0206 */
[----:B-1----:R0:W-:Y:S04]  /*1cc0*/  STG.E desc[UR8][R8.64], R3 ;  /* 0x0000000308007986 */ /* 0x0021e8000c101908 */
[----:B------:R-:W5:Y:S04]  /*1cd0*/  LDG.E R11, desc[UR8][R4.64+0x80] ;  /* 0x00008008040b7981 */ /* 0x000f68000c1e1900 */
[----:B------:R-:W1:Y:S01]  /*1ce0*/  LDS R3, [R2+0x200] ;  /* 0x0002000002037984 */ /* 0x000e620000000800 */
[----:B-----5:R-:W-:-:S05]  /*1cf0*/  IMAD.WIDE R10, R11, 0x4, R6 ;  /* 0x000000040b0a7825 */ /* 0x020fca00078e0206 */
[----:B--2---:R2:W-:Y:S04]  /*1d00*/  STG.E desc[UR8][R10.64], R15 ;  /* 0x0000000f0a007986 */ /* 0x0045e8000c101908 */
[----:B------:R-:W5:Y:S04]  /*1d10*/  LDG.E R13, desc[UR8][R4.64+0x100] ;  /* 0x00010008040d7981 */ /* 0x000f68000c1e1900 */
[----:B------:R-:W1:Y:S01]  /*1d20*/  LDS R15, [R2+0x280] ;  /* 0x00028000020f7984 */ /* 0x000e620000000800 */
[----:B-----5:R-:W-:-:S05]  /*1d30*/  IMAD.WIDE R12, R13, 0x4, R6 ;  /* 0x000000040d0c7825 */ /* 0x020fca00078e0206 */
[----:B---3--:R3:W-:Y:S04]  /*1d40*/  STG.E desc[UR8][R12.64], R17 ;  /* 0x000000110c007986 */ /* 0x0087e8000c101908 */
[----:B------:R-:W0:Y:S04]  /*1d50*/  LDG.E R21, desc[UR8][R4.64+0x180] ;  /* 0x0001800804157981 */ /* 0x000e28000c1e1900 */
[----:B------:R-:W5:Y:S01]  /*1d60*/  LDS R17, [R2+0x300] ;  /* 0x0003000002117984 */ /* 0x000f620000000800 */
[----:B0-----:R-:W-:-:S05]  /*1d70*/  IMAD.WIDE R8, R21, 0x4, R6 ;  /* 0x0000000415087825 */ /* 0x001fca00078e0206 */
[----:B----4-:R0:W-:Y:S04]  /*1d80*/  STG.E desc[UR8][R8.64], R19 ;  /* 0x0000001308007986 */ /* 0x0101e8000c101908 */
[----:B------:R-:W2:Y:S04]  /*1d90*/  LDG.E R21, desc[UR8][R4.64+0x200] ;  /* 0x0002000804157981 */ /* 0x000ea8000c1e1900 */
[----:B------:R-:W4:Y:S01]  /*1da0*/  LDS R19, [R2+0x380] ;  /* 0x0003800002137984 */ /* 0x000f220000000800 */
[----:B--2---:R-:W-:-:S05]  /*1db0*/  IMAD.WIDE R10, R21, 0x4, R6 ;  /* 0x00000004150a7825 */ /* 0x004fca00078e0206 */
[----:B-1----:R1:W-:Y:S04]  /*1dc0*/  STG.E desc[UR8][R10.64], R3 ;  /* 0x000000030a007986 */ /* 0x0023e8000c101908 */
[----:B------:R-:W3:Y:S04]  /*1dd0*/  LDG.E R21, desc[UR8][R4.64+0x280] ;  /* 0x0002800804157981 */ /* 0x000ee8000c1e1900 */
[----:B------:R-:W2:Y:S01]  /*1de0*/  LDS R3, [R2+0x400] ;  /* 0x0004000002037984 */ /* 0x000ea20000000800 */
[----:B---3--:R-:W-:-:S05]  /*1df0*/  IMAD.WIDE R12, R21, 0x4, R6 ;  /* 0x00000004150c7825 */ /* 0x008fca00078e0206 */
[----:B------:R3:W-:Y:S04]  /*1e00*/  STG.E desc[UR8][R12.64], R15 ;  /* 0x0000000f0c007986 */ /* 0x0007e8000c101908 */
[----:B------:R-:W0:Y:S04]  /*1e10*/  LDG.E R21, desc[UR8][R4.64+0x300] ;  /* 0x0003000804157981 */ /* 0x000e28000c1e1900 */
[----:B------:R-:W2:Y:S01]  /*1e20*/  LDS R15, [R2+0x480] ;  /* 0x00048000020f7984 */ /* 0x000ea20000000800 */
[----:B0-----:R-:W-:-:S05]  /*1e30*/  IMAD.WIDE R8, R21, 0x4, R6 ;  /* 0x0000000415087825 */ /* 0x001fca00078e0206 */
[----:B-----5:R0:W-:Y:S04]  /*1e40*/  STG.E desc[UR8][R8.64], R17 ;  /* 0x0000001108007986 */ /* 0x0201e8000c101908 */
[----:B------:R-:W1:Y:S04]  /*1e50*/  LDG.E R21, desc[UR8][R4.64+0x380] ;  /* 0x0003800804157981 */ /* 0x000e68000c1e1900 */
[----:B------:R-:W5:Y:S01]  /*1e60*/  LDS R17, [R2+0x500] ;  /* 0x0005000002117984 */ /* 0x000f620000000800 */
[----:B-1----:R-:W-:-:S05]  /*1e70*/  IMAD.WIDE R10, R21, 0x4, R6 ;  /* 0x00000004150a7825 */ /* 0x002fca00078e0206 */
[----:B----4-:R1:W-:Y:S04]  /*1e80*/  STG.E desc[UR8][R10.64], R19 ;  /* 0x000000130a007986 */ /* 0x0103e8000c101908 */
[----:B------:R-:W3:Y:S04]  /*1e90*/  LDG.E R21, desc[UR8][R4.64+0x400] ;  /* 0x0004000804157981 */ /* 0x000ee8000c1e1900 */
[----:B------:R-:W4:Y:S01]  /*1ea0*/  LDS R19, [R2+0x580] ;  /* 0x0005800002137984 */ /* 0x000f220000000800 */
[----:B---3--:R-:W-:-:S05]  /*1eb0*/  IMAD.WIDE R12, R21, 0x4, R6 ;  /* 0x00000004150c7825 */ /* 0x008fca00078e0206 */
[----:B--2---:R2:W-:Y:S04]  /*1ec0*/  STG.E desc[UR8][R12.64], R3 ;  /* 0x000000030c007986 */ /* 0x0045e8000c101908 */
[----:B------:R-:W0:Y:S04]  /*1ed0*/  LDG.E R21, desc[UR8][R4.64+0x480] ;  /* 0x0004800804157981 */ /* 0x000e28000c1e1900 */
[----:B------:R-:W3:Y:S01]  /*1ee0*/  LDS R3, [R2+0x600] ;  /* 0x0006000002037984 */ /* 0x000ee20000000800 */
[----:B0-----:R-:W-:-:S05]  /*1ef0*/  IMAD.WIDE R8, R21, 0x4, R6 ;  /* 0x0000000415087825 */ /* 0x001fca00078e0206 */
[----:B------:R0:W-:Y:S04]  /*1f00*/  STG.E desc[UR8][R8.64], R15 ;  /* 0x0000000f08007986 */ /* 0x0001e8000c101908 */
[----:B------:R-:W1:Y:S04]  /*1f10*/  LDG.E R21, desc[UR8][R4.64+0x500] ;  /* 0x0005000804157981 */ /* 0x000e68000c1e1900 */
[----:B------:R-:W3:Y:S01]  /*1f20*/  LDS R15, [R2+0x680] ;  /* 0x00068000020f7984 */ /* 0x000ee20000000800 */
[----:B-1----:R-:W-:-:S05]  /*1f30*/  IMAD.WIDE R10, R21, 0x4, R6 ;  /* 0x00000004150a7825 */ /* 0x002fca00078e0206 */
[----:B-----5:R1:W-:Y:S04]  /*1f40*/  STG.E desc[UR8][R10.64], R17 ;  /* 0x000000110a007986 */ /* 0x0203e8000c101908 */
[----:B------:R-:W2:Y:S04]  /*1f50*/  LDG.E R21, desc[UR8][R4.64+0x580] ;  /* 0x0005800804157981 */ /* 0x000ea8000c1e1900 */
[----:B------:R-:W5:Y:S01]  /*1f60*/  LDS R17, [R2+0x700] ;  /* 0x0007000002117984 */ /* 0x000f620000000800 */
[----:B--2---:R-:W-:-:S05]  /*1f70*/  IMAD.WIDE R12, R21, 0x4, R6 ;  /* 0x00000004150c7825 */ /* 0x004fca00078e0206 */
[----:B----4-:R2:W-:Y:S04]  /*1f80*/  STG.E desc[UR8][R12.64], R19 ;  /* 0x000000130c007986 */ /* 0x0105e8000c101908 */
[----:B------:R-:W0:Y:S04]  /*1f90*/  LDG.E R21, desc[UR8][R4.64+0x600] ;  /* 0x0006000804157981 */ /* 0x000e28000c1e1900 */
[----:B------:R-:W4:Y:S01]  /*1fa0*/  LDS R19, [R2+0x780] ;  /* 0x0007800002137984 */ /* 0x000f220000000800 */
[----:B0-----:R-:W-:-:S05]  /*1fb0*/  IMAD.WIDE R8, R21, 0x4, R6 ;  /* 0x0000000415087825 */ /* 0x001fca00078e0206 */
[----:B---3--:R0:W-:Y:S04]  /*1fc0*/  STG.E desc[UR8][R8.64], R3 ;  /* 0x0000000308007986 */ /* 0x0081e8000c101908 */
[----:B------:R-:W1:Y:S04]  /*1fd0*/  LDG.E R21, desc[UR8][R4.64+0x680] ;  /* 0x0006800804157981 */ /* 0x000e68000c1e1900 */
[----:B------:R-:W3:Y:S01]  /*1fe0*/  LDS R3, [R2+0x800] ;  /* 0x0008000002037984 */ /* 0x000ee20000000800 */
[----:B-1----:R-:W-:-:S05]  /*1ff0*/  IMAD.WIDE R10, R21, 0x4, R6 ;  /* 0x00000004150a7825 */ /* 0x002fca00078e0206 */
[----:B------:R1:W-:Y:S04]  /*2000*/  STG.E desc[UR8][R10.64], R15 ;  /* 0x0000000f0a007986 */ /* 0x0003e8000c101908 */
[----:B------:R-:W2:Y:S04]  /*2010*/  LDG.E R21, desc[UR8][R4.64+0x700] ;  /* 0x0007000804157981 */ /* 0x000ea8000c1e1900 */
[----:B------:R-:W3:Y:S01]  /*2020*/  LDS R15, [R2+0x880] ;  /* 0x00088000020f7984 */ /* 0x000ee20000000800 */
[----:B--2---:R-:W-:-:S05]  /*2030*/  IMAD.WIDE R12, R21, 0x4, R6 ;  /* 0x00000004150c7825 */ /* 0x004fca00078e0206 */
[----:B-----5:R2:W-:Y:S04]  /*2040*/  STG.E desc[UR8][R12.64], R17 ;  /* 0x000000110c007986 */ /* 0x0205e8000c101908 */
[----:B------:R-:W0:Y:S04]  /*2050*/  LDG.E R21, desc[UR8][R4.64+0x780] ;  /* 0x0007800804157981 */ /* 0x000e28000c1e1900 */
[----:B------:R-:W5:Y:S01]  /*2060*/  LDS R17, [R2+0x900] ;  /* 0x0009000002117984 */ /* 0x000f620000000800 */
[----:B0-----:R-:W-:-:S05]  /*2070*/  IMAD.WIDE R8, R21, 0x4, R6 ;  /* 0x0000000415087825 */ /* 0x001fca00078e0206 */
[----:B----4-:R0:W-:Y:S04]  /*2080*/  STG.E desc[UR8][R8.64], R19 ;  /* 0x0000001308007986 */ /* 0x0101e8000c101908 */
[----:B------:R-:W1:Y:S04]  /*2090*/  LDG.E R21, desc[UR8][R4.64+0x800] ;  /* 0x0008000804157981 */ /* 0x000e68000c1e1900 */
[----:B------:R-:W4:Y:S01]  /*20a0*/  LDS R19, [R2+0x980] ;  /* 0x0009800002137984 */ /* 0x000f220000000800 */
[----:B-1----:R-:W-:-:S05]  /*20b0*/  IMAD.WIDE R10, R21, 0x4, R6 ;  /* 0x00000004150a7825 */ /* 0x002fca00078e0206 */
[----:B---3--:R1:W-:Y:S04]  /*20c0*/  STG.E desc[UR8][R10.64], R3 ;  /* 0x000000030a007986 */ /* 0x0083e8000c101908 */
[----:B------:R-:W2:Y:S04]  /*20d0*/  LDG.E R21, desc[UR8][R4.64+0x880] ;  /* 0x0008800804157981 */ /* 0x000ea8000c1e1900 */
[----:B------:R-:W3:Y:S01]  /*20e0*/  LDS R3, [R2+0xa00] ;  /* 0x000a000002037984 */ /* 0x000ee20000000800 */
[----:B--2---:R-:W-:-:S05]  /*20f0*/  IMAD.WIDE R12, R21, 0x4, R6 ;  /* 0x00000004150c7825 */ /* 0x004fca00078e0206 */
[----:B------:R2:W-:Y:S04]  /*2100*/  STG.E desc[UR8][R12.64], R15 ;  /* 0x0000000f0c007986 */ /* 0x0005e8000c101908 */
[----:B------:R-:W0:Y:S04]  /*2110*/  LDG.E R21, desc[UR8][R4.64+0x900] ;  /* 0x0009000804157981 */ /* 0x000e28000c1e1900 */
[----:B------:R-:W3:Y:S01]  /*2120*/  LDS R15, [R2+0xa80] ;  /* 0x000a8000020f7984 */ /* 0x000ee20000000800 */
[----:B0-----:R-:W-:-:S05]  /*2130*/  IMAD.WIDE R8, R21, 0x4, R6 ;  /* 0x0000000415087825 */ /* 0x001fca00078e0206 */
[----:B-----5:R-:W-:Y:S04]  /*2140*/  STG.E desc[UR8][R8.64], R17 ;  /* 0x0000001108007986 */ /* 0x020fe8000c101908 */
[----:B------:R-:W1:Y:S02]  /*2150*/  LDG.E R21, desc[UR8][R4.64+0x980] ;  /* 0x0009800804157981 */ /* 0x000e64000c1e1900 */
[----:B-1----:R-:W-:-:S05]  /*2160*/  IMAD.WIDE R10, R21, 0x4, R6 ;  /* 0x00000004150a7825 */ /* 0x002fca00078e0206 */
[----:B----4-:R-:W-:Y:S04]  /*2170*/  STG.E desc[UR8][R10.64], R19 ;  /* 0x000000130a007986 */ /* 0x010fe8000c101908 */
[----:B------:R-:W2:Y:S02]  /*2180*/  LDG.E R21, desc[UR8][R4.64+0xa00] ;  /* 0x000a000804157981 */ /* 0x000ea4000c1e1900 */
[----:B--2---:R-:W-:-:S05]  /*2190*/  IMAD.WIDE R12, R21, 0x4, R6 ;  /* 0x00000004150c7825 */ /* 0x004fca00078e0206 */
[----:B---3--:R-:W-:Y:S04]  /*21a0*/  STG.E desc[UR8][R12.64], R3 ;  /* 0x000000030c007986 */ /* 0x008fe8000c101908 */
[----:B------:R-:W2:Y:S02]  /*21b0*/  LDG.E R21, desc[UR8][R4.64+0xa80] ;  /* 0x000a800804157981 */ /* 0x000ea4000c1e1900 */
[----:B--2---:R-:W-:-:S05]  /*21c0*/  IMAD.WIDE R6, R21, 0x4, R6 ;  /* 0x0000000415067825 */ /* 0x004fca00078e0206 */
[----:B------:R-:W-:Y:S01]  /*21d0*/  STG.E desc[UR8][R6.64], R15 ;  /* 0x0000000f06007986 */ /* 0x000fe2000c101908 */
[----:B------:R-:W-:Y:S05]  /*21e0*/  EXIT ;  /* 0x000000000000794d */ /* 0x000fea0003800000 */
.L_x_775:
[----:B------:R-:W-:-:S13]  /*21f0*/  ISETP.NE.AND P0, PT, R0, RZ, PT ;  /* 0x000000ff0000720c */ /* 0x000fda0003f05270 */
[----:B------:R-:W-:Y:S05]  /*2200*/  @!P0 EXIT ;  /* 0x000000000000894d */ /* 0x000fea0003800000 */
[----:B------:R-:W0:Y:S02]  /*2210*/  LDC.64 R2, c[0x0][0x380] ;  /* 0x0000e000ff027b82 */ /* 0x000e240000000a00 */
[----:B0-----:R-:W-:-:S05]  /*2220*/  IMAD.WIDE.U32 R2, R5, 0x4, R2 ;  /* 0x0000000405027825 */ /* 0x001fca00078e0002 */
[----:B------:R0:W2:Y:S01]  /*2230*/  LDG.E R4, desc[UR8][R2.64] ;  /* 0x0000000802047981 */ /* 0x0000a2000c1e1900 */
[----:B------:R-:W3:Y:S02]  /*2240*/  S2R R19, SR_TID.X ;  /* 0x0000000000137919 */ /* 0x000ee40000002100 */
[C---:B---3--:R-:W-:Y:S02]  /*2250*/  LOP3.LUT R5, R19.reuse, 0x1f, RZ, 0xc0, !PT ;  /* 0x0000001f13057812 */ /* 0x048fe400078ec0ff */
[----:B------:R-:W-:-:S05]  /*2260*/  LOP3.LUT R6, R19, 0x3e0, RZ, 0xc0, !PT ;  /* 0x000003e013067812 */ /* 0x000fca00078ec0ff */
[----:B------:R-:W-:-:S04]  /*2270*/  IMAD R11, R6, 0x16, R5 ;  /* 0x00000016060b7824 */ /* 0x000fc800078e0205 */
[C---:B------:R-:W-:Y:S01]  /*2280*/  VIADD R5, R11.reuse, 0x20 ;  /* 0x000000200b057836 */ /* 0x040fe20000000000 */
[C---:B------:R-:W-:Y:S01]  /*2290*/  ISETP.GE.U32.AND P6, PT, R11.reuse, R0, PT ;  /* 0x000000000b00720c */ /* 0x040fe20003fc6070 */
[C---:B------:R-:W-:Y:S01]  /*22a0*/  VIADD R7, R11.reuse, 0x60 ;  /* 0x000000600b077836 */ /* 0x040fe20000000000 */
[C---:B0-----:R-:W-:Y:S01]  /*22b0*/  LEA R2, P1, R11.reuse, R2, 0x2 ;  /* 0x000000020b027211 */ /* 0x041fe200078210ff */
[----:B------:R-:W-:Y:S01]  /*22c0*/  VIADD R9, R11, 0x80 ;  /* 0x000000800b097836 */ /* 0x000fe20000000000 */
[-C--:B------:R-:W-:Y:S01]  /*22d0*/  ISETP.GE.U32.AND P5, PT, R5, R0.reuse, PT ;  /* 0x000000000500720c */ /* 0x080fe20003fa6070 */
[----:B------:R-:W-:Y:S01]  /*22e0*/  VIADD R5, R11, 0xc0 ;  /* 0x000000c00b057836 */ /* 0x000fe20000000000 */
[-C--:B------:R-:W-:Y:S01]  /*22f0*/  ISETP.GE.U32.AND P0, PT, R7, R0.reuse, PT ;  /* 0x000000000700720c */ /* 0x080fe20003f06070 */
[----:B------:R-:W-:Y:S01]  /*2300*/  IMAD.X R3, RZ, RZ, R3, P1 ;  /* 0x000000ffff037224 */ /* 0x000fe200008e0603 */
[-C--:B------:R-:W-:Y:S01]  /*2310*/  ISETP.GE.U32.AND P4, PT, R9, R0.reuse, PT ;  /* 0x000000000900720c */ /* 0x080fe20003f86070 */
[----:B------:R-:W-:Y:S01]  /*2320*/  VIADD R7, R11, 0x100 ;  /* 0x000001000b077836 */ /* 0x000fe20000000000 */
[----:B------:R-:W-:Y:S01]  /*2330*/  ISETP.GE.U32.AND P3, PT, R5, R0, PT ;  /* 0x000000000500720c */ /* 0x000fe20003f66070 */
[----:B------:R-:W-:-:S02]  /*2340*/  VIADD R9, R11, 0x1a0 ;  /* 0x000001a00b097836 */ /* 0x000fc40000000000 */
[----:B------:R-:W-:Y:S01]  /*2350*/  VIADD R5, R11, 0x1c0 ;  /* 0x000001c00b057836 */ /* 0x000fe20000000000 */
[-C--:B------:R-:W-:Y:S02]  /*2360*/  ISETP.GE.U32.AND P2, PT, R7, R0.reuse, PT ;  /* 0x000000000700720c */ /* 0x080fe40003f46070 */
[----:B------:R-:W-:Y:S01]  /*2370*/  ISETP.GE.U32.AND P1, PT, R9, R0, PT ;  /* 0x000000000900720c */ /* 0x000fe20003f26070 */
[C---:B------:R-:W-:Y:S02]  /*2380*/  VIADD R7, R11.reuse, 0x240 ;  /* 0x000002400b077836 */ /* 0x040fe40000000000 */
[C---:B------:R-:W-:Y:S02]  /*2390*/  VIADD R51, R11.reuse, 0x40 ;  /* 0x000000400b337836 */ /* 0x040fe40000000000 */
[C---:B------:R-:W-:Y:S02]  /*23a0*/  VIADD R50, R11.reuse, 0xa0 ;  /* 0x000000a00b327836 */ /* 0x040fe40000000000 */
[----:B------:R-:W-:-:S02]  /*23b0*/  VIADD R49, R11, 0xe0 ;  /* 0x000000e00b317836 */ /* 0x000fc40000000000 */
[C---:B------:R-:W-:Y:S02]  /*23c0*/  VIADD R48, R11.reuse, 0x120 ;  /* 0x000001200b307836 */ /* 0x040fe40000000000 */
[C---:B------:R-:W-:Y:S02]  /*23d0*/  VIADD R47, R11.reuse, 0x140 ;  /* 0x000001400b2f7836 */ /* 0x040fe40000000000 */
[C---:B------:R-:W-:Y:S02]  /*23e0*/  VIADD R46, R11.reuse, 0x160 ;  /* 0x000001600b2e7836 */ /* 0x040fe40000000000 */
[C---:B------:R-:W-:Y:S02]  /*23f0*/  VIADD R45, R11.reuse, 0x180 ;  /* 0x000001800b2d7836 */ /* 0x040fe40000000000 */
[C---:B------:R-:W-:Y:S02]  /*2400*/  VIADD R43, R11.reuse, 0x200 ;  /* 0x000002000b2b7836 */ /* 0x040fe40000000000 */
[----:B------:R-:W-:-:S02]  /*2410*/  VIADD R42, R11, 0x220 ;  /* 0x000002200b2a7836 */ /* 0x000fc40000000000 */
[C---:B------:R-:W-:Y:S02]  /*2420*/  VIADD R41, R11.reuse, 0x280 ;  /* 0x000002800b297836 */ /* 0x040fe40000000000 */
[----:B------:R-:W-:Y:S02]  /*2430*/  VIADD R40, R11, 0x2a0 ;  /* 0x000002a00b287836 */ /* 0x000fe40000000000 */
[----:B--2---:R-:W-:Y:S02]  /*2440*/  IMAD.MOV.U32 R16, RZ, RZ, R4 ;  /* 0x000000ffff107224 */ /* 0x004fe400078e0004 */
[----:B------:R-:W2:Y:S01]  /*2450*/  @!P6 LDG.E R4, desc[UR8][R2.64] ;  /* 0x000000080204e981 */ /* 0x000ea2000c1e1900 */
[----:B------:R-:W-:Y:S01]  /*2460*/  ISETP.GE.U32.AND P6, PT, R5, R0, PT ;  /* 0x000000000500720c */ /* 0x000fe20003fc6070 */
[----:B------:R-:W-:Y:S02]  /*2470*/  IMAD.MOV.U32 R6, RZ, RZ, R16 ;  /* 0x000000ffff067224 */ /* 0x000fe400078e0010 */
[----:B------:R-:W-:-:S02]  /*2480*/  VIADD R5, R11, 0x1e0 ;  /* 0x000001e00b057836 */ /* 0x000fc40000000000 */
[--C-:B------:R-:W-:Y:S02]  /*2490*/  IMAD.MOV.U32 R10, RZ, RZ, R16.reuse ;  /* 0x000000ffff0a7224 */ /* 0x100fe400078e0010 */
[--C-:B------:R-:W-:Y:S01]  /*24a0*/  IMAD.MOV.U32 R12, RZ, RZ, R16.reuse ;  /* 0x000000ffff0c7224 */ /* 0x100fe200078e0010 */
[----:B------:R-:W3:Y:S01]  /*24b0*/  @!P5 LDG.E R6, desc[UR8][R2.64+0x80] ;  /* 0x000080080206d981 */ /* 0x000ee2000c1e1900 */
[--C-:B------:R-:W-:Y:S01]  /*24c0*/  IMAD.MOV.U32 R18, RZ, RZ, R16.reuse ;  /* 0x000000ffff127224 */ /* 0x100fe200078e0010 */
[-C--:B------:R-:W-:Y:S01]  /*24d0*/  ISETP.GE.U32.AND P5, PT, R5, R0.reuse, PT ;  /* 0x000000000500720c */ /* 0x080fe20003fa6070 */
[--C-:B------:R-:W-:Y:S01]  /*24e0*/  IMAD.MOV.U32 R22, RZ, RZ, R16.reuse ;  /* 0x000000ffff167224 */ /* 0x100fe200078e0010 */
[----:B------:R-:W4:Y:S01]  /*24f0*/  @!P0 LDG.E R10, desc[UR8][R2.64+0x180] ;  /* 0x00018008020a8981 */ /* 0x000f22000c1e1900 */
[--C-:B------:R-:W-:Y:S02]  /*2500*/  IMAD.MOV.U32 R32, RZ, RZ, R16.reuse ;  /* 0x000000ffff207224 */ /* 0x100fe400078e0010 */
[----:B------:R-:W-:Y:S01]  /*2510*/  IMAD.MOV.U32 R34, RZ, RZ, R16 ;  /* 0x000000ffff227224 */ /* 0x000fe200078e0010 */
[----:B------:R-:W4:Y:S01]  /*2520*/  @!P4 LDG.E R12, desc[UR8][R2.64+0x200] ;  /* 0x00020008020cc981 */ /* 0x000f22000c1e1900 */
[----:B------:R-:W-:Y:S01]  /*2530*/  VIADD R5, R11, 0x260 ;  /* 0x000002600b057836 */ /* 0x000fe20000000000 */
[----:B------:R-:W-:-:S02]  /*2540*/  ISETP.GE.U32.AND P0, PT, R7, R0, PT ;  /* 0x000000000700720c */ /* 0x000fc40003f06070 */
[----:B------:R-:W4:Y:S01]  /*2550*/  @!P3 LDG.E R18, desc[UR8][R2.64+0x300] ;  /* 0x000300080212b981 */ /* 0x000f22000c1e1900 */
[-C--:B------:R-:W-:Y:S02]  /*2560*/  ISETP.GE.U32.AND P3, PT, R51, R0.reuse, PT ;  /* 0x000000003300720c */ /* 0x080fe40003f66070 */
[-C--:B------:R-:W-:Y:S01]  /*2570*/  ISETP.GE.U32.AND P4, PT, R5, R0.reuse, PT ;  /* 0x000000000500720c */ /* 0x080fe20003f86070 */
[----:B------:R-:W4:Y:S01]  /*2580*/  @!P2 LDG.E R22, desc[UR8][R2.64+0x400] ;  /* 0x000400080216a981 */ /* 0x000f22000c1e1900 */
[----:B------:R-:W-:-:S03]  /*2590*/  ISETP.GE.U32.AND P2, PT, R50, R0, PT ;  /* 0x000000003200720c */ /* 0x000fc60003f46070 */
[----:B------:R-:W4:Y:S01]  /*25a0*/  @!P1 LDG.E R32, desc[UR8][R2.64+0x680] ;  /* 0x0006800802209981 */ /* 0x000f22000c1e1900 */
[----:B------:R-:W-:-:S03]  /*25b0*/  ISETP.GE.U32.AND P1, PT, R49, R0, PT ;  /* 0x000000003100720c */ /* 0x000fc60003f26070 */
[----:B------:R-:W4:Y:S01]  /*25c0*/  @!P6 LDG.E R34, desc[UR8][R2.64+0x700] ;  /* 0x000700080222e981 */ /* 0x000f22000c1e1900 */
[----:B------:R-:W-:Y:S01]  /*25d0*/  ISETP.GE.U32.AND P6, PT, R48, R0, PT ;  /* 0x000000003000720c */ /* 0x000fe20003fc6070 */
[--C-:B------:R-:W-:Y:S02]  /*25e0*/  IMAD.MOV.U32 R52, RZ, RZ, R16.reuse ;  /* 0x000000ffff347224 */ /* 0x100fe400078e0010 */
[--C-:B------:R-:W-:Y:S02]  /*25f0*/  IMAD.MOV.U32 R5, RZ, RZ, R16.reuse ;  /* 0x000000ffff057224 */ /* 0x100fe400078e0010 */
[--C-:B------:R-:W-:Y:S02]  /*2600*/  IMAD.MOV.U32 R7, RZ, RZ, R16.reuse ;  /* 0x000000ffff077224 */ /* 0x100fe400078e0010 */
[--C-:B------:R-:W-:Y:S01]  /*2610*/  IMAD.MOV.U32 R8, RZ, RZ, R16.reuse ;  /* 0x000000ffff087224 */ /* 0x100fe200078e0010 */
[----:B------:R-:W4:Y:S01]  /*2620*/  @!P5 LDG.E R52, desc[UR8][R2.64+0x780] ;  /* 0x000780080234d981 */ /* 0x000f22000c1e1900 */
[----:B------:R-:W-:-:S02]  /*2630*/  IMAD.MOV.U32 R14, RZ, RZ, R16 ;  /* 0x000000ffff0e7224 */ /* 0x000fc400078e0010 */
[--C-:B------:R-:W-:Y:S01]  /*2640*/  IMAD.MOV.U32 R20, RZ, RZ, R16.reuse ;  /* 0x000000ffff147224 */ /* 0x100fe200078e0010 */
[----:B------:R-:W4:Y:S01]  /*2650*/  @!P0 LDG.E R5, desc[UR8][R2.64+0x900] ;  /* 0x0009000802058981 */ /* 0x000f22000c1e1900 */
[----:B------:R-:W-:Y:S01]  /*2660*/  IMAD.MOV.U32 R24, RZ, RZ, R16 ;  /* 0x000000ffff187224 */ /* 0x000fe200078e0010 */
[-C--:B------:R-:W-:Y:S02]  /*2670*/  ISETP.GE.U32.AND P5, PT, R47, R0.reuse, PT ;  /* 0x000000002f00720c */ /* 0x080fe40003fa6070 */
        /* <DEDUP_REMOVED lines=17> */
[----:B------:R-:W-:Y:S01]  /*2790*/  IMAD.MOV.U32 R17, RZ, RZ, R16 ;  /* 0x000000ffff117224 */ /* 0x000fe200078e0010 */
[----:B------:R-:W4:Y:S04]  /*27a0*/  @!P0 LDG.E R28, desc[UR8][R2.64+0x580] ;  /* 0x00058008021c8981 */ /* 0x000f28000c1e1900 */
[----:B------:R-:W4:Y:S04]  /*27b0*/  @!P4 LDG.E R30, desc[UR8][R2.64+0x600] ;  /* 0x00060008021ec981 */ /* 0x000f28000c1e1900 */
[----:B------:R-:W4:Y:S04]  /*27c0*/  @!P3 LDG.E R13, desc[UR8][R2.64+0x800] ;  /* 0x00080008020db981 */ /* 0x000f28000c1e1900 */
[----:B------:R-:W4:Y:S04]  /*27d0*/  @!P2 LDG.E R15, desc[UR8][R2.64+0x880] ;  /* 0x00088008020fa981 */ /* 0x000f28000c1e1900 */
[----:B------:R-:W4:Y:S04]  /*27e0*/  @!P1 LDG.E R17, desc[UR8][R2.64+0xa00] ;  /* 0x000a000802119981 */ /* 0x000f28000c1e1900 */
[----:B------:R-:W4:Y:S01]  /*27f0*/  @!P6 LDG.E R16, desc[UR8][R2.64+0xa80] ;  /* 0x000a80080210e981 */ /* 0x000f22000c1e1900 */
[----:B------:R-:W0:Y:S01]  /*2800*/  S2R R36, SR_LANEID ;  /* 0x0000000000247919 */ /* 0x000e220000000000 */
[----:B------:R-:W1:Y:S01]  /*2810*/  S2UR UR5, SR_CgaCtaId ;  /* 0x00000000000579c3 */ /* 0x000e620000008800 */
[----:B------:R-:W-:Y:S01]  /*2820*/  SHF.R.U32.HI R44, RZ, 0x5, R19 ;  /* 0x00000005ff2c7819 */ /* 0x000fe20000011613 */
[----:B------:R-:W-:Y:S01]  /*2830*/  UMOV UR4, 0x400 ;  /* 0x0000040000047882 */ /* 0x000fe20000000000 */
[----:B------:R-:W-:Y:S01]  /*2840*/  ISETP.NE.AND P0, PT, R38, RZ, PT ;  /* 0x000000ff2600720c */ /* 0x000fe20003f05270 */
[----:B-1----:R-:W-:-:S02]  /*2850*/  ULEA UR4, UR5, UR4, 0x18 ;  /* 0x0000000405047291 */ /* 0x002fc4000f8ec0ff */
[----:B0-----:R-:W-:-:S05]  /*2860*/  IMAD R37, R44, 0x2c0, R36 ;  /* 0x000002c02c257824 */ /* 0x001fca00078e0224 */
[----:B------:R-:W-:-:S05]  /*2870*/  LEA R37, R37, UR4, 0x2 ;  /* 0x0000000425257c11 */ /* 0x000fca000f8e10ff */
[----:B--2---:R-:W-:Y:S04]  /*2880*/  STS [R37], R4 ;  /* 0x0000000425007388 */ /* 0x004fe80000000800 */
[----:B---3--:R-:W-:Y:S04]  /*2890*/  STS [R37+0x80], R6 ;  /* 0x0000800625007388 */ /* 0x008fe80000000800 */
[----:B----4-:R-:W-:Y:S04]  /*28a0*/  STS [R37+0x180], R10 ;  /* 0x0001800a25007388 */ /* 0x010fe80000000800 */
[----:B------:R-:W-:Y:S04]  /*28b0*/  STS [R37+0x200], R12 ;  /* 0x0002000c25007388 */ /* 0x000fe80000000800 */
[----:B------:R0:W-:Y:S04]  /*28c0*/  STS [R37+0x300], R18 ;  /* 0x0003001225007388 */ /* 0x0001e80000000800 */
[----:B------:R1:W-:Y:S01]  /*28d0*/  STS [R37+0x400], R22 ;  /* 0x0004001625007388 */ /* 0x0003e20000000800 */
[----:B0-----:R-:W-:-:S03]  /*28e0*/  IMAD R18, R36, 0x54, R37 ;  /* 0x0000005424127824 */ /* 0x001fc600078e0225 */
        /* <DEDUP_REMOVED lines=17> */
[----:B------:R1:W0:Y:S04]  /*2a00*/  LDS.64 R2, [R18] ;  /* 0x0000000012027984 */ /* 0x0002280000000a00 */
        /* <DEDUP_REMOVED lines=11> */
[----:B------:R-:W-:Y:S05]  /*2ac0*/  @P0 BRA `(.L_x_792) ;  /* 0x0000000400040947 */ /* 0x000fea0003800000 */
[----:B012---:R-:W-:Y:S02]  /*2ad0*/  IADD3 R16, PT, PT, R4, R3, R2 ;  /* 0x0000000304107210 */ /* 0x007fe40007ffe002 */
[----:B------:R-:W-:Y:S02]  /*2ae0*/  ISETP.NE.AND P1, PT, R36, 0x1f, PT ;  /* 0x0000001f2400780c */ /* 0x000fe40003f25270 */
[----:B---3--:R-:W-:Y:S02]  /*2af0*/  IADD3 R16, PT, PT, R6, R5, R16 ;  /* 0x0000000506107210 */ /* 0x008fe40007ffe010 */
[----:B------:R-:W-:Y:S02]  /*2b00*/  ISETP.NE.AND P2, PT, R44, 0xb, PT ;  /* 0x0000000b2c00780c */ /* 0x000fe40003f45270 */
        /* <DEDUP_REMOVED lines=20> */
[----:B------:R-:W-:Y:S01]  /*2c50*/  ISETP.NE.AND P0, PT, R44, 0x2, PT ;  /* 0x000000022c00780c */ /* 0x000fe20003f05270 */
[----:B------:R-:W0:Y:S02]  /*2c60*/  S2R R53, SR_TID.X ;  /* 0x0000000000357919 */ /* 0x000e240000002100 */
[----:B------:R-:W-:Y:S01]  /*2c70*/  IMAD.IADD R35, R38, 0x1, -R35 ;  /* 0x0000000126237824 */ /* 0x000fe200078e0a23 */
[----:B------:R-:W-:Y:S01]  /*2c80*/  @!P1 STS [R52+0x10], R38 ;  /* 0x0000102634009388 */ /* 0x000fe20000000800 */
[----:B------:R-:W-:Y:S01]  /*2c90*/  BAR.SYNC.DEFER_BLOCKING 0x0 ;  /* 0x0000000000007b1d */ /* 0x000fe20000010000 */
[----:B------:R-:W-:-:S05]  /*2ca0*/  ISETP.NE.AND P1, PT, R44, 0x9, PT ;  /* 0x000000092c00780c */ /* 0x000fca0003f25270 */
[----:B------:R-:W1:Y:S04]  /*2cb0*/  LDS.128 R16, [UR4+0x10] ;  /* 0x00001004ff107984 */ /* 0x000e680008000c00 */
[----:B------:R-:W2:Y:S04]  /*2cc0*/  LDS.128 R20, [UR4+0x20] ;  /* 0x00002004ff147984 */ /* 0x000ea80008000c00 */
[----:B------:R-:W3:Y:S01]  /*2cd0*/  LDS.128 R24, [UR4+0x30] ;  /* 0x00003004ff187984 */ /* 0x000ee20008000c00 */
[----:B-1----:R-:W-:-:S04]  /*2ce0*/  IMAD.IADD R17, R16, 0x1, R17 ;  /* 0x0000000110117824 */ /* 0x002fc800078e0211 */
[----:B------:R-:W-:Y:S01]  /*2cf0*/  IMAD.IADD R18, R18, 0x1, R17 ;  /* 0x0000000112127824 */ /* 0x000fe200078e0211 */
[----:B------:R-:W-:Y:S02]  /*2d00*/  SEL R16, R17, R16, !P0 ;  /* 0x0000001011107207 */ /* 0x000fe40004000000 */
[----:B------:R-:W-:Y:S01]  /*2d10*/  ISETP.NE.AND P0, PT, R44, 0x3, PT ;  /* 0x000000032c00780c */ /* 0x000fe20003f05270 */
[----:B------:R-:W-:-:S03]  /*2d20*/  IMAD.IADD R19, R19, 0x1, R18 ;  /* 0x0000000113137824 */ /* 0x000fc600078e0212 */
[----:B------:R-:W-:Y:S01]  /*2d30*/  SEL R16, R18, R16, !P0 ;  /* 0x0000001012107207 */ /* 0x000fe20004000000 */
[----:B--2---:R-:W-:Y:S01]  /*2d40*/  IMAD.IADD R20, R19, 0x1, R20 ;  /* 0x0000000113147824 */ /* 0x004fe200078e0214 */
        /* <DEDUP_REMOVED lines=8> */
[----:B---3--:R-:W-:Y:S01]  /*2dd0*/  IMAD.IADD R24, R23, 0x1, R24 ;  /* 0x0000000117187824 */ /* 0x008fe200078e0218 */
[----:B------:R-:W-:Y:S02]  /*2de0*/  SEL R16, R21, R16, !P0 ;  /* 0x0000001015107207 */ /* 0x000fe40004000000 */
[----:B------:R-:W-:Y:S01]  /*2df0*/  ISETP.NE.AND P0, PT, R44, 0x7, PT ;  /* 0x000000072c00780c */ /* 0x000fe20003f05270 */
[----:B------:R-:W-:-:S03]  /*2e00*/  IMAD.IADD R25, R25, 0x1, R24 ;  /* 0x0000000119197824 */ /* 0x000fc600078e0218 */
[----:B------:R-:W-:Y:S02]  /*2e10*/  SEL R16, R22, R16, !P0 ;  /* 0x0000001016107207 */ /* 0x000fe40004000000 */
[----:B------:R-:W-:-:S04]  /*2e20*/  ISETP.NE.AND P0, PT, R44, 0x8, PT ;  /* 0x000000082c00780c */ /* 0x000fc80003f05270 */
[----:B------:R-:W-:Y:S02]  /*2e30*/  SEL R16, R23, R16, !P0 ;  /* 0x0000001017107207 */ /* 0x000fe40004000000 */
[----:B------:R-:W-:Y:S02]  /*2e40*/  ISETP.NE.AND P0, PT, R44, 0xa, PT ;  /* 0x0000000a2c00780c */ /* 0x000fe40003f05270 */
[----:B------:R-:W-:Y:S02]  /*2e50*/  SEL R16, R24, R16, !P1 ;  /* 0x0000001018107207 */ /* 0x000fe40004800000 */
[----:B------:R-:W-:Y:S02]  /*2e60*/  ISETP.NE.AND P1, PT, R36, RZ, PT ;  /* 0x000000ff2400720c */ /* 0x000fe40003f25270 */
[----:B------:R-:W-:Y:S01]  /*2e70*/  SEL R16, R25, R16, !P0 ;  /* 0x0000001019107207 */ /* 0x000fe20004000000 */
[----:B------:R-:W-:Y:S01]  /*2e80*/  @!P2 IMAD.IADD R16, R26, 0x1, R25 ;  /* 0x000000011a10a824 */ /* 0x000fe200078e0219 */
[----:B0-----:R-:W-:-:S02]  /*2e90*/  ISETP.GE.U32.AND P0, PT, R53, 0x20, PT ;  /* 0x000000203500780c */ /* 0x001fc40003f06070 */
[----:B------:R-:W-:Y:S02]  /*2ea0*/  SEL R35, R35, RZ, P1 ;  /* 0x000000ff23237207 */ /* 0x000fe40000800000 */
[----:B------:R-:W-:-:S04]  /*2eb0*/  SEL R16, R16, RZ, P0 ;  /* 0x000000ff10107207 */ /* 0x000fc80000000000 */
[----:B-----5:R-:W-:Y:S01]  /*2ec0*/  IADD3 R16, PT, PT, R16, R35, R39 ;  /* 0x0000002310107210 */ /* 0x020fe20007ffe027 */
[----:B------:R-:W-:Y:S06]  /*2ed0*/  BRA `(.L_x_793) ;  /* 0x0000000c00f87947 */ /* 0x000fec0003800000 */
.L_x_792:
[----:B012---:R-:W-:Y:S02]  /*2ee0*/  IADD3 R16, PT, PT, R4, R3, R2 ;  /* 0x0000000304107210 */ /* 0x007fe40007ffe002 */
[----:B------:R-:W-:Y:S02]  /*2ef0*/  ISETP.NE.AND P1, PT, R36, 0x1f, PT ;  /* 0x0000001f2400780c */ /* 0x000fe40003f25270 */
        /* <DEDUP_REMOVED lines=22> */
[C---:B------:R-:W-:Y:S01]  /*3060*/  ISETP.NE.AND P0, PT, R44.reuse, 0x2, PT ;  /* 0x000000022c00780c */ /* 0x040fe20003f05270 */
[----:B------:R-:W0:Y:S03]  /*3070*/  S2R R39, SR_TID.X ;  /* 0x0000000000277919 */ /* 0x000e260000002100 */
[----:B------:R1:W-:Y:S01]  /*3080*/  @!P1 STS [R53+0x10], R52 ;  /* 0x0000103435009388 */ /* 0x0003e20000000800 */
[----:B------:R-:W-:Y:S01]  /*3090*/  BAR.SYNC.DEFER_BLOCKING 0x0 ;  /* 0x0000000000007b1d */ /* 0x000fe20000010000 */
[----:B------:R-:W-:Y:S01]  /*30a0*/  ISETP.NE.AND P1, PT, R44, 0x9, PT ;  /* 0x000000092c00780c */ /* 0x000fe20003f25270 */
[----:B-1----:R-:W-:-:S04]  /*30b0*/  IMAD.IADD R52, R52, 0x1, -R35 ;  /* 0x0000000134347824 */ /* 0x002fc800078e0a23 */
[----:B------:R-:W1:Y:S04]  /*30c0*/  LDS.128 R16, [UR4+0x10] ;  /* 0x00001004ff107984 */ /* 0x000e680008000c00 */
[----:B------:R-:W2:Y:S04]  /*30d0*/  LDS.128 R20, [UR4+0x20] ;  /* 0x00002004ff147984 */ /* 0x000ea80008000c00 */
[----:B------:R-:W3:Y:S01]  /*30e0*/  LDS.128 R24, [UR4+0x30] ;  /* 0x00003004ff187984 */ /* 0x000ee20008000c00 */
[----:B-1----:R-:W-:-:S04]  /*30f0*/  IMAD.IADD R17, R16, 0x1, R17 ;  /* 0x0000000110117824 */ /* 0x002fc800078e0211 */
[----:B------:R-:W-:Y:S01]  /*3100*/  IMAD.IADD R18, R18, 0x1, R17 ;  /* 0x0000000112127824 */ /* 0x000fe200078e0211 */
[----:B------:R-:W-:Y:S02]  /*3110*/  SEL R16, R17, R16, !P0 ;  /* 0x0000001011107207 */ /* 0x000fe40004000000 */
[----:B------:R-:W-:Y:S01]  /*3120*/  ISETP.NE.AND P0, PT, R44, 0x3, PT ;  /* 0x000000032c00780c */ /* 0x000fe20003f05270 */
[----:B------:R-:W-:Y:S01]  /*3130*/  IMAD.IADD R19, R19, 0x1, R18 ;  /* 0x0000000113137824 */ /* 0x000fe200078e0212 */
[----:B------:R-:W-:Y:S02]  /*3140*/  SEL R17, R52, RZ, P2 ;  /* 0x000000ff34117207 */ /* 0x000fe40001000000 */
        /* <DEDUP_REMOVED lines=23> */
[----:B0-----:R-:W-:-:S02]  /*32c0*/  ISETP.GT.U32.AND P0, PT, R39, 0x1f, PT ;  /* 0x0000001f2700780c */ /* 0x001fc40003f04070 */
        /* <DEDUP_REMOVED lines=20> */
.L_x_879:
[----:B------:R-:W-:Y:S05]  /*3410*/  @!P0 BRA `(.L_x_796) ;  /* 0x0000000000748947 */ /* 0x000fea0003800000 */
[----:B------:R-:W-:-:S07]  /*3420*/  IMAD.MOV.U32 R20, RZ, RZ, 0x3b8 ;  /* 0x000003b8ff147424 */ /* 0x000fce00078e00ff */
.L_x_798:
        /* <DEDUP_REMOVED lines=27> */
.L_x_882:
[----:B------:R-:W-:Y:S05]  /*35e0*/  @P0 BRA `(.L_x_798) ;  /* 0xfffffffc00900947 */ /* 0x000fea000383ffff */
.L_x_796:
        /* <DEDUP_REMOVED lines=8> */
[----:B------:R-:W-:Y:S01]  /*3670*/  LOP3.LUT R16, R19, R16, RZ, 0xc, !PT ;  /* 0x0000001013107212 */ /* 0x000fe200078e0cff */
[----:B------:R-:W-:-:S03]  /*3680*/  VIADD R19, R36, 0x10 ;  /* 0x0000001024137836 */ /* 0x000fc60000000000 */
[----:B------:R-:W0:Y:S02]  /*3690*/  POPC R44, R16 ;  /* 0x00000010002c7309 */ /* 0x000e240000000000 */
[----:B0-----:R-:W0:Y:S01]  /*36a0*/  SHFL.DOWN PT, R20, R25, 0x1, R44 ;  /* 0x0820000019147989 */ /* 0x001e2200000e002c */
[-C--:B------:R-:W-:Y:S02]  /*36b0*/  ISETP.GE.AND P0, PT, R36, R44.reuse, PT ;  /* 0x0000002c2400720c */ /* 0x080fe40003f06270 */
[-C--:B------:R-:W-:Y:S02]  /*36c0*/  ISETP.GT.AND P2, PT, R19, R44.reuse, PT ;  /* 0x0000002c1300720c */ /* 0x080fe40003f44270 */
[----:B0-----:R-:W-:Y:S02]  /*36d0*/  SEL R20, R20, RZ, !P0 ;  /* 0x000000ff14147207 */ /* 0x001fe40004000000 */
[----:B------:R-:W-:Y:S01]  /*36e0*/  ISETP.GT.AND P0, PT, R17, R44, PT ;  /* 0x0000002c1100720c */ /* 0x000fe20003f04270 */
[----:B------:R-:W-:-:S02]  /*36f0*/  VIADD R17, R36, 0x4 ;  /* 0x0000000424117836 */ /* 0x000fc40000000000 */
        /* <DEDUP_REMOVED lines=8> */
[----:B------:R-:W-:Y:S02]  /*3780*/  ISETP.GT.AND P0, PT, R17, R44, PT ;  /* 0x0000002c1100720c */ /* 0x000fe40003f04270 */
[----:B------:R-:W0:Y:S01]  /*3790*/  LDC.64 R16, c[0x0][0x398] ;  /* 0x0000e600ff107b82 */ /* 0x000e220000000a00 */
[----:B------:R-:W-:-:S05]  /*37a0*/  IMAD.IADD R25, R39, 0x1, R20 ;  /* 0x0000000127197824 */ /* 0x000fca00078e0214 */
[----:B------:R-:W1:Y:S01]  /*37b0*/  SHFL.DOWN PT, R20, R25, 0x8, R44 ;  /* 0x0900000019147989 */ /* 0x000e6200000e002c */
[----:B0-----:R-:W-:-:S05]  /*37c0*/  IADD3 R35, P3, PT, R16, 0x100, RZ ;  /* 0x0000010010237810 */ /* 0x001fca0007f7e0ff */
[----:B------:R-:W-:Y:S01]  /*37d0*/  IMAD.X R39, RZ, RZ, R17, P3 ;  /* 0x000000ffff277224 */ /* 0x000fe200018e0611 */
[----:B-1----:R-:W-:Y:S02]  /*37e0*/  SEL R20, R20, RZ, !P0 ;  /* 0x000000ff14147207 */ /* 0x002fe40004000000 */
[----:B------:R-:W-:-:S03]  /*37f0*/  ISETP.NE.AND P0, PT, R24, 0x65, PT ;  /* 0x000000651800780c */ /* 0x000fc60003f05270 */
[----:B------:R-:W-:-:S05]  /*3800*/  IMAD.IADD R26, R25, 0x1, R20 ;  /* 0x00000001191a7824 */ /* 0x000fca00078e0214 */
[----:B------:R-:W0:Y:S05]  /*3810*/  SHFL.DOWN PT, R20, R26, 0x10, R44 ;  /* 0x0a0000001a147989 */ /* 0x000e2a00000e002c */
[----:B------:R-:W-:Y:S02]  /*3820*/  VOTE.ALL P0, P0 ;  /* 0x0000000000ff7806 */ /* 0x000fe40000000000 */
[----:B0-----:R-:W-:-:S05]  /*3830*/  SEL R19, R20, RZ, !P2 ;  /* 0x000000ff14137207 */ /* 0x001fca0005000000 */
[----:B------:R-:W-:-:S07]  /*3840*/  IMAD.IADD R26, R26, 0x1, R19 ;  /* 0x000000011a1a7824 */ /* 0x000fce00078e0213 */
.L_x_891:
[----:B------:R-:W-:Y:S05]  /*3850*/  @!P0 BRA `(.L_x_800) ;  /* 0x0000000400348947 */ /* 0x000fea0003800000 */
[----:B------:R-:W-:-:S07]  /*3860*/  IMAD.MOV.U32 R44, RZ, RZ, 0x3b8 ;  /* 0x000003b8ff2c7424 */ /* 0x000fce00078e00ff */
.L_x_806:
        /* <DEDUP_REMOVED lines=10> */
.L_x_894:
[----:B------:R-:W-:Y:S05]  /*3910*/  @!P0 BRA `(.L_x_802) ;  /* 0x0000000000748947 */ /* 0x000fea0003800000 */
[----:B------:R-:W-:-:S07]  /*3920*/  IMAD.MOV.U32 R20, RZ, RZ, R44 ;  /* 0x000000ffff147224 */ /* 0x000fce00078e002c */
.L_x_804:
        /* <DEDUP_REMOVED lines=8> */
[----:B------:R-:W0:Y:S02]  /*39b0*/  F2I.FTZ.U32.TRUNC.NTZ R19, R19 ;  /* 0x0000001300137305 */ /* 0x000e24000021f000 */
[----:B0-----:R-:W-:Y:S02]  /*39c0*/  IMAD R25, R18, R19, RZ ;  /* 0x0000001312197224 */ /* 0x001fe400078e02ff */
[----:B------:R-:W-:-:S04]  /*39d0*/  IMAD.MOV.U32 R18, RZ, RZ, RZ ;  /* 0x000000ffff127224 */ /* 0x000fc800078e00ff */
        /* <DEDUP_REMOVED lines=16> */
.L_x_897:
[----:B------:R-:W-:Y:S05]  /*3ae0*/  @P0 BRA `(.L_x_804) ;  /* 0xfffffffc00900947 */ /* 0x000fea000383ffff */
.L_x_802:
[----:B------:R-:W-:Y:S01]  /*3af0*/  UMOV UR5, 0xffffffff ;  /* 0xffffffff00057882 */ /* 0x000fe20000000000 */
[----:B------:R-:W-:Y:S02]  /*3b00*/  ISETP.NE.AND P0, PT, R24, 0x65, PT ;  /* 0x000000651800780c */ /* 0x000fe40003f05270 */
[----:B------:R-:W-:Y:S11]  /*3b10*/  BRA.DIV UR5, `(.L_x_805) ;  /* 0x00000026050c7947 */ /* 0x000ff6000b800000 */
[----:B------:R-:W-:Y:S01]  /*3b20*/  VOTE.ANY R19, PT, !P0 ;  /* 0x0000000000137806 */ /* 0x000fe200040e0100 */
[----:B------:R-:W-:Y:S02]  /*3b30*/  VIADD R17, R36, 0x2 ;  /* 0x0000000224117836 */ /* 0x000fe40000000000 */
[----:B------:R-:W-:Y:S01]  /*3b40*/  VIADD R21, R21, 0xffffffe0 ;  /* 0xffffffe015157836 */ /* 0x000fe20000000000 */
[----:B------:R-:W-:-:S05]  /*3b50*/  LOP3.LUT R19, R19, 0x80000000, R53, 0xec, !PT ;  /* 0x8000000013137812 */ /* 0x000fca00078eec35 */
[----:B------:R-:W-:-:S05]  /*3b60*/  VIADD R16, R19, 0xffffffff ;  /* 0xffffffff13107836 */ /* 0x000fca0000000000 */
[----:B------:R-:W-:-:S06]  /*3b70*/  LOP3.LUT R16, R19, R16, RZ, 0xc, !PT ;  /* 0x0000001013107212 */ /* 0x000fcc00078e0cff */
        /* <DEDUP_REMOVED lines=16> */
[----:B------:R-:W-:-:S03]  /*3c80*/  IMAD.IADD R25, R25, 0x1, R20 ;  /* 0x0000000119197824 */ /* 0x000fc600078e0214 */
[----:B------:R-:W-:Y:S02]  /*3c90*/  ISETP.GT.AND P2, PT, R17, R16, PT ;  /* 0x000000101100720c */ /* 0x000fe40003f44270 */
        /* <DEDUP_REMOVED lines=8> */
.L_x_906:
[----:B------:R-:W-:Y:S05]  /*3d20*/  @P0 BRA `(.L_x_806) ;  /* 0xfffffff800d00947 */ /* 0x000fea000383ffff */
.L_x_800:
        /* <DEDUP_REMOVED lines=15> */
.L_x_794:
[----:B------:R-:W-:Y:S05]  /*3e20*/  WARPSYNC.ALL ;  /* 0x0000000000007948 */ /* 0x000fea0003800000 */
[----:B------:R-:W0:Y:S08]  /*3e30*/  S2UR UR5, SR_CgaCtaId ;  /* 0x00000000000579c3 */ /* 0x000e300000008800 */
[----:B------:R-:W-:Y:S06]  /*3e40*/  BAR.SYNC.DEFER_BLOCKING 0x0 ;  /* 0x0000000000007b1d */ /* 0x000fec0000010000 */
[----:B------:R-:W-:Y:S01]  /*3e50*/  UMOV UR4, 0x400 ;  /* 0x0000040000047882 */ /* 0x000fe20000000000 */
[----:B-1----:R-:W1:Y:S01]  /*3e60*/  S2R R17, SR_TID.X ;  /* 0x0000000000117919 */ /* 0x002e620000002100 */
[----:B0-----:R-:W-:-:S09]  /*3e70*/  ULEA UR4, UR5, UR4, 0x18 ;  /* 0x0000000405047291 */ /* 0x001fd2000f8ec0ff */
[----:B------:R-:W0:Y:S01]  /*3e80*/  LDS R16, [UR4+0x4c] ;  /* 0x00004c04ff107984 */ /* 0x000e220008000800 */
[----:B-1----:R-:W-:-:S04]  /*3e90*/  ISETP.NE.AND P0, PT, R17, RZ, PT ;  /* 0x000000ff1100720c */ /* 0x002fc80003f05270 */
[----:B0-----:R-:W-:-:S05]  /*3ea0*/  SEL R16, R16, RZ, P0 ;  /* 0x000000ff10107207 */ /* 0x001fca0000000000 */
[----:B------:R-:W-:-:S07]  /*3eb0*/  IMAD.IADD R16, R16, 0x1, R19 ;  /* 0x0000000110107824 */ /* 0x000fce00078e0213 */
.L_x_793:
[----:B------:R-:W-:Y:S01]  /*3ec0*/  IMAD.IADD R17, R2, 0x1, R16 ;  /* 0x0000000102117824 */ /* 0x000fe200078e0210 */
[----:B------:R-:W0:Y:S01]  /*3ed0*/  S2R R20, SR_LANEID ;  /* 0x0000000000147919 */ /* 0x000e220000000000 */
[----:B------:R-:W1:Y:S01]  /*3ee0*/  LDCU.64 UR6, c[0x0][0x388] ;  /* 0x00007100ff0677ac */ /* 0x000e620008000a00 */
[----:B------:R-:W-:Y:S01]  /*3ef0*/  BSSY.RECONVERGENT B0, `(.L_x_807) ;  /* 0x0000053000007945 */ /* 0x000fe20003800200 */
[----:B------:R-:W-:Y:S01]  /*3f00*/  IMAD.IADD R2, R3, 0x1, R17 ;  /* 0x0000000103027824 */ /* 0x000fe200078e0211 */
[----:B------:R-:W2:Y:S03]  /*3f10*/  S2R R21, SR_TID.X ;  /* 0x0000000000157919 */ /* 0x000ea60000002100 */
[----:B------:R-:W-:-:S04]  /*3f20*/  IMAD.IADD R3, R4, 0x1, R2 ;  /* 0x0000000104037824 */ /* 0x000fc800078e0202 */
[----:B------:R-:W-:-:S04]  /*3f30*/  IMAD.IADD R4, R5, 0x1, R3 ;  /* 0x0000000105047824 */ /* 0x000fc800078e0203 */
[----:B------:R-:W-:-:S04]  /*3f40*/  IMAD.IADD R5, R6, 0x1, R4 ;  /* 0x0000000106057824 */ /* 0x000fc800078e0204 */
[----:B------:R-:W-:-:S04]  /*3f50*/  IMAD.IADD R6, R7, 0x1, R5 ;  /* 0x0000000107067824 */ /* 0x000fc800078e0205 */
[----:B------:R-:W-:-:S04]  /*3f60*/  IMAD.IADD R7, R8, 0x1, R6 ;  /* 0x0000000108077824 */ /* 0x000fc800078e0206 */
[----:B------:R-:W-:-:S04]  /*3f70*/  IMAD.IADD R8, R9, 0x1, R7 ;  /* 0x0000000109087824 */ /* 0x000fc800078e0207 */
[----:B------:R-:W-:Y:S02]  /*3f80*/  IMAD.IADD R9, R10, 0x1, R8 ;  /* 0x000000010a097824 */ /* 0x000fe400078e0208 */
[----:B0-----:R-:W-:Y:S01]  /*3f90*/  IMAD R23, R20, 0x54, R37 ;  /* 0x0000005414177824 */ /* 0x001fe200078e0225 */
[----:B------:R-:W-:Y:S01]  /*3fa0*/  BAR.SYNC.DEFER_BLOCKING 0x0 ;  /* 0x0000000000007b1d */ /* 0x000fe20000010000 */
[----:B------:R-:W-:Y:S01]  /*3fb0*/  IMAD.IADD R10, R11, 0x1, R9 ;  /* 0x000000010b0a7824 */ /* 0x000fe200078e0209 */
[----:B--2---:R-:W-:-:S03]  /*3fc0*/  ISETP.NE.AND P0, PT, R21, RZ, PT ;  /* 0x000000ff1500720c */ /* 0x004fc60003f05270 */
[----:B------:R-:W-:-:S04]  /*3fd0*/  IMAD.IADD R11, R12, 0x1, R10 ;  /* 0x000000010c0b7824 */ /* 0x000fc800078e020a */
[----:B------:R-:W-:-:S04]  /*3fe0*/  IMAD.IADD R12, R13, 0x1, R11 ;  /* 0x000000010d0c7824 */ /* 0x000fc800078e020b */
[----:B------:R-:W-:-:S04]  /*3ff0*/  IMAD.IADD R13, R14, 0x1, R12 ;  /* 0x000000010e0d7824 */ /* 0x000fc800078e020c */
[----:B------:R-:W-:-:S04]  /*4000*/  IMAD.IADD R14, R15, 0x1, R13 ;  /* 0x000000010f0e7824 */ /* 0x000fc800078e020d */
[----:B------:R-:W-:Y:S01]  /*4010*/  IMAD.IADD R15, R28, 0x1, R14 ;  /* 0x000000011c0f7824 */ /* 0x000fe200078e020e */
[----:B------:R-:W-:Y:S03]  /*4020*/  STS.64 [R23], R16 ;  /* 0x0000001017007388 */ /* 0x000fe60000000a00 */
[----:B------:R-:W-:Y:S01]  /*4030*/  IMAD.IADD R18, R29, 0x1, R15 ;  /* 0x000000011d127824 */ /* 0x000fe200078e020f */
[----:B------:R0:W-:Y:S03]  /*4040*/  STS.64 [R23+0x8], R2 ;  /* 0x0000080217007388 */ /* 0x0001e60000000a00 */
[----:B------:R-:W-:Y:S01]  /*4050*/  IMAD.IADD R19, R30, 0x1, R18 ;  /* 0x000000011e137824 */ /* 0x000fe200078e0212 */
[----:B------:R2:W-:Y:S03]  /*4060*/  STS.64 [R23+0x10], R4 ;  /* 0x0000100417007388 */ /* 0x0005e60000000a00 */
[----:B------:R-:W-:Y:S01]  /*4070*/  IMAD.IADD R20, R31, 0x1, R19 ;  /* 0x000000011f147824 */ /* 0x000fe200078e0213 */
[----:B------:R-:W-:Y:S03]  /*4080*/  STS.64 [R23+0x18], R6 ;  /* 0x0000180617007388 */ /* 0x000fe60000000a00 */
[----:B------:R-:W-:Y:S01]  /*4090*/  IMAD.IADD R21, R32, 0x1, R20 ;  /* 0x0000000120157824 */ /* 0x000fe200078e0214 */
[----:B------:R-:W-:Y:S03]  /*40a0*/  STS.64 [R23+0x20], R8 ;  /* 0x0000200817007388 */ /* 0x000fe60000000a00 */
[----:B------:R-:W-:Y:S01]  /*40b0*/  IMAD.IADD R30, R33, 0x1, R21 ;  /* 0x00000001211e7824 */ /* 0x000fe200078e0215 */
[----:B0-----:R-:W0:Y:S01]  /*40c0*/  LDC R2, c[0x0][0x3a0] ;  /* 0x0000e800ff027b82 */ /* 0x001e220000000800 */
[----:B------:R-:W-:Y:S02]  /*40d0*/  STS.64 [R23+0x28], R10 ;  /* 0x0000280a17007388 */ /* 0x000fe40000000a00 */
[----:B------:R-:W-:-:S02]  /*40e0*/  IMAD.IADD R31, R34, 0x1, R30 ;  /* 0x00000001221f7824 */ /* 0x000fc400078e021e */
[----:B------:R-:W-:Y:S04]  /*40f0*/  STS.64 [R23+0x30], R12 ;  /* 0x0000300c17007388 */ /* 0x000fe80000000a00 */
[----:B------:R-:W-:Y:S04]  /*4100*/  STS.64 [R23+0x38], R14 ;  /* 0x0000380e17007388 */ /* 0x000fe80000000a00 */
[----:B------:R-:W-:Y:S04]  /*4110*/  STS.64 [R23+0x40], R18 ;  /* 0x0000401217007388 */ /* 0x000fe80000000a00 */
[----:B------:R-:W-:Y:S04]  /*4120*/  STS.64 [R23+0x48], R20 ;  /* 0x0000481417007388 */ /* 0x000fe80000000a00 */
[----:B------:R-:W-:Y:S01]  /*4130*/  STS.64 [R23+0x50], R30 ;  /* 0x0000501e17007388 */ /* 0x000fe20000000a00 */
        /* <DEDUP_REMOVED lines=23> */
[----:B------:R3:W-:Y:S01]  /*42b0*/  @!P0 STS [UR4+0x8400], R0 ;  /* 0x00840000ff008988 */ /* 0x0007e20008000804 */
[----:B------:R-:W-:Y:S06]  /*42c0*/  BAR.SYNC.DEFER_BLOCKING 0x0 ;  /* 0x0000000000007b1d */ /* 0x000fec0000010000 */
[----:B------:R-:W2:Y:S01]  /*42d0*/  S2R R3, SR_TID.X ;  /* 0x0000000000037919 */ /* 0x000ea20000002100 */
[----:B------:R-:W4:Y:S01]  /*42e0*/  LDS R24, [UR4+0x8400] ;  /* 0x00840004ff187984 */ /* 0x000f220008000800 */
[----:B------:R-:W0:Y:S01]  /*42f0*/  S2UR UR4, SR_CTAID.X ;  /* 0x00000000000479c3 */ /* 0x000e220000002500 */
[----:B--2---:R-:W-:-:S02]  /*4300*/  LOP3.LUT R4, R3, 0x1f, RZ, 0xc0, !PT ;  /* 0x0000001f03047812 */ /* 0x004fc400078ec0ff */
[----:B------:R-:W-:-:S05]  /*4310*/  LOP3.LUT R3, R3, 0x3e0, RZ, 0xc0, !PT ;  /* 0x000003e003037812 */ /* 0x000fca00078ec0ff */
[----:B------:R-:W-:Y:S02]  /*4320*/  IMAD R3, R3, 0x16, R4 ;  /* 0x0000001603037824 */ /* 0x000fe400078e0204 */
[----:B0-----:R-:W-:Y:S02]  /*4330*/  VIADD R2, R2, UR4 ;  /* 0x0000000402027c36 */ /* 0x001fe40008000000 */
[----:B------:R-:W-:Y:S02]  /*4340*/  VIADD R5, R3, 0x20 ;  /* 0x0000002003057836 */ /* 0x000fe40000000000 */
[----:B------:R-:W-:-:S05]  /*4350*/  IMAD R2, R2, 0x2100, RZ ;  /* 0x0000210002027824 */ /* 0x000fca00078e02ff */
[----:B---3--:R-:W-:-:S04]  /*4360*/  IADD3 R0, P1, PT, R2, R3, RZ ;  /* 0x0000000302007210 */ /* 0x008fc80007f3e0ff */
[C---:B-1----:R-:W-:Y:S02]  /*4370*/  LEA R2, P2, R0.reuse, UR6, 0x2 ;  /* 0x0000000600027c11 */ /* 0x042fe4000f8410ff */
[-C--:B----4-:R-:W-:Y:S01]  /*4380*/  ISETP.GE.AND P0, PT, R3, R24.reuse, PT ;  /* 0x000000180300720c */ /* 0x090fe20003f06270 */
[----:B------:R-:W-:Y:S01]  /*4390*/  IMAD.X R3, RZ, RZ, RZ, P1 ;  /* 0x000000ffff037224 */ /* 0x000fe200008e06ff */
[-C--:B------:R-:W-:Y:S02]  /*43a0*/  ISETP.GE.AND P1, PT, R5, R24.reuse, PT ;  /* 0x000000180500720c */ /* 0x080fe40003f26270 */
[----:B------:R-:W-:Y:S02]  /*43b0*/  ISETP.GE.AND P3, PT, R51, R24, PT ;  /* 0x000000183300720c */ /* 0x000fe40003f66270 */
[----:B------:R-:W-:-:S07]  /*43c0*/  LEA.HI.X R3, R0, UR7, R3, 0x2, P2 ;  /* 0x0000000700037c11 */ /* 0x000fce00090f1403 */
[----:B------:R-:W-:Y:S05]  /*43d0*/  @P0 BRA `(.L_x_808) ;  /* 0x0000000000100947 */ /* 0x000fea0003800000 */
[----:B------:R-:W2:Y:S01]  /*43e0*/  LDG.E R31, desc[UR8][R2.64] ;  /* 0x00000008021f7981 */ /* 0x000ea2000c1e1900 */
[----:B------:R-:W2:Y:S02]  /*43f0*/  LDC.64 R4, c[0x0][0x390] ;  /* 0x0000e400ff047b82 */ /* 0x000ea40000000a00 */
[----:B--2---:R-:W-:-:S05]  /*4400*/  IMAD.WIDE R4, R31, 0x4, R4 ;  /* 0x000000041f047825 */ /* 0x004fca00078e0204 */
[----:B------:R0:W-:Y:S02]  /*4410*/  STG.E desc[UR8][R4.64], R33 ;  /* 0x0000002104007986 */ /* 0x0001e4000c101908 */
.L_x_808:
[----:B------:R-:W-:Y:S05]  /*4420*/  BSYNC.RECONVERGENT B0 ;  /* 0x0000000000007941 */ /* 0x000fea0003800200 */
.L_x_807:
[----:B------:R-:W-:Y:S04]  /*4430*/  BSSY.RECONVERGENT B0, `(.L_x_809) ;  /* 0x0000006000007945 */ /* 0x000fe80003800200 */
[----:B------:R-:W-:Y:S05]  /*4440*/  @P1 BRA `(.L_x_810) ;  /* 0x0000000000101947 */ /* 0x000fea0003800000 */
[----:B------:R-:W2:Y:S01]  /*4450*/  LDG.E R31, desc[UR8][R2.64+0x80] ;  /* 0x00008008021f7981 */ /* 0x000ea2000c1e1900 */
[----:B0-----:R-:W2:Y:S02]  /*4460*/  LDC.64 R4, c[0x0][0x390] ;  /* 0x0000e400ff047b82 */ /* 0x001ea40000000a00 */
[----:B--2---:R-:W-:-:S05]  /*4470*/  IMAD.WIDE R4, R31, 0x4, R4 ;  /* 0x000000041f047825 */ /* 0x004fca00078e0204 */
[----:B------:R1:W-:Y:S02]  /*4480*/  STG.E desc[UR8][R4.64], R29 ;  /* 0x0000001d04007986 */ /* 0x0003e4000c101908 */
.L_x_810:
[----:B------:R-:W-:Y:S05]  /*4490*/  BSYNC.RECONVERGENT B0 ;  /* 0x0000000000007941 */ /* 0x000fea0003800200 */
.L_x_809:
[----:B-1----:R-:W2:Y:S01]  /*44a0*/  @!P3 LDG.E R29, desc[UR8][R2.64+0x100] ;  /* 0x00010008021db981 */ /* 0x002ea2000c1e1900 */
[----:B0-----:R-:W2:Y:S01]  /*44b0*/  @!P3 LDC.64 R4, c[0x0][0x390] ;  /* 0x0000e400ff04bb82 */ /* 0x001ea20000000a00 */
[----:B------:R-:W-:Y:S01]  /*44c0*/  BSSY.RECONVERGENT B0, `(.L_x_811) ;  /* 0x000001b000007945 */ /* 0x000fe20003800200 */
[-C--:B------:R-:W-:Y:S01]  /*44d0*/  ISETP.GE.AND P0, PT, R50, R24.reuse, PT ;  /* 0x000000183200720c */ /* 0x080fe20003f06270 */
[----:B------:R-:W0:Y:S01]  /*44e0*/  S2R R0, SR_TID.X ;  /* 0x0000000000007919 */ /* 0x000e220000002100 */
[----:B------:R-:W-:Y:S02]  /*44f0*/  ISETP.GE.AND P4, PT, R49, R24, PT ;  /* 0x000000183100720c */ /* 0x000fe40003f86270 */
[C---:B0-----:R-:W-:Y:S02]  /*4500*/  LOP3.LUT R26, R0.reuse, 0x3e0, RZ, 0xc0, !PT ;  /* 0x000003e0001a7812 */ /* 0x041fe400078ec0ff */
[----:B------:R-:W-:-:S05]  /*4510*/  LOP3.LUT R31, R0, 0x1f, RZ, 0xc0, !PT ;  /* 0x0000001f001f7812 */ /* 0x000fca00078ec0ff */
[----:B------:R-:W-:-:S04]  /*4520*/  IMAD R0, R26, 0x16, R31 ;  /* 0x000000161a007824 */ /* 0x000fc800078e021f */
[C---:B------:R-:W-:Y:S02]  /*4530*/  VIADD R31, R0.reuse, 0x60 ;  /* 0x00000060001f7836 */ /* 0x040fe40000000000 */
[----:B------:R-:W-:-:S03]  /*4540*/  VIADD R33, R0, 0x80 ;  /* 0x0000008000217836 */ /* 0x000fc60000000000 */
[-C--:B------:R-:W-:Y:S01]  /*4550*/  ISETP.GE.AND P5, PT, R31, R24.reuse, PT ;  /* 0x000000181f00720c */ /* 0x080fe20003fa6270 */
[----:B------:R-:W-:Y:S01]  /*4560*/  VIADD R31, R0, 0xc0 ;  /* 0x000000c0001f7836 */ /* 0x000fe20000000000 */
[-C--:B------:R-:W-:Y:S02]  /*4570*/  ISETP.GE.AND P6, PT, R33, R24.reuse, PT ;  /* 0x000000182100720c */ /* 0x080fe40003fc6270 */
[----:B------:R-:W-:Y:S02]  /*4580*/  P2R R28, PR, RZ, 0x20 ;  /* 0x00000020ff1c7803 */ /* 0x000fe40000000000 */
[-C--:B------:R-:W-:Y:S02]  /*4590*/  ISETP.GE.AND P5, PT, R47, R24.reuse, PT ;  /* 0x000000182f00720c */ /* 0x080fe40003fa6270 */
[----:B------:R-:W-:Y:S02]  /*45a0*/  ISETP.GE.AND P1, PT, R31, R24, PT ;  /* 0x000000181f00720c */ /* 0x000fe40003f26270 */
[----:B------:R-:W-:-:S02]  /*45b0*/  P2R R26, PR, RZ, 0x20 ;  /* 0x00000020ff1a7803 */ /* 0x000fc40000000000 */
[----:B------:R-:W-:Y:S01]  /*45c0*/  ISETP.NE.AND P5, PT, R28, RZ, PT ;  /* 0x000000ff1c00720c */ /* 0x000fe20003fa5270 */
[----:B--2---:R-:W-:-:S04]  /*45d0*/  @!P3 IMAD.WIDE R4, R29, 0x4, R4 ;  /* 0x000000041d04b825 */ /* 0x004fc800078e0204 */
[----:B------:R-:W-:Y:S01]  /*45e0*/  VIADD R29, R0, 0x100 ;  /* 0x00000100001d7836 */ /* 0x000fe20000000000 */
[----:B------:R0:W-:Y:S01]  /*45f0*/  @!P3 STG.E desc[UR8][R4.64], R27 ;  /* 0x0000001b0400b986 */ /* 0x0001e2000c101908 */
[----:B------:R-:W-:-:S03]  /*4600*/  ISETP.GE.AND P3, PT, R48, R24, PT ;  /* 0x000000183000720c */ /* 0x000fc60003f66270 */
[----:B------:R-:W-:-:S03]  /*4610*/  ISETP.GE.AND P2, PT, R29, R24, PT ;  /* 0x000000181d00720c */ /* 0x000fc60003f46270 */
[----:B------:R-:W-:Y:S10]  /*4620*/  @P5 BRA `(.L_x_812) ;  /* 0x0000000000105947 */ /* 0x000ff40003800000 */
[----:B0-----:R-:W2:Y:S01]  /*4630*/  LDG.E R27, desc[UR8][R2.64+0x180] ;  /* 0x00018008021b7981 */ /* 0x001ea2000c1e1900 */
[----:B------:R-:W2:Y:S02]  /*4640*/  LDC.64 R4, c[0x0][0x390] ;  /* 0x0000e400ff047b82 */ /* 0x000ea40000000a00 */
[----:B--2---:R-:W-:-:S05]  /*4650*/  IMAD.WIDE R4, R27, 0x4, R4 ;  /* 0x000000041b047825 */ /* 0x004fca00078e0204 */
[----:B------:R1:W-:Y:S02]  /*4660*/  STG.E desc[UR8][R4.64], R25 ;  /* 0x0000001904007986 */ /* 0x0003e4000c101908 */
.L_x_812:
[----:B------:R-:W-:Y:S05]  /*4670*/  BSYNC.RECONVERGENT B0 ;  /* 0x0000000000007941 */ /* 0x000fea0003800200 */
.L_x_811:
[----:B------:R-:W-:Y:S01]  /*4680*/  BSSY.RECONVERGENT B0, `(.L_x_813) ;  /* 0x0000007000007945 */ /* 0x000fe20003800200 */
[----:B------:R-:W-:-:S03]  /*4690*/  ISETP.GE.AND P5, PT, R46, R24, PT ;  /* 0x000000182e00720c */ /* 0x000fc60003fa6270 */
[----:B------:R-:W-:Y:S10]  /*46a0*/  @P6 BRA `(.L_x_814) ;  /* 0x0000000000106947 */ /* 0x000ff40003800000 */
[----:B-1----:R-:W2:Y:S01]  /*46b0*/  LDG.E R25, desc[UR8][R2.64+0x200] ;  /* 0x0002000802197981 */ /* 0x002ea2000c1e1900 */
[----:B0-----:R-:W2:Y:S02]  /*46c0*/  LDC.64 R4, c[0x0][0x390] ;  /* 0x0000e400ff047b82 */ /* 0x001ea40000000a00 */
[----:B--2---:R-:W-:-:S05]  /*46d0*/  IMAD.WIDE R4, R25, 0x4, R4 ;  /* 0x0000000419047825 */ /* 0x004fca00078e0204 */
[----:B------:R2:W-:Y:S02]  /*46e0*/  STG.E desc[UR8][R4.64], R22 ;  /* 0x0000001604007986 */ /* 0x0005e4000c101908 */
.L_x_814:
[----:B------:R-:W-:Y:S05]  /*46f0*/  BSYNC.RECONVERGENT B0 ;  /* 0x0000000000007941 */ /* 0x000fea0003800200 */
.L_x_813:
[----:B------:R-:W-:Y:S01]  /*4700*/  BSSY.RECONVERGENT B0, `(.L_x_815) ;  /* 0x0000008000007945 */ /* 0x000fe20003800200 */
[----:B0-----:R-:W-:Y:S01]  /*4710*/  VIADD R27, R0, 0x1a0 ;  /* 0x000001a0001b7836 */ /* 0x001fe20000000000 */
[----:B------:R-:W-:Y:S02]  /*4720*/  ISETP.GE.AND P6, PT, R45, R24, PT ;  /* 0x000000182d00720c */ /* 0x000fe40003fc6270 */
[----:B------:R-:W-:Y:S11]  /*4730*/  @P0 BRA `(.L_x_816) ;  /* 0x0000000000100947 */ /* 0x000ff60003800000 */
[----:B-1----:R-:W3:Y:S01]  /*4740*/  LDG.E R25, desc[UR8][R2.64+0x280] ;  /* 0x0002800802197981 */ /* 0x002ee2000c1e1900 */
[----:B--2---:R-:W3:Y:S02]  /*4750*/  LDC.64 R4, c[0x0][0x390] ;  /* 0x0000e400ff047b82 */ /* 0x004ee40000000a00 */
[----:B---3--:R-:W-:-:S05]  /*4760*/  IMAD.WIDE R4, R25, 0x4, R4 ;  /* 0x0000000419047825 */ /* 0x008fca00078e0204 */
[----:B------:R0:W-:Y:S02]  /*4770*/  STG.E desc[UR8][R4.64], R6 ;  /* 0x0000000604007986 */ /* 0x0001e4000c101908 */
.L_x_816:
[----:B------:R-:W-:Y:S05]  /*4780*/  BSYNC.RECONVERGENT B0 ;  /* 0x0000000000007941 */ /* 0x000fea0003800200 */
.L_x_815:
        /* <DEDUP_REMOVED lines=8> */
.L_x_818:
[----:B------:R-:W-:Y:S05]  /*4810*/  BSYNC.RECONVERGENT B0 ;  /* 0x0000000000007941 */ /* 0x000fea0003800200 */
.L_x_817:
[----:B------:R-:W-:Y:S01]  /*4820*/  BSSY.RECONVERGENT B0, `(.L_x_819) ;  /* 0x0000008000007945 */ /* 0x000fe20003800200 */
[----:B-1----:R-:W-:Y:S01]  /*4830*/  VIADD R25, R0, 0x1e0 ;  /* 0x000001e000197836 */ /* 0x002fe20000000000 */
[----:B------:R-:W-:Y:S02]  /*4840*/  ISETP.GE.AND P1, PT, R29, R24, PT ;  /* 0x000000181d00720c */ /* 0x000fe40003f26270 */
[----:B------:R-:W-:Y:S11]  /*4850*/  @P4 BRA `(.L_x_820) ;  /* 0x0000000000104947 */ /* 0x000ff60003800000 */
[----:B---3--:R-:W3:Y:S01]  /*4860*/  LDG.E R7, desc[UR8][R2.64+0x380] ;  /* 0x0003800802077981 */ /* 0x008ee2000c1e1900 */
[----:B0-2---:R-:W3:Y:S02]  /*4870*/  LDC.64 R4, c[0x0][0x390] ;  /* 0x0000e400ff047b82 */ /* 0x005ee40000000a00 */
[----:B---3--:R-:W-:-:S05]  /*4880*/  IMAD.WIDE R4, R7, 0x4, R4 ;  /* 0x0000000407047825 */ /* 0x008fca00078e0204 */
[----:B------:R1:W-:Y:S02]  /*4890*/  STG.E desc[UR8][R4.64], R8 ;  /* 0x0000000804007986 */ /* 0x0003e4000c101908 */
.L_x_820:
[----:B------:R-:W-:Y:S05]  /*48a0*/  BSYNC.RECONVERGENT B0 ;  /* 0x0000000000007941 */ /* 0x000fea0003800200 */
.L_x_819:
[----:B------:R-:W-:Y:S01]  /*48b0*/  ISETP.GE.AND P4, PT, R25, R24, PT ;  /* 0x000000181900720c */ /* 0x000fe20003f86270 */
[----:B------:R-:W-:Y:S03]  /*48c0*/  BSSY.RECONVERGENT B0, `(.L_x_821) ;  /* 0x0000007000007945 */ /* 0x000fe60003800200 */
[----:B0-----:R-:W-:Y:S01]  /*48d0*/  P2R R6, PR, RZ, 0x10 ;  /* 0x00000010ff067803 */ /* 0x001fe20000000000 */
[----:B------:R-:W-:Y:S08]  /*48e0*/  @P2 BRA `(.L_x_822) ;  /* 0x0000000000102947 */ /* 0x000ff00003800000 */
[----:B---3--:R-:W3:Y:S01]  /*48f0*/  LDG.E R7, desc[UR8][R2.64+0x400] ;  /* 0x0004000802077981 */ /* 0x008ee2000c1e1900 */
[----:B-12---:R-:W3:Y:S02]  /*4900*/  LDC.64 R4, c[0x0][0x390] ;  /* 0x0000e400ff047b82 */ /* 0x006ee40000000a00 */
[----:B---3--:R-:W-:-:S05]  /*4910*/  IMAD.WIDE R4, R7, 0x4, R4 ;  /* 0x0000000407047825 */ /* 0x008fca00078e0204 */
[----:B------:R0:W-:Y:S02]  /*4920*/  STG.E desc[UR8][R4.64], R9 ;  /* 0x0000000904007986 */ /* 0x0001e4000c101908 */
.L_x_822:
[----:B------:R-:W-:Y:S05]  /*4930*/  BSYNC.RECONVERGENT B0 ;  /* 0x0000000000007941 */ /* 0x000fea0003800200 */
.L_x_821:
[----:B------:R-:W-:Y:S01]  /*4940*/  BSSY.RECONVERGENT B0, `(.L_x_823) ;  /* 0x0000007000007945 */ /* 0x000fe20003800200 */
[----:B------:R-:W-:-:S03]  /*4950*/  ISETP.GE.AND P2, PT, R43, R24, PT ;  /* 0x000000182b00720c */ /* 0x000fc60003f46270 */
[----:B------:R-:W-:Y:S10]  /*4960*/  @P3 BRA `(.L_x_824) ;  /* 0x0000000000103947 */ /* 0x000ff40003800000 */
[----:B---3--:R-:W3:Y:S01]  /*4970*/  LDG.E R7, desc[UR8][R2.64+0x480] ;  /* 0x0004800802077981 */ /* 0x008ee2000c1e1900 */
[----:B012---:R-:W3:Y:S02]  /*4980*/  LDC.64 R4, c[0x0][0x390] ;  /* 0x0000e400ff047b82 */ /* 0x007ee40000000a00 */
[----:B---3--:R-:W-:-:S05]  /*4990*/  IMAD.WIDE R4, R7, 0x4, R4 ;  /* 0x0000000407047825 */ /* 0x008fca00078e0204 */
[----:B------:R4:W-:Y:S02]  /*49a0*/  STG.E desc[UR8][R4.64], R10 ;  /* 0x0000000a04007986 */ /* 0x0009e4000c101908 */
.L_x_824:
[----:B------:R-:W-:Y:S05]  /*49b0*/  BSYNC.RECONVERGENT B0 ;  /* 0x0000000000007941 */ /* 0x000fea0003800200 */
.L_x_823:
[----:B------:R-:W-:Y:S01]  /*49c0*/  ISETP.NE.AND P4, PT, R26, RZ, PT ;  /* 0x000000ff1a00720c */ /* 0x000fe20003f85270 */
[----:B------:R-:W-:Y:S01]  /*49d0*/  BSSY.RECONVERGENT B0, `(.L_x_825) ;  /* 0x0000008000007945 */ /* 0x000fe20003800200 */
[----:B0-----:R-:W-:Y:S01]  /*49e0*/  VIADD R9, R0, 0x240 ;  /* 0x0000024000097836 */ /* 0x001fe20000000000 */
[----:B------:R-:W-:-:S10]  /*49f0*/  ISETP.GE.AND P3, PT, R42, R24, PT ;  /* 0x000000182a00720c */ /* 0x000fd40003f66270 */
[----:B------:R-:W-:Y:S05]  /*4a00*/  @P4 BRA `(.L_x_826) ;  /* 0x0000000000104947 */ /* 0x000fea0003800000 */
[----:B---3--:R-:W3:Y:S01]  /*4a10*/  LDG.E R7, desc[UR8][R2.64+0x500] ;  /* 0x0005000802077981 */ /* 0x008ee2000c1e1900 */
[----:B-12-4-:R-:W3:Y:S02]  /*4a20*/  LDC.64 R4, c[0x0][0x390] ;  /* 0x0000e400ff047b82 */ /* 0x016ee40000000a00 */
[----:B---3--:R-:W-:-:S05]  /*4a30*/  IMAD.WIDE R4, R7, 0x4, R4 ;  /* 0x0000000407047825 */ /* 0x008fca00078e0204 */
[----:B------:R0:W-:Y:S02]  /*4a40*/  STG.E desc[UR8][R4.64], R11 ;  /* 0x0000000b04007986 */ /* 0x0001e4000c101908 */
.L_x_826:
[----:B------:R-:W-:Y:S05]  /*4a50*/  BSYNC.RECONVERGENT B0 ;  /* 0x0000000000007941 */ /* 0x000fea0003800200 */
.L_x_825:
[----:B------:R-:W-:Y:S01]  /*4a60*/  BSSY.RECONVERGENT B0, `(.L_x_827) ;  /* 0x0000008000007945 */ /* 0x000fe20003800200 */
[----:B0-----:R-:W-:Y:S01]  /*4a70*/  VIADD R11, R0, 0x260 ;  /* 0x00000260000b7836 */ /* 0x001fe20000000000 */
[----:B------:R-:W-:Y:S02]  /*4a80*/  ISETP.GE.AND P4, PT, R9, R24, PT ;  /* 0x000000180900720c */ /* 0x000fe40003f86270 */
[----:B------:R-:W-:Y:S11]  /*4a90*/  @P5 BRA `(.L_x_828) ;  /* 0x0000000000105947 */ /* 0x000ff60003800000 */
[----:B---3--:R-:W3:Y:S01]  /*4aa0*/  LDG.E R7, desc[UR8][R2.64+0x580] ;  /* 0x0005800802077981 */ /* 0x008ee2000c1e1900 */
[----:B-12-4-:R-:W3:Y:S02]  /*4ab0*/  LDC.64 R4, c[0x0][0x390] ;  /* 0x0000e400ff047b82 */ /* 0x016ee40000000a00 */
[----:B---3--:R-:W-:-:S05]  /*4ac0*/  IMAD.WIDE R4, R7, 0x4, R4 ;  /* 0x0000000407047825 */ /* 0x008fca00078e0204 */
[----:B------:R0:W-:Y:S02]  /*4ad0*/  STG.E desc[UR8][R4.64], R12 ;  /* 0x0000000c04007986 */ /* 0x0001e4000c101908 */
.L_x_828:
[----:B------:R-:W-:Y:S05]  /*4ae0*/  BSYNC.RECONVERGENT B0 ;  /* 0x0000000000007941 */ /* 0x000fea0003800200 */
.L_x_827:
[----:B------:R-:W-:Y:S01]  /*4af0*/  BSSY.RECONVERGENT B0, `(.L_x_829) ;  /* 0x0000007000007945 */ /* 0x000fe20003800200 */
[----:B------:R-:W-:-:S03]  /*4b00*/  ISETP.GE.AND P5, PT, R11, R24, PT ;  /* 0x000000180b00720c */ /* 0x000fc60003fa6270 */
[----:B------:R-:W-:Y:S10]  /*4b10*/  @P6 BRA `(.L_x_830) ;  /* 0x0000000000106947 */ /* 0x000ff40003800000 */
[----:B---3--:R-:W3:Y:S01]  /*4b20*/  LDG.E R7, desc[UR8][R2.64+0x600] ;  /* 0x0006000802077981 */ /* 0x008ee2000c1e1900 */
[----:B012-4-:R-:W3:Y:S02]  /*4b30*/  LDC.64 R4, c[0x0][0x390] ;  /* 0x0000e400ff047b82 */ /* 0x017ee40000000a00 */
[----:B---3--:R-:W-:-:S05]  /*4b40*/  IMAD.WIDE R4, R7, 0x4, R4 ;  /* 0x0000000407047825 */ /* 0x008fca00078e0204 */
[----:B------:R0:W-:Y:S02]  /*4b50*/  STG.E desc[UR8][R4.64], R13 ;  /* 0x0000000d04007986 */ /* 0x0001e4000c101908 */
.L_x_830:
[----:B------:R-:W-:Y:S05]  /*4b60*/  BSYNC.RECONVERGENT B0 ;  /* 0x0000000000007941 */ /* 0x000fea0003800200 */
.L_x_829:
[----:B------:R-:W-:Y:S01]  /*4b70*/  BSSY.RECONVERGENT B0, `(.L_x_831) ;  /* 0x0000007000007945 */ /* 0x000fe20003800200 */
[----:B------:R-:W-:-:S03]  /*4b80*/  ISETP.GE.AND P6, PT, R41, R24, PT ;  /* 0x000000182900720c */ /* 0x000fc60003fc6270 */
[----:B------:R-:W-:Y:S10]  /*4b90*/  @P0 BRA `(.L_x_832) ;  /* 0x0000000000100947 */ /* 0x000ff40003800000 */
[----:B---3--:R-:W3:Y:S01]  /*4ba0*/  LDG.E R7, desc[UR8][R2.64+0x680] ;  /* 0x0006800802077981 */ /* 0x008ee2000c1e1900 */
[----:B012-4-:R-:W3:Y:S02]  /*4bb0*/  LDC.64 R4, c[0x0][0x390] ;  /* 0x0000e400ff047b82 */ /* 0x017ee40000000a00 */
[----:B---3--:R-:W-:-:S05]  /*4bc0*/  IMAD.WIDE R4, R7, 0x4, R4 ;  /* 0x0000000407047825 */ /* 0x008fca00078e0204 */
[----:B------:R0:W-:Y:S02]  /*4bd0*/  STG.E desc[UR8][R4.64], R14 ;  /* 0x0000000e04007986 */ /* 0x0001e4000c101908 */
.L_x_832:
[----:B------:R-:W-:Y:S05]  /*4be0*/  BSYNC.RECONVERGENT B0 ;  /* 0x0000000000007941 */ /* 0x000fea0003800200 */
.L_x_831:
[----:B------:R-:W-:Y:S01]  /*4bf0*/  BSSY.RECONVERGENT B0, `(.L_x_833) ;  /* 0x0000007000007945 */ /* 0x000fe20003800200 */
[----:B------:R-:W-:-:S03]  /*4c00*/  ISETP.GE.AND P0, PT, R40, R24, PT ;  /* 0x000000182800720c */ /* 0x000fc60003f06270 */
[----:B------:R-:W-:Y:S10]  /*4c10*/  @P1 BRA `(.L_x_834) ;  /* 0x0000000000101947 */ /* 0x000ff40003800000 */
[----:B---3--:R-:W3:Y:S01]  /*4c20*/  LDG.E R7, desc[UR8][R2.64+0x700] ;  /* 0x0007000802077981 */ /* 0x008ee2000c1e1900 */
[----:B012-4-:R-:W3:Y:S02]  /*4c30*/  LDC.64 R4, c[0x0][0x390] ;  /* 0x0000e400ff047b82 */ /* 0x017ee40000000a00 */
[----:B---3--:R-:W-:-:S05]  /*4c40*/  IMAD.WIDE R4, R7, 0x4, R4 ;  /* 0x0000000407047825 */ /* 0x008fca00078e0204 */
[----:B------:R0:W-:Y:S02]  /*4c50*/  STG.E desc[UR8][R4.64], R15 ;  /* 0x0000000f04007986 */ /* 0x0001e4000c101908 */
.L_x_834:
[----:B------:R-:W-:Y:S05]  /*4c60*/  BSYNC.RECONVERGENT B0 ;  /* 0x0000000000007941 */ /* 0x000fea0003800200 */
.L_x_833:
[----:B------:R-:W-:Y:S01]  /*4c70*/  ISETP.NE.AND P1, PT, R6, RZ, PT ;  /* 0x000000ff0600720c */ /* 0x000fe20003f25270 */
[----:B------:R-:W-:-:S12]  /*4c80*/  BSSY.RECONVERGENT B0, `(.L_x_835) ;  /* 0x0000006000007945 */ /* 0x000fd80003800200 */
[----:B------:R-:W-:Y:S05]  /*4c90*/  @P1 BRA `(.L_x_836) ;  /* 0x0000000000101947 */ /* 0x000fea0003800000 */
[----:B---3--:R-:W3:Y:S01]  /*4ca0*/  LDG.E R7, desc[UR8][R2.64+0x780] ;  /* 0x0007800802077981 */ /* 0x008ee2000c1e1900 */
[----:B012-4-:R-:W3:Y:S02]  /*4cb0*/  LDC.64 R4, c[0x0][0x390] ;  /* 0x0000e400ff047b82 */ /* 0x017ee40000000a00 */
[----:B---3--:R-:W-:-:S05]  /*4cc0*/  IMAD.WIDE R4, R7, 0x4, R4 ;  /* 0x0000000407047825 */ /* 0x008fca00078e0204 */
[----:B------:R0:W-:Y:S02]  /*4cd0*/  STG.E desc[UR8][R4.64], R16 ;  /* 0x0000001004007986 */ /* 0x0001e4000c101908 */
.L_x_836:
[----:B------:R-:W-:Y:S05]  /*4ce0*/  BSYNC.RECONVERGENT B0 ;  /* 0x0000000000007941 */ /* 0x000fea0003800200 */
.L_x_835:
[----:B------:R-:W-:Y:S04]  /*4cf0*/  BSSY.RECONVERGENT B0, `(.L_x_837) ;  /* 0x0000006000007945 */ /* 0x000fe80003800200 */
[----:B------:R-:W-:Y:S05]  /*4d00*/  @P2 BRA `(.L_x_838) ;  /* 0x0000000000102947 */ /* 0x000fea0003800000 */
[----:B---3--:R-:W3:Y:S01]  /*4d10*/  LDG.E R7, desc[UR8][R2.64+0x800] ;  /* 0x0008000802077981 */ /* 0x008ee2000c1e1900 */
[----:B012-4-:R-:W3:Y:S02]  /*4d20*/  LDC.64 R4, c[0x0][0x390] ;  /* 0x0000e400ff047b82 */ /* 0x017ee40000000a00 */
[----:B---3--:R-:W-:-:S05]  /*4d30*/  IMAD.WIDE R4, R7, 0x4, R4 ;  /* 0x0000000407047825 */ /* 0x008fca00078e0204 */
[----:B------:R0:W-:Y:S02]  /*4d40*/  STG.E desc[UR8][R4.64], R17 ;  /* 0x0000001104007986 */ /* 0x0001e4000c101908 */
.L_x_838:
[----:B------:R-:W-:Y:S05]  /*4d50*/  BSYNC.RECONVERGENT B0 ;  /* 0x0000000000007941 */ /* 0x000fea0003800200 */
.L_x_837:
[----:B------:R-:W-:Y:S04]  /*4d60*/  BSSY.RECONVERGENT B0, `(.L_x_839) ;  /* 0x0000006000007945 */ /* 0x000fe80003800200 */
[----:B------:R-:W-:Y:S05]  /*4d70*/  @P3 BRA `(.L_x_840) ;  /* 0x0000000000103947 */ /* 0x000fea0003800000 */
[----:B---3--:R-:W3:Y:S01]  /*4d80*/  LDG.E R7, desc[UR8][R2.64+0x880] ;  /* 0x0008800802077981 */ /* 0x008ee2000c1e1900 */
[----:B012-4-:R-:W3:Y:S02]  /*4d90*/  LDC.64 R4, c[0x0][0x390] ;  /* 0x0000e400ff047b82 */ /* 0x017ee40000000a00 */
[----:B---3--:R-:W-:-:S05]  /*4da0*/  IMAD.WIDE R4, R7, 0x4, R4 ;  /* 0x0000000407047825 */ /* 0x008fca00078e0204 */
[----:B------:R0:W-:Y:S02]  /*4db0*/  STG.E desc[UR8][R4.64], R18 ;  /* 0x0000001204007986 */ /* 0x0001e4000c101908 */
.L_x_840:
[----:B------:R-:W-:Y:S05]  /*4dc0*/  BSYNC.RECONVERGENT B0 ;  /* 0x0000000000007941 */ /* 0x000fea0003800200 */
.L_x_839:
[----:B------:R-:W-:Y:S04]  /*4dd0*/  BSSY.RECONVERGENT B0, `(.L_x_841) ;  /* 0x0000006000007945 */ /* 0x000fe80003800200 */
[----:B------:R-:W-:Y:S05]  /*4de0*/  @P4 BRA `(.L_x_842) ;  /* 0x0000000000104947 */ /* 0x000fea0003800000 */
[----:B---3--:R-:W3:Y:S01]  /*4df0*/  LDG.E R7, desc[UR8][R2.64+0x900] ;  /* 0x0009000802077981 */ /* 0x008ee2000c1e1900 */
[----:B012-4-:R-:W3:Y:S02]  /*4e00*/  LDC.64 R4, c[0x0][0x390] ;  /* 0x0000e400ff047b82 */ /* 0x017ee40000000a00 */
[----:B---3--:R-:W-:-:S05]  /*4e10*/  IMAD.WIDE R4, R7, 0x4, R4 ;  /* 0x0000000407047825 */ /* 0x008fca00078e0204 */
[----:B------:R0:W-:Y:S02]  /*4e20*/  STG.E desc[UR8][R4.64], R19 ;  /* 0x0000001304007986 */ /* 0x0001e4000c101908 */
.L_x_842:
[----:B------:R-:W-:Y:S05]  /*4e30*/  BSYNC.RECONVERGENT B0 ;  /* 0x0000000000007941 */ /* 0x000fea0003800200 */
.L_x_841:
[----:B------:R-:W-:Y:S04]  /*4e40*/  BSSY.RECONVERGENT B0, `(.L_x_843) ;  /* 0x0000006000007945 */ /* 0x000fe80003800200 */
[----:B------:R-:W-:Y:S05]  /*4e50*/  @P5 BRA `(.L_x_844) ;  /* 0x0000000000105947 */ /* 0x000fea0003800000 */
[----:B---3--:R-:W3:Y:S01]  /*4e60*/  LDG.E R7, desc[UR8][R2.64+0x980] ;  /* 0x0009800802077981 */ /* 0x008ee2000c1e1900 */
[----:B012-4-:R-:W3:Y:S02]  /*4e70*/  LDC.64 R4, c[0x0][0x390] ;  /* 0x0000e400ff047b82 */ /* 0x017ee40000000a00 */
[----:B---3--:R-:W-:-:S05]  /*4e80*/  IMAD.WIDE R4, R7, 0x4, R4 ;  /* 0x0000000407047825 */ /* 0x008fca00078e0204 */
[----:B------:R0:W-:Y:S02]  /*4e90*/  STG.E desc[UR8][R4.64], R20 ;  /* 0x0000001404007986 */ /* 0x0001e4000c101908 */
.L_x_844:
[----:B------:R-:W-:Y:S05]  /*4ea0*/  BSYNC.RECONVERGENT B0 ;  /* 0x0000000000007941 */ /* 0x000fea0003800200 */
.L_x_843:
[----:B------:R-:W-:Y:S04]  /*4eb0*/  BSSY.RECONVERGENT B0, `(.L_x_845) ;  /* 0x0000006000007945 */ /* 0x000fe80003800200 */
[----:B------:R-:W-:Y:S05]  /*4ec0*/  @P6 BRA `(.L_x_846) ;  /* 0x0000000000106947 */ /* 0x000fea0003800000 */
[----:B---3--:R-:W3:Y:S01]  /*4ed0*/  LDG.E R7, desc[UR8][R2.64+0xa00] ;  /* 0x000a000802077981 */ /* 0x008ee2000c1e1900 */
[----:B012-4-:R-:W3:Y:S02]  /*4ee0*/  LDC.64 R4, c[0x0][0x390] ;  /* 0x0000e400ff047b82 */ /* 0x017ee40000000a00 */
[----:B---3--:R-:W-:-:S05]  /*4ef0*/  IMAD.WIDE R4, R7, 0x4, R4 ;  /* 0x0000000407047825 */ /* 0x008fca00078e0204 */
[----:B------:R0:W-:Y:S02]  /*4f00*/  STG.E desc[UR8][R4.64], R21 ;  /* 0x0000001504007986 */ /* 0x0001e4000c101908 */
.L_x_846:
[----:B------:R-:W-:Y:S05]  /*4f10*/  BSYNC.RECONVERGENT B0 ;  /* 0x0000000000007941 */ /* 0x000fea0003800200 */
.L_x_845:
[----:B------:R-:W-:Y:S05]  /*4f20*/  @P0 EXIT ;  /* 0x000000000000094d */ /* 0x000fea0003800000 */
[----:B------:R-:W5:Y:S01]  /*4f30*/  LDG.E R3, desc[UR8][R2.64+0xa80] ;  /* 0x000a800802037981 */ /* 0x000f62000c1e1900 */
[----:B01234-:R-:W5:Y:S02]  /*4f40*/  LDC.64 R4, c[0x0][0x390] ;  /* 0x0000e400ff047b82 */ /* 0x01ff640000000a00 */
[----:B-----5:R-:W-:-:S05]  /*4f50*/  IMAD.WIDE R4, R3, 0x4, R4 ;  /* 0x0000000403047825 */ /* 0x020fca00078e0204 */
[----:B------:R-:W-:Y:S01]  /*4f60*/  STG.E desc[UR8][R4.64], R23 ;  /* 0x0000001704007986 */ /* 0x000fe2000c101908 */
[----:B------:R-:W-:Y:S05]  /*4f70*/  EXIT ;  /* 0x000000000000794d */ /* 0x000fea0003800000 */
.L_x_780:
[----:B------:R-:W-:Y:S01]  /*4f80*/  BSSY B1, `(.L_x_847) ;  /* 0x0000006000017945 */ /* 0x000fe20003800000 */
[----:B------:R-:W-:Y:S01]  /*4f90*/  PLOP3.LUT P0, PT, P0, PT, PT, 0x8, 0x80 ;  /* 0x000000000080781c */ /* 0x000fe2000070e170 */
[----:B------:R-:W-:-:S12]  /*4fa0*/  IMAD.MOV.U32 R19, RZ, RZ, -0x1 ;  /* 0xffffffffff137424 */ /* 0x000fd800078e00ff */
[----:B------:R-:W-:Y:S05]  /*4fb0*/  WARPSYNC.COLLECTIVE R19, `(.L_x_848) ;  /* 0x0000000013087348 */ /* 0x000fea0003c00000 */
[----:B------:R-:W-:Y:S01]  /*4fc0*/  VOTE.ANY P0, P0 ;  /* 0x0000000000ff7806 */ /* 0x000fe20000000100 */
[----:B------:R-:W-:-:S12]  /*4fd0*/  ENDCOLLECTIVE ;  /* 0x000000000000791b */ /* 0x000fd80003800000 */
.L_x_848:
[----:B------:R-:W-:Y:S05]  /*4fe0*/  BSYNC B1 ;  /* 0x0000000000017941 */ /* 0x000fea0003800000 */
.L_x_847:
[----:B------:R-:W-:Y:S05]  /*4ff0*/  BRA `(.L_x_849) ;  /* 0xffffffbc00e07947 */ /* 0x000fea000383ffff */
.L_x_782:
[----:B------:R-:W-:Y:S01]  /*5000*/  BSSY B1, `(.L_x_850) ;  /* 0x0000006000017945 */ /* 0x000fe20003800000 */
[----:B------:R-:W-:Y:S01]  /*5010*/  PLOP3.LUT P0, PT, P0, PT, PT, 0x8, 0x80 ;  /* 0x000000000080781c */ /* 0x000fe2000070e170 */
[----:B------:R-:W-:-:S12]  /*5020*/  IMAD.MOV.U32 R19, RZ, RZ, -0x1 ;  /* 0xffffffffff137424 */ /* 0x000fd800078e00ff */
[----:B------:R-:W-:Y:S05]  /*5030*/  WARPSYNC.COLLECTIVE R19, `(.L_x_851) ;  /* 0x0000000013087348 */ /* 0x000fea0003c00000 */
[----:B------:R-:W-:Y:S01]  /*5040*/  VOTE.ANY P0, P0 ;  /* 0x0000000000ff7806 */ /* 0x000fe20000000100 */
[----:B------:R-:W-:-:S12]  /*5050*/  ENDCOLLECTIVE ;  /* 0x000000000000791b */ /* 0x000fd80003800000 */
.L_x_851:
[----:B------:R-:W-:Y:S05]  /*5060*/  BSYNC B1 ;  /* 0x0000000000017941 */ /* 0x000fea0003800000 */
.L_x_850:
[----:B------:R-:W-:Y:S05]  /*5070*/  BRA `(.L_x_852) ;  /* 0xffffffc000347947 */ /* 0x000fea000383ffff */
.L_x_784:
[----:B------:R-:W0:Y:S01]  /*5080*/  S2R R48, SR_GEMASK ;  /* 0x0000000000307919 */ /* 0x000e220000003c00 */
[----:B------:R-:W-:Y:S01]  /*5090*/  BSSY B1, `(.L_x_853) ;  /* 0x0000006000017945 */ /* 0x000fe20003800000 */
[----:B------:R-:W-:Y:S01]  /*50a0*/  PLOP3.LUT P0, PT, P0, PT, PT, 0x8, 0x80 ;  /* 0x000000000080781c */ /* 0x000fe2000070e170 */
[----:B------:R-:W-:-:S12]  /*50b0*/  IMAD.MOV.U32 R19, RZ, RZ, -0x1 ;  /* 0xffffffffff137424 */ /* 0x000fd800078e00ff */
[----:B0-----:R-:W-:Y:S05]  /*50c0*/  WARPSYNC.COLLECTIVE R19, `(.L_x_854) ;  /* 0x0000000013087348 */ /* 0x001fea0003c00000 */
[----:B------:R-:W-:Y:S01]  /*50d0*/  VOTE.ANY R19, PT, P0 ;  /* 0x0000000000137806 */ /* 0x000fe200000e0100 */
[----:B0-----:R-:W-:Y:S06]  /*50e0*/  ENDCOLLECTIVE ;  /* 0x000000000000791b */ /* 0x001fec0003800000 */
.L_x_854:
[----:B------:R-:W-:Y:S05]  /*50f0*/  BSYNC B1 ;  /* 0x0000000000017941 */ /* 0x000fea0003800000 */
.L_x_853:
[----:B------:R-:W-:Y:S01]  /*5100*/  LOP3.LUT R19, R19, 0x80000000, R48, 0xec, !PT ;  /* 0x8000000013137812 */ /* 0x000fe200078eec30 */
[----:B------:R-:W-:Y:S01]  /*5110*/  IMAD.MOV.U32 R18, RZ, RZ, R41 ;  /* 0x000000ffff127224 */ /* 0x000fe200078e0029 */
[----:B------:R-:W0:Y:S01]  /*5120*/  LDC.64 R42, c[0x0][0x398] ;  /* 0x0000e600ff2a7b82 */ /* 0x000e220000000a00 */
[----:B------:R-:W-:Y:S02]  /*5130*/  IMAD.MOV.U32 R17, RZ, RZ, 0x1 ;  /* 0x00000001ff117424 */ /* 0x000fe400078e00ff */
[----:B------:R-:W-:Y:S02]  /*5140*/  VIADD R16, R19, 0xffffffff ;  /* 0xffffffff13107836 */ /* 0x000fe40000000000 */
[C---:B------:R-:W-:Y:S02]  /*5150*/  VIADD R23, R47.reuse, 0x4 ;  /* 0x000000042f177836 */ /* 0x040fe40000000000 */
[----:B------:R-:W-:Y:S01]  /*5160*/  VIADD R26, R47, 0x8 ;  /* 0x000000082f1a7836 */ /* 0x000fe20000000000 */
[----:B------:R-:W-:Y:S01]  /*5170*/  LOP3.LUT R22, R19, R16, RZ, 0xc, !PT ;  /* 0x0000001013167212 */ /* 0x000fe200078e0cff */
[----:B------:R-:W-:-:S03]  /*5180*/  IMAD.MOV.U32 R19, RZ, RZ, -0x1 ;  /* 0xffffffffff137424 */ /* 0x000fc600078e00ff */
[----:B------:R1:W2:Y:S02]  /*5190*/  POPC R16, R22 ;  /* 0x0000001600107309 */ /* 0x0002a40000000000 */
[----:B-1----:R-:W-:Y:S01]  /*51a0*/  VIADD R22, R47, 0x2 ;  /* 0x000000022f167836 */ /* 0x002fe20000000000 */
[----:B0-2---:R-:W-:-:S13]  /*51b0*/  IADD3 R42, P2, PT, R42, 0x100, RZ ;  /* 0x000001002a2a7810 */ /* 0x005fda0007f5e0ff */
[----:B------:R-:W-:Y:S05]  /*51c0*/  WARPSYNC.COLLECTIVE R19, `(.L_x_855) ;  /* 0x0000000013087348 */ /* 0x000fea0003c00000 */
[----:B------:R0:W1:Y:S02]  /*51d0*/  SHFL.DOWN P3, R20, R18, R17, R16 ;  /* 0x0800001112147389 */ /* 0x0000640000060010 */
[----:B01----:R-:W-:Y:S05]  /*51e0*/  ENDCOLLECTIVE ;  /* 0x000000000000791b */ /* 0x003fea0003800000 */
.L_x_855:
[-C--:B------:R-:W-:Y:S01]  /*51f0*/  ISETP.GE.AND P0, PT, R47, R16.reuse, PT ;  /* 0x000000102f00720c */ /* 0x080fe20003f06270 */
[----:B------:R-:W-:Y:S02]  /*5200*/  IMAD.X R43, RZ, RZ, R43, P2 ;  /* 0x000000ffff2b7224 */ /* 0x000fe400010e062b */
        /* <DEDUP_REMOVED lines=8> */
.L_x_856:
[----:B------:R-:W-:Y:S01]  /*5290*/  IMAD.MOV.U32 R17, RZ, RZ, 0x4 ;  /* 0x00000004ff117424 */ /* 0x000fe200078e00ff */
[----:B------:R-:W-:Y:S02]  /*52a0*/  SEL R20, R20, RZ, !P0 ;  /* 0x000000ff14147207 */ /* 0x000fe40004000000 */
[----:B------:R-:W-:-:S03]  /*52b0*/  ISETP.GT.AND P0, PT, R23, R16, PT ;  /* 0x000000101700720c */ /* 0x000fc60003f04270 */
[----:B------:R-:W-:Y:S02]  /*52c0*/  IMAD.IADD R39, R37, 0x1, R20 ;  /* 0x0000000125277824 */ /* 0x000fe400078e0214 */
[----:B------:R-:W-:Y:S02]  /*52d0*/  VIADD R37, R47, 0x10 ;  /* 0x000000102f257836 */ /* 0x000fe40000000000 */
[----:B------:R-:W-:-:S03]  /*52e0*/  IMAD.MOV.U32 R18, RZ, RZ, R39 ;  /* 0x000000ffff127224 */ /* 0x000fc600078e0027 */
[----:B------:R-:W-:-:S13]  /*52f0*/  ISETP.GT.AND P1, PT, R37, R16, PT ;  /* 0x000000102500720c */ /* 0x000fda0003f24270 */
[----:B------:R-:W-:Y:S05]  /*5300*/  WARPSYNC.COLLECTIVE R19, `(.L_x_857) ;  /* 0x0000000013087348 */ /* 0x000fea0003c00000 */
[----:B------:R0:W1:Y:S02]  /*5310*/  SHFL.DOWN P3, R20, R18, R17, R16 ;  /* 0x0800001112147389 */ /* 0x0000640000060010 */
[----:B01----:R-:W-:Y:S05]  /*5320*/  ENDCOLLECTIVE ;  /* 0x000000000000791b */ /* 0x003fea0003800000 */
.L_x_857:
        /* <DEDUP_REMOVED lines=8> */
.L_x_858:
        /* <DEDUP_REMOVED lines=8> */
.L_x_859:
[----:B------:R-:W-:Y:S05]  /*5430*/  WARPSYNC.COLLECTIVE R19, `(.L_x_860) ;  /* 0x0000000013087348 */ /* 0x000fea0003c00000 */
[----:B------:R-:W-:Y:S01]  /*5440*/  VOTE.ALL P0, P0 ;  /* 0x0000000000ff7806 */ /* 0x000fe20000000000 */
[----:B------:R-:W-:-:S12]  /*5450*/  ENDCOLLECTIVE ;  /* 0x000000000000791b */ /* 0x000fd80003800000 */
.L_x_860:
[----:B------:R-:W-:-:S05]  /*5460*/  SEL R20, R20, RZ, !P1 ;  /* 0x000000ff14147207 */ /* 0x000fca0004800000 */
[----:B------:R-:W-:Y:S01]  /*5470*/  IMAD.IADD R39, R41, 0x1, R20 ;  /* 0x0000000129277824 */ /* 0x000fe200078e0214 */
[----:B------:R-:W-:Y:S06]  /*5480*/  BRA `(.L_x_861) ;  /* 0xffffffbc00cc7947 */ /* 0x000fec000383ffff */
.L_x_786:
[----:B------:R-:W-:Y:S01]  /*5490*/  BSSY B1, `(.L_x_862) ;  /* 0x0000006000017945 */ /* 0x000fe20003800000 */
[----:B------:R-:W-:Y:S01]  /*54a0*/  PLOP3.LUT P0, PT, P0, PT, PT, 0x8, 0x80 ;  /* 0x000000000080781c */ /* 0x000fe2000070e170 */
[----:B------:R-:W-:-:S12]  /*54b0*/  IMAD.MOV.U32 R19, RZ, RZ, -0x1 ;  /* 0xffffffffff137424 */ /* 0x000fd800078e00ff */
[----:B------:R-:W-:Y:S05]  /*54c0*/  WARPSYNC.COLLECTIVE R19, `(.L_x_863) ;  /* 0x0000000013087348 */ /* 0x000fea0003c00000 */
[----:B------:R-:W-:Y:S01]  /*54d0*/  VOTE.ANY P0, P0 ;  /* 0x0000000000ff7806 */ /* 0x000fe20000000100 */
[----:B------:R-:W-:-:S12]  /*54e0*/  ENDCOLLECTIVE ;  /* 0x000000000000791b */ /* 0x000fd80003800000 */
.L_x_863:
[----:B------:R-:W-:Y:S05]  /*54f0*/  BSYNC B1 ;  /* 0x0000000000017941 */ /* 0x000fea0003800000 */
.L_x_862:
[----:B------:R-:W-:Y:S05]  /*5500*/  BRA `(.L_x_864) ;  /* 0xffffffbc00dc7947 */ /* 0x000fea000383ffff */
.L_x_788:
[----:B------:R-:W-:Y:S01]  /*5510*/  BSSY B1, `(.L_x_865) ;  /* 0x0000006000017945 */ /* 0x000fe20003800000 */
[----:B------:R-:W-:Y:S01]  /*5520*/  PLOP3.LUT P0, PT, P0, PT, PT, 0x8, 0x80 ;  /* 0x000000000080781c */ /* 0x000fe2000070e170 */
[----:B------:R-:W-:-:S12]  /*5530*/  IMAD.MOV.U32 R19, RZ, RZ, -0x1 ;  /* 0xffffffffff137424 */ /* 0x000fd800078e00ff */
[----:B------:R-:W-:Y:S05]  /*5540*/  WARPSYNC.COLLECTIVE R19, `(.L_x_866) ;  /* 0x0000000013087348 */ /* 0x000fea0003c00000 */
[----:B------:R-:W-:Y:S01]  /*5550*/  VOTE.ANY P0, P0 ;  /* 0x0000000000ff7806 */ /* 0x000fe20000000100 */
[----:B------:R-:W-:-:S12]  /*5560*/  ENDCOLLECTIVE ;  /* 0x000000000000791b */ /* 0x000fd80003800000 */
.L_x_866:
[----:B------:R-:W-:Y:S05]  /*5570*/  BSYNC B1 ;  /* 0x0000000000017941 */ /* 0x000fea0003800000 */
.L_x_865:
[----:B------:R-:W-:Y:S05]  /*5580*/  BRA `(.L_x_867) ;  /* 0xffffffc000307947 */ /* 0x000fea000383ffff */
.L_x_790:
[----:B------:R-:W-:Y:S01]  /*5590*/  BSSY B1, `(.L_x_868) ;  /* 0x0000006000017945 */ /* 0x000fe20003800000 */
[----:B------:R-:W-:Y:S01]  /*55a0*/  PLOP3.LUT P0, PT, P0, PT, PT, 0x8, 0x80 ;  /* 0x000000000080781c */ /* 0x000fe2000070e170 */
[----:B------:R-:W-:-:S12]  /*55b0*/  IMAD.MOV.U32 R19, RZ, RZ, -0x1 ;  /* 0xffffffffff137424 */ /* 0x000fd800078e00ff */
[----:B------:R-:W-:Y:S05]  /*55c0*/  WARPSYNC.COLLECTIVE R19, `(.L_x_869) ;  /* 0x0000000013087348 */ /* 0x000fea0003c00000 */
[----:B------:R-:W-:Y:S01]  /*55d0*/  VOTE.ANY R19, PT, P0 ;  /* 0x0000000000137806 */ /* 0x000fe200000e0100 */
[----:B------:R-:W-:Y:S06]  /*55e0*/  ENDCOLLECTIVE ;  /* 0x000000000000791b */ /* 0x000fec0003800000 */
.L_x_869:
[----:B------:R-:W-:Y:S05]  /*55f0*/  BSYNC B1 ;  /* 0x0000000000017941 */ /* 0x000fea0003800000 */
.L_x_868:
[----:B------:R-:W-:Y:S01]  /*5600*/  LOP3.LUT R19, R19, 0x80000000, R48, 0xec, !PT ;  /* 0x8000000013137812 */ /* 0x000fe200078eec30 */
[----:B------:R-:W-:Y:S02]  /*5610*/  IMAD.MOV.U32 R18, RZ, RZ, R41 ;  /* 0x000000ffff127224 */ /* 0x000fe400078e0029 */
[----:B------:R-:W-:Y:S02]  /*5620*/  IMAD.MOV.U32 R17, RZ, RZ, 0x1 ;  /* 0x00000001ff117424 */ /* 0x000fe400078e00ff */
[----:B------:R-:W-:Y:S02]  /*5630*/  VIADD R16, R19, 0xffffffff ;  /* 0xffffffff13107836 */ /* 0x000fe40000000000 */
[----:B------:R-:W-:-:S03]  /*5640*/  VIADD R21, R21, 0xffffffe0 ;  /* 0xffffffe015157836 */ /* 0x000fc60000000000 */
[----:B------:R-:W-:Y:S01]  /*5650*/  LOP3.LUT R50, R19, R16, RZ, 0xc, !PT ;  /* 0x0000001013327212 */ /* 0x000fe200078e0cff */
[----:B------:R-:W-:-:S03]  /*5660*/  IMAD.MOV.U32 R19, RZ, RZ, -0x1 ;  /* 0xffffffffff137424 */ /* 0x000fc600078e00ff */
[----:B------:R0:W1:Y:S04]  /*5670*/  POPC R16, R50 ;  /* 0x0000003200107309 */ /* 0x0000680000000000 */
[----:B01----:R-:W-:Y:S05]  /*5680*/  WARPSYNC.COLLECTIVE R19, `(.L_x_870) ;  /* 0x0000000013087348 */ /* 0x003fea0003c00000 */
[----:B-1----:R1:W2:Y:S02]  /*5690*/  SHFL.DOWN P3, R20, R18, R17, R16 ;  /* 0x0800001112147389 */ /* 0x0022a40000060010 */
[----:B012---:R-:W-:Y:S05]  /*56a0*/  ENDCOLLECTIVE ;  /* 0x000000000000791b */ /* 0x007fea0003800000 */
.L_x_870:
[-C--:B------:R-:W-:Y:S02]  /*56b0*/  ISETP.GE.AND P0, PT, R47, R16.reuse, PT ;  /* 0x000000102f00720c */ /* 0x080fe40003f06270 */
[-C--:B------:R-:W-:Y:S01]  /*56c0*/  ISETP.GT.AND P1, PT, R37, R16.reuse, PT ;  /* 0x000000102500720c */ /* 0x080fe20003f24270 */
        /* <DEDUP_REMOVED lines=8> */
.L_x_871:
        /* <DEDUP_REMOVED lines=8> */
.L_x_872:
        /* <DEDUP_REMOVED lines=8> */
.L_x_873:
        /* <DEDUP_REMOVED lines=8> */
.L_x_874:
[----:B------:R-:W-:Y:S05]  /*58d0*/  WARPSYNC.COLLECTIVE R19, `(.L_x_875) ;  /* 0x0000000013087348 */ /* 0x000fea0003c00000 */
[----:B------:R-:W-:Y:S01]  /*58e0*/  VOTE.ALL P0, P0 ;  /* 0x0000000000ff7806 */ /* 0x000fe20000000000 */
[----:B------:R-:W-:-:S12]  /*58f0*/  ENDCOLLECTIVE ;  /* 0x000000000000791b */ /* 0x000fd80003800000 */
.L_x_875:
[----:B------:R-:W-:-:S04]  /*5900*/  SEL R20, R20, RZ, !P1 ;  /* 0x000000ff14147207 */ /* 0x000fc80004800000 */
[----:B------:R-:W-:Y:S01]  /*5910*/  IADD3 R39, PT, PT, R50, R20, R39 ;  /* 0x0000001432277210 */ /* 0x000fe20007ffe027 */
[----:B------:R-:W-:Y:S06]  /*5920*/  BRA `(.L_x_876) ;  /* 0xffffffbc00c87947 */ /* 0x000fec000383ffff */
.L_x_795:
[----:B------:R-:W-:Y:S01]  /*5930*/  BSSY B0, `(.L_x_877) ;  /* 0x0000006000007945 */ /* 0x000fe20003800000 */
[----:B------:R-:W-:Y:S01]  /*5940*/  PLOP3.LUT P0, PT, P0, PT, PT, 0x8, 0x80 ;  /* 0x000000000080781c */ /* 0x000fe2000070e170 */
[----:B------:R-:W-:-:S12]  /*5950*/  IMAD.MOV.U32 R19, RZ, RZ, -0x1 ;  /* 0xffffffffff137424 */ /* 0x000fd800078e00ff */
[----:B------:R-:W-:Y:S05]  /*5960*/  WARPSYNC.COLLECTIVE R19, `(.L_x_878) ;  /* 0x0000000013087348 */ /* 0x000fea0003c00000 */
[----:B------:R-:W-:Y:S01]  /*5970*/  VOTE.ANY P0, P0 ;  /* 0x0000000000ff7806 */ /* 0x000fe20000000100 */
[----:B------:R-:W-:-:S12]  /*5980*/  ENDCOLLECTIVE ;  /* 0x000000000000791b */ /* 0x000fd80003800000 */
.L_x_878:
[----:B------:R-:W-:Y:S05]  /*5990*/  BSYNC B0 ;  /* 0x0000000000007941 */ /* 0x000fea0003800000 */
.L_x_877:
[----:B------:R-:W-:Y:S05]  /*59a0*/  BRA `(.L_x_879) ;  /* 0xffffffd800987947 */ /* 0x000fea000383ffff */
.L_x_797:
[----:B------:R-:W-:Y:S01]  /*59b0*/  BSSY B0, `(.L_x_880) ;  /* 0x0000006000007945 */ /* 0x000fe20003800000 */
[----:B------:R-:W-:Y:S01]  /*59c0*/  PLOP3.LUT P0, PT, P0, PT, PT, 0x8, 0x80 ;  /* 0x000000000080781c */ /* 0x000fe2000070e170 */
[----:B------:R-:W-:-:S12]  /*59d0*/  IMAD.MOV.U32 R19, RZ, RZ, -0x1 ;  /* 0xffffffffff137424 */ /* 0x000fd800078e00ff */
[----:B------:R-:W-:Y:S05]  /*59e0*/  WARPSYNC.COLLECTIVE R19, `(.L_x_881) ;  /* 0x0000000013087348 */ /* 0x000fea0003c00000 */
[----:B------:R-:W-:Y:S01]  /*59f0*/  VOTE.ANY P0, P0 ;  /* 0x0000000000ff7806 */ /* 0x000fe20000000100 */
[----:B------:R-:W-:-:S12]  /*5a00*/  ENDCOLLECTIVE ;  /* 0x000000000000791b */ /* 0x000fd80003800000 */
.L_x_881:
[----:B------:R-:W-:Y:S05]  /*5a10*/  BSYNC B0 ;  /* 0x0000000000007941 */ /* 0x000fea0003800000 */
.L_x_880:
[----:B------:R-:W-:Y:S05]  /*5a20*/  BRA `(.L_x_882) ;  /* 0xffffffd800ec7947 */ /* 0x000fea000383ffff */
.L_x_799:
[----:B------:R-:W0:Y:S01]  /*5a30*/  S2R R53, SR_GEMASK ;  /* 0x0000000000357919 */ /* 0x000e220000003c00 */
[----:B------:R-:W-:Y:S01]  /*5a40*/  BSSY B0, `(.L_x_883) ;  /* 0x0000006000007945 */ /* 0x000fe20003800000 */
[----:B------:R-:W-:Y:S01]  /*5a50*/  PLOP3.LUT P0, PT, P0, PT, PT, 0x8, 0x80 ;  /* 0x000000000080781c */ /* 0x000fe2000070e170 */
[----:B------:R-:W-:-:S12]  /*5a60*/  IMAD.MOV.U32 R19, RZ, RZ, -0x1 ;  /* 0xffffffffff137424 */ /* 0x000fd800078e00ff */
[----:B0-----:R-:W-:Y:S05]  /*5a70*/  WARPSYNC.COLLECTIVE R19, `(.L_x_884) ;  /* 0x0000000013087348 */ /* 0x001fea0003c00000 */
[----:B------:R-:W-:Y:S01]  /*5a80*/  VOTE.ANY R19, PT, P0 ;  /* 0x0000000000137806 */ /* 0x000fe200000e0100 */
[----:B0-----:R-:W-:Y:S06]  /*5a90*/  ENDCOLLECTIVE ;  /* 0x000000000000791b */ /* 0x001fec0003800000 */
.L_x_884:
[----:B------:R-:W-:Y:S05]  /*5aa0*/  BSYNC B0 ;  /* 0x0000000000007941 */ /* 0x000fea0003800000 */
.L_x_883:
[----:B------:R-:W-:Y:S01]  /*5ab0*/  LOP3.LUT R19, R19, 0x80000000, R53, 0xec, !PT ;  /* 0x8000000013137812 */ /* 0x000fe200078eec35 */
[----:B------:R-:W-:Y:S02]  /*5ac0*/  IMAD.MOV.U32 R18, RZ, RZ, R25 ;  /* 0x000000ffff127224 */ /* 0x000fe400078e0019 */
[----:B------:R-:W-:Y:S02]  /*5ad0*/  IMAD.MOV.U32 R17, RZ, RZ, 0x1 ;  /* 0x00000001ff117424 */ /* 0x000fe400078e00ff */
[----:B------:R-:W-:-:S05]  /*5ae0*/  VIADD R16, R19, 0xffffffff ;  /* 0xffffffff13107836 */ /* 0x000fca0000000000 */
[----:B------:R-:W-:Y:S01]  /*5af0*/  LOP3.LUT R44, R19, R16, RZ, 0xc, !PT ;  /* 0x00000010132c7212 */ /* 0x000fe200078e0cff */
[----:B------:R-:W-:-:S05]  /*5b00*/  IMAD.MOV.U32 R19, RZ, RZ, -0x1 ;  /* 0xffffffffff137424 */ /* 0x000fca00078e00ff */
[----:B------:R-:W0:Y:S02]  /*5b10*/  POPC R44, R44 ;  /* 0x0000002c002c7309 */ /* 0x000e240000000000 */
[----:B0-----:R-:W-:Y:S01]  /*5b20*/  IMAD.MOV.U32 R16, RZ, RZ, R44 ;  /* 0x000000ffff107224 */ /* 0x001fe200078e002c */
[----:B------:R-:W-:-:S13]  /*5b30*/  ISETP.GE.AND P0, PT, R36, R44, PT ;  /* 0x0000002c2400720c */ /* 0x000fda0003f06270 */
[----:B------:R-:W-:Y:S05]  /*5b40*/  WARPSYNC.COLLECTIVE R19, `(.L_x_885) ;  /* 0x0000000013087348 */ /* 0x000fea0003c00000 */
[----:B------:R0:W1:Y:S02]  /*5b50*/  SHFL.DOWN P3, R20, R18, R17, R16 ;  /* 0x0800001112147389 */ /* 0x0000640000060010 */
[----:B01----:R-:W-:Y:S05]  /*5b60*/  ENDCOLLECTIVE ;  /* 0x000000000000791b */ /* 0x003fea0003800000 */
.L_x_885:
[----:B------:R-:W-:Y:S01]  /*5b70*/  IMAD.MOV.U32 R17, RZ, RZ, 0x2 ;  /* 0x00000002ff117424 */ /* 0x000fe200078e00ff */
[----:B------:R-:W-:-:S05]  /*5b80*/  SEL R20, R20, RZ, !P0 ;  /* 0x000000ff14147207 */ /* 0x000fca0004000000 */
[----:B------:R-:W-:Y:S02]  /*5b90*/  IMAD.IADD R35, R20, 0x1, R25 ;  /* 0x0000000114237824 */ /* 0x000fe400078e0219 */
[----:B------:R-:W-:Y:S02]  /*5ba0*/  VIADD R25, R36, 0x2 ;  /* 0x0000000224197836 */ /* 0x000fe40000000000 */
[----:B------:R-:W-:-:S03]  /*5bb0*/  IMAD.MOV.U32 R18, RZ, RZ, R35 ;  /* 0x000000ffff127224 */ /* 0x000fc600078e0023 */
[----:B------:R-:W-:Y:S01]  /*5bc0*/  ISETP.GT.AND P0, PT, R25, R44, PT ;  /* 0x0000002c1900720c */ /* 0x000fe20003f04270 */
[----:B------:R-:W-:-:S12]  /*5bd0*/  VIADD R25, R36, 0x4 ;  /* 0x0000000424197836 */ /* 0x000fd80000000000 */
[----:B------:R-:W-:Y:S05]  /*5be0*/  WARPSYNC.COLLECTIVE R19, `(.L_x_886) ;  /* 0x0000000013087348 */ /* 0x000fea0003c00000 */
[----:B------:R0:W1:Y:S02]  /*5bf0*/  SHFL.DOWN P3, R20, R18, R17, R16 ;  /* 0x0800001112147389 */ /* 0x0000640000060010 */
[----:B01----:R-:W-:Y:S05]  /*5c00*/  ENDCOLLECTIVE ;  /* 0x000000000000791b */ /* 0x003fea0003800000 */
.L_x_886:
        /* <DEDUP_REMOVED lines=9> */
.L_x_887:
        /* <DEDUP_REMOVED lines=8> */
.L_x_888:
[----:B------:R-:W-:Y:S01]  /*5d20*/  IMAD.MOV.U32 R17, RZ, RZ, 0x10 ;  /* 0x00000010ff117424 */ /* 0x000fe200078e00ff */
[----:B------:R-:W-:Y:S02]  /*5d30*/  SEL R20, R20, RZ, !P0 ;  /* 0x000000ff14147207 */ /* 0x000fe40004000000 */
[----:B------:R-:W-:-:S03]  /*5d40*/  ISETP.NE.AND P0, PT, R24, 0x65, PT ;  /* 0x000000651800780c */ /* 0x000fc60003f05270 */
[----:B------:R-:W-:Y:S02]  /*5d50*/  IMAD.IADD R26, R25, 0x1, R20 ;  /* 0x00000001191a7824 */ /* 0x000fe400078e0214 */
[----:B------:R-:W-:Y:S02]  /*5d60*/  VIADD R25, R36, 0x10 ;  /* 0x0000001024197836 */ /* 0x000fe40000000000 */
[----:B------:R-:W-:-:S03]  /*5d70*/  IMAD.MOV.U32 R18, RZ, RZ, R26 ;  /* 0x000000ffff127224 */ /* 0x000fc600078e001a */
[----:B------:R-:W-:-:S13]  /*5d80*/  ISETP.GT.AND P2, PT, R25, R44, PT ;  /* 0x0000002c1900720c */ /* 0x000fda0003f44270 */
[----:B------:R-:W-:Y:S05]  /*5d90*/  WARPSYNC.COLLECTIVE R19, `(.L_x_889) ;  /* 0x0000000013087348 */ /* 0x000fea0003c00000 */
[----:B------:R0:W1:Y:S02]  /*5da0*/  SHFL.DOWN P3, R20, R18, R17, R16 ;  /* 0x0800001112147389 */ /* 0x0000640000060010 */
[----:B01----:R-:W-:Y:S05]  /*5db0*/  ENDCOLLECTIVE ;  /* 0x000000000000791b */ /* 0x003fea0003800000 */
.L_x_889:
[----:B------:R-:W-:Y:S05]  /*5dc0*/  WARPSYNC.COLLECTIVE R19, `(.L_x_890) ;  /* 0x0000000013087348 */ /* 0x000fea0003c00000 */
[----:B------:R-:W-:Y:S01]  /*5dd0*/  VOTE.ALL P0, P0 ;  /* 0x0000000000ff7806 */ /* 0x000fe20000000000 */
[----:B------:R-:W-:-:S12]  /*5de0*/  ENDCOLLECTIVE ;  /* 0x000000000000791b */ /* 0x000fd80003800000 */
.L_x_890:
[----:B------:R-:W0:Y:S01]  /*5df0*/  LDC.64 R16, c[0x0][0x398] ;  /* 0x0000e600ff107b82 */ /* 0x000e220000000a00 */
[----:B------:R-:W-:-:S05]  /*5e00*/  SEL R25, R20, RZ, !P2 ;  /* 0x000000ff14197207 */ /* 0x000fca0005000000 */
[----:B------:R-:W-:Y:S01]  /*5e10*/  IMAD.IADD R26, R26, 0x1, R25 ;  /* 0x000000011a1a7824 */ /* 0x000fe200078e0219 */
[----:B0-----:R-:W-:-:S05]  /*5e20*/  IADD3 R35, P3, PT, R16, 0x100, RZ ;  /* 0x0000010010237810 */ /* 0x001fca0007f7e0ff */
[----:B------:R-:W-:Y:S01]  /*5e30*/  IMAD.X R39, RZ, RZ, R17, P3 ;  /* 0x000000ffff277224 */ /* 0x000fe200018e0611 */
[----:B------:R-:W-:Y:S07]  /*5e40*/  BRA `(.L_x_891) ;  /* 0xffffffd800807947 */ /* 0x000fee000383ffff */
.L_x_801:
[----:B------:R-:W-:Y:S01]  /*5e50*/  BSSY B0, `(.L_x_892) ;  /* 0x0000006000007945 */ /* 0x000fe20003800000 */
[----:B------:R-:W-:Y:S01]  /*5e60*/  PLOP3.LUT P0, PT, P0, PT, PT, 0x8, 0x80 ;  /* 0x000000000080781c */ /* 0x000fe2000070e170 */
[----:B------:R-:W-:-:S12]  /*5e70*/  IMAD.MOV.U32 R19, RZ, RZ, -0x1 ;  /* 0xffffffffff137424 */ /* 0x000fd800078e00ff */
[----:B------:R-:W-:Y:S05]  /*5e80*/  WARPSYNC.COLLECTIVE R19, `(.L_x_893) ;  /* 0x0000000013087348 */ /* 0x000fea0003c00000 */
[----:B------:R-:W-:Y:S01]  /*5e90*/  VOTE.ANY P0, P0 ;  /* 0x0000000000ff7806 */ /* 0x000fe20000000100 */
[----:B------:R-:W-:-:S12]  /*5ea0*/  ENDCOLLECTIVE ;  /* 0x000000000000791b */ /* 0x000fd80003800000 */
.L_x_893:
[----:B------:R-:W-:Y:S05]  /*5eb0*/  BSYNC B0 ;  /* 0x0000000000007941 */ /* 0x000fea0003800000 */
.L_x_892:
[----:B------:R-:W-:Y:S05]  /*5ec0*/  BRA `(.L_x_894) ;  /* 0xffffffd800907947 */ /* 0x000fea000383ffff */
.L_x_803:
[----:B------:R-:W-:Y:S01]  /*5ed0*/  BSSY B0, `(.L_x_895) ;  /* 0x0000006000007945 */ /* 0x000fe20003800000 */
[----:B------:R-:W-:Y:S01]  /*5ee0*/  PLOP3.LUT P0, PT, P0, PT, PT, 0x8, 0x80 ;  /* 0x000000000080781c */ /* 0x000fe2000070e170 */
[----:B------:R-:W-:-:S12]  /*5ef0*/  IMAD.MOV.U32 R19, RZ, RZ, -0x1 ;  /* 0xffffffffff137424 */ /* 0x000fd800078e00ff */
[----:B------:R-:W-:Y:S05]  /*5f00*/  WARPSYNC.COLLECTIVE R19, `(.L_x_896) ;  /* 0x0000000013087348 */ /* 0x000fea0003c00000 */
[----:B------:R-:W-:Y:S01]  /*5f10*/  VOTE.ANY P0, P0 ;  /* 0x0000000000ff7806 */ /* 0x000fe20000000100 */
[----:B------:R-:W-:-:S12]  /*5f20*/  ENDCOLLECTIVE ;  /* 0x000000000000791b */ /* 0x000fd80003800000 */
.L_x_896:
[----:B------:R-:W-:Y:S05]  /*5f30*/  BSYNC B0 ;  /* 0x0000000000007941 */ /* 0x000fea0003800000 */
.L_x_895:
[----:B------:R-:W-:Y:S05]  /*5f40*/  BRA `(.L_x_897) ;  /* 0xffffffd800e47947 */ /* 0x000fea000383ffff */
.L_x_805:
[----:B------:R-:W-:Y:S01]  /*5f50*/  BSSY B0, `(.L_x_898) ;  /* 0x0000006000007945 */ /* 0x000fe20003800000 */
[----:B------:R-:W-:Y:S01]  /*5f60*/  PLOP3.LUT P0, PT, P0, PT, PT, 0x8, 0x80 ;  /* 0x000000000080781c */ /* 0x000fe2000070e170 */
[----:B------:R-:W-:-:S12]  /*5f70*/  IMAD.MOV.U32 R19, RZ, RZ, -0x1 ;  /* 0xffffffffff137424 */ /* 0x000fd800078e00ff */
[----:B------:R-:W-:Y:S05]  /*5f80*/  WARPSYNC.COLLECTIVE R19, `(.L_x_899) ;  /* 0x0000000013087348 */ /* 0x000fea0003c00000 */
[----:B------:R-:W-:Y:S01]  /*5f90*/  VOTE.ANY R19, PT, P0 ;  /* 0x0000000000137806 */ /* 0x000fe200000e0100 */
[----:B------:R-:W-:Y:S06]  /*5fa0*/  ENDCOLLECTIVE ;  /* 0x000000000000791b */ /* 0x000fec0003800000 */
.L_x_899:
[----:B------:R-:W-:Y:S05]  /*5fb0*/  BSYNC B0 ;  /* 0x0000000000007941 */ /* 0x000fea0003800000 */
.L_x_898:
        /* <DEDUP_REMOVED lines=11> */
.L_x_900:
        /* <DEDUP_REMOVED lines=10> */
.L_x_901:
        /* <DEDUP_REMOVED lines=9> */
.L_x_902:
        /* <DEDUP_REMOVED lines=9> */
.L_x_903:
[----:B------:R-:W-:Y:S01]  /*6230*/  IMAD.MOV.U32 R17, RZ, RZ, 0x10 ;  /* 0x00000010ff117424 */ /* 0x000fe200078e00ff */
[----:B------:R-:W-:-:S05]  /*6240*/  SEL R20, R20, RZ, !P0 ;  /* 0x000000ff14147207 */ /* 0x000fca0004000000 */
[----:B------:R-:W-:-:S04]  /*6250*/  IMAD.IADD R25, R25, 0x1, R20 ;  /* 0x0000000119197824 */ /* 0x000fc800078e0214 */
[----:B------:R-:W-:-:S07]  /*6260*/  IMAD.MOV.U32 R18, RZ, RZ, R25 ;  /* 0x000000ffff127224 */ /* 0x000fce00078e0019 */
[----:B------:R-:W-:Y:S05]  /*6270*/  WARPSYNC.COLLECTIVE R19, `(.L_x_904) ;  /* 0x0000000013087348 */ /* 0x000fea0003c00000 */
[----:B------:R0:W1:Y:S02]  /*6280*/  SHFL.DOWN P3, R20, R18, R17, R16 ;  /* 0x0800001112147389 */ /* 0x0000640000060010 */
[----:B01----:R-:W-:Y:S05]  /*6290*/  ENDCOLLECTIVE ;  /* 0x000000000000791b */ /* 0x003fea0003800000 */
.L_x_904:
[----:B------:R-:W-:-:S05]  /*62a0*/  VIADD R17, R36, 0x10 ;  /* 0x0000001024117836 */ /* 0x000fca0000000000 */
[----:B------:R-:W-:-:S04]  /*62b0*/  ISETP.GT.AND P0, PT, R17, R16, PT ;  /* 0x000000101100720c */ /* 0x000fc80003f04270 */
[----:B------:R-:W-:Y:S02]  /*62c0*/  SEL R20, R20, RZ, !P0 ;  /* 0x000000ff14147207 */ /* 0x000fe40004000000 */
[----:B------:R-:W-:Y:S02]  /*62d0*/  ISETP.NE.AND P0, PT, R24, 0x65, PT ;  /* 0x000000651800780c */ /* 0x000fe40003f05270 */
[----:B------:R-:W-:-:S11]  /*62e0*/  IADD3 R26, PT, PT, R25, R20, R26 ;  /* 0x00000014191a7210 */ /* 0x000fd60007ffe01a */
[----:B------:R-:W-:Y:S05]  /*62f0*/  WARPSYNC.COLLECTIVE R19, `(.L_x_905) ;  /* 0x0000000013087348 */ /* 0x000fea0003c00000 */
[----:B------:R-:W-:Y:S01]  /*6300*/  VOTE.ALL P0, P0 ;  /* 0x0000000000ff7806 */ /* 0x000fe20000000000 */
[----:B------:R-:W-:-:S12]  /*6310*/  ENDCOLLECTIVE ;  /* 0x000000000000791b */ /* 0x000fd80003800000 */
.L_x_905:
[----:B------:R-:W-:Y:S05]  /*6320*/  BRA `(.L_x_906) ;  /* 0xffffffd8007c7947 */ /* 0x000fea000383ffff */
.L_x_907:
        /* <DEDUP_REMOVED lines=13> */
.L_x_1675:


//--------------------- .text._ZN3cub18CUB_300001_SM_10006detail4scan20DeviceScanInitKernelINS0_13ScanTileStateIiLb1EEEEEvT_i --------------------------
	.section	.text._ZN3cub18CUB_300001_SM_10006detail4scan20DeviceScanInitKernelINS0_13ScanTileStateIiLb1EEEEEvT_i,"ax",@progbits
	.align	128
        .global         _ZN3cub18CUB_300001_SM_10006detail4scan20DeviceScanInitKernelINS0_13ScanTileStateIiLb1EEEEEvT_i
        .type           _ZN3cub18CUB_300001_SM_10006detail4scan20DeviceScanInitKernelINS0_13ScanTileStateIiLb1EEEEEvT_i,@function
        .size           _ZN3cub18CUB_300001_SM_10006detail4scan20DeviceScanInitKernelINS0_13ScanTileStateIiLb1EEEEEvT_i,(.L_x_1676 - _ZN3cub18CUB_300001_SM_10006detail4scan20DeviceScanInitKernelINS0_13ScanTileStateIiLb1EEEEEvT_i)
        .other          _ZN3cub18CUB_300001_SM_10006detail4scan20DeviceScanInitKernelINS0_13ScanTileStateIiLb1EEEEEvT_i,@"STO_CUDA_ENTRY STV_DEFAULT"
_ZN3cub18CUB_300001_SM_10006detail4scan20DeviceScanInitKernelINS0_13ScanTileStateIiLb1EEEEEvT_i:
.text._ZN3cub18CUB_300001_SM_10006detail4scan20DeviceScanInitKernelINS0_13ScanTileStateIiLb1EEEEEvT_i:
[----:B------:R-:W-:Y:S01]  /*0000*/  LDC R1, c[0x0][0x37c] ;  /* 0x0000df00ff017b82 */ /* 0x000fe20000000800 */
[----:B------:R-:W0:Y:S07]  /*0010*/  S2R R0, SR_TID.X ;  /* 0x0000000000007919 */ /* 0x000e2e0000002100 */
[----:B------:R-:W1:Y:S01]  /*0020*/  S2UR UR6, SR_CTAID.X ;  /* 0x00000000000679c3 */ /* 0x000e620000002500 */
[----:B------:R-:W2:Y:S07]  /*0030*/  LDCU UR4, c[0x0][0x388] ;  /* 0x00007100ff0477ac */ /* 0x000eae0008000800 */
[----:B------:R-:W1:Y:S01]  /*0040*/  LDC R5, c[0x0][0x360] ;  /* 0x0000d800ff057b82 */ /* 0x000e620000000800 */
[----:B0-----:R-:W-:Y:S01]  /*0050*/  ISETP.GT.U32.AND P0, PT, R0, 0x1f, PT ;  /* 0x0000001f0000780c */ /* 0x001fe20003f04070 */
[----:B-1----:R-:W-:-:S03]  /*0060*/  IMAD R5, R5, UR6, R0 ;  /* 0x0000000605057c24 */ /* 0x002fc6000f8e0200 */
[----:B------:R-:W-:Y:S02]  /*0070*/  ISETP.NE.OR P0, PT, RZ, UR6, P0 ;  /* 0x00000006ff007c0c */ /* 0x000fe40008705670 */
[----:B--2---:R-:W-:Y:S01]  /*0080*/  ISETP.GE.AND P1, PT, R5, UR4, PT ;  /* 0x0000000405007c0c */ /* 0x004fe2000bf26270 */
[----:B------:R-:W0:-:S12]  /*0090*/  LDCU.64 UR4, c[0x0][0x358] ;  /* 0x00006b00ff0477ac */ /* 0x000e180008000a00 */
[----:B------:R-:W1:Y:S01]  /*00a0*/  @!P1 LDC.64 R2, c[0x0][0x380] ;  /* 0x0000e000ff029b82 */ /* 0x000e620000000a00 */
[----:B------:R-:W-:Y:S01]  /*00b0*/  @!P1 MOV R4, 0x63 ;  /* 0x0000006300049802 */ /* 0x000fe20000000f00 */
[----:B-1----:R-:W-:-:S04]  /*00c0*/  @!P1 IMAD.WIDE R2, R5, 0x8, R2 ;  /* 0x0000000805029825 */ /* 0x002fc800078e0202 */
[----:B------:R-:W-:-:S05]  /*00d0*/  HFMA2 R5, -RZ, RZ, 0, 0 ;  /* 0x00000000ff057431 */ /* 0x000fca00000001ff */
[----:B0-----:R0:W-:Y:S01]  /*00e0*/  @!P1 STG.E.64 desc[UR4][R2.64+0x100], R4 ;  /* 0x0001000402009986 */ /* 0x0011e2000c101b04 */
[----:B------:R-:W-:Y:S05]  /*00f0*/  @P0 EXIT ;  /* 0x000000000000094d */ /* 0x000fea0003800000 */
[----:B0-----:R-:W0:Y:S02]  /*0100*/  LDC.64 R2, c[0x0][0x380] ;  /* 0x0000e000ff027b82 */ /* 0x001e240000000a00 */
[----:B0-----:R-:W-:-:S05]  /*0110*/  IMAD.WIDE.U32 R2, R0, 0x8, R2 ;  /* 0x0000000800027825 */ /* 0x001fca00078e0002 */
[----:B------:R-:W-:Y:S01]  /*0120*/  STG.E.64 desc[UR4][R2.64], RZ ;  /* 0x000000ff02007986 */ /* 0x000fe2000c101b04 */
[----:B------:R-:W-:Y:S05]  /*0130*/  EXIT ;  /* 0x000000000000794d */ /* 0x000fea0003800000 */
.L_x_908:
        /* <DEDUP_REMOVED lines=12> */
.L_x_1676:


//--------------------- .text._ZN3cub18CUB_300001_SM_10006detail4scan23DeviceCompactInitKernelINS0_13ScanTileStateIiLb1EEEPlEEvT_iT0_ --------------------------
	.section	.text._ZN3cub18CUB_300001_SM_10006detail4scan23DeviceCompactInitKernelINS0_13ScanTileStateIiLb1EEEPlEEvT_iT0_,"ax",@progbits
	.align	128
        .global         _ZN3cub18CUB_300001_SM_10006detail4scan23DeviceCompactInitKernelINS0_13ScanTileStateIiLb1EEEPlEEvT_iT0_
        .type           _ZN3cub18CUB_300001_SM_10006detail4scan23DeviceCompactInitKernelINS0_13ScanTileStateIiLb1EEEPlEEvT_iT0_,@function
        .size           _ZN3cub18CUB_300001_SM_10006detail4scan23DeviceCompactInitKernelINS0_13ScanTileStateIiLb1EEEPlEEvT_iT0_,(.L_x_1677 - _ZN3cub18CUB_300001_SM_10006detail4scan23DeviceCompactInitKernelINS0_13ScanTileStateIiLb1EEEPlEEvT_iT0_)
        .other          _ZN3cub18CUB_300001_SM_10006detail4scan23DeviceCompactInitKernelINS0_13ScanTileStateIiLb1EEEPlEEvT_iT0_,@"STO_CUDA_ENTRY STV_DEFAULT"
_ZN3cub18CUB_300001_SM_10006detail4scan23DeviceCompactInitKernelINS0_13ScanTileStateIiLb1EEEPlEEvT_iT0_:
.text._ZN3cub18CUB_300001_SM_10006detail4scan23DeviceCompactInitKernelINS0_13ScanTileStateIiLb1EEEPlEEvT_iT0_:
[----:B------:R-:W-:Y:S01]  /*0000*/  LDC R1, c[0x0][0x37c] ;  /* 0x0000df00ff017b82 */ /* 0x000fe20000000800 */
[----:B------:R-:W0:Y:S07]  /*0010*/  S2R R0, SR_TID.X ;  /* 0x0000000000007919 */ /* 0x000e2e0000002100 */
[----:B------:R-:W1:Y:S01]  /*0020*/  S2UR UR6, SR_CTAID.X ;  /* 0x00000000000679c3 */ /* 0x000e620000002500 */
[----:B------:R-:W2:Y:S07]  /*0030*/  LDCU UR4, c[0x0][0x388] ;  /* 0x00007100ff0477ac */ /* 0x000eae0008000800 */
[----:B------:R-:W1:Y:S01]  /*0040*/  LDC R7, c[0x0][0x360] ;  /* 0x0000d800ff077b82 */ /* 0x000e620000000800 */
[C---:B0-----:R-:W-:Y:S01]  /*0050*/  ISETP.GT.U32.AND P0, PT, R0.reuse, 0x1f, PT ;  /* 0x0000001f0000780c */ /* 0x041fe20003f04070 */
[----:B-1----:R-:W-:Y:S01]  /*0060*/  IMAD R7, R7, UR6, R0 ;  /* 0x0000000607077c24 */ /* 0x002fe2000f8e0200 */
[----:B------:R-:W-:-:S02]  /*0070*/  LOP3.LUT P2, RZ, R0, UR6, RZ, 0xfc, !PT ;  /* 0x0000000600ff7c12 */ /* 0x000fc4000f84fcff */
[----:B------:R-:W-:Y:S02]  /*0080*/  ISETP.NE.OR P0, PT, RZ, UR6, P0 ;  /* 0x00000006ff007c0c */ /* 0x000fe40008705670 */
[----:B--2---:R-:W-:Y:S01]  /*0090*/  ISETP.GE.AND P1, PT, R7, UR4, PT ;  /* 0x0000000407007c0c */ /* 0x004fe2000bf26270 */
[----:B------:R-:W0:Y:S10]  /*00a0*/  LDCU.64 UR4, c[0x0][0x358] ;  /* 0x00006b00ff0477ac */ /* 0x000e340008000a00 */
[----:B------:R-:W1:Y:S02]  /*00b0*/  @!P0 LDC.64 R4, c[0x0][0x380] ;  /* 0x0000e000ff048b82 */ /* 0x000e640000000a00 */
[----:B------:R-:W-:-:S06]  /*00c0*/  @!P1 MOV R6, 0x63 ;  /* 0x0000006300069802 */ /* 0x000fcc0000000f00 */
[----:B------:R-:W2:Y:S01]  /*00d0*/  @!P1 LDC.64 R2, c[0x0][0x380] ;  /* 0x0000e000ff029b82 */ /* 0x000ea20000000a00 */
[----:B-1----:R-:W-:-:S04]  /*00e0*/  @!P0 IMAD.WIDE.U32 R4, R0, 0x8, R4 ;  /* 0x0000000800048825 */ /* 0x002fc800078e0004 */
[----:B--2---:R-:W-:-:S04]  /*00f0*/  @!P1 IMAD.WIDE R2, R7, 0x8, R2 ;  /* 0x0000000807029825 */ /* 0x004fc800078e0202 */
[----:B------:R-:W-:-:S05]  /*0100*/  IMAD.MOV.U32 R7, RZ, RZ, RZ ;  /* 0x000000ffff077224 */ /* 0x000fca00078e00ff */
[----:B0-----:R0:W-:Y:S04]  /*0110*/  @!P1 STG.E.64 desc[UR4][R2.64+0x100], R6 ;  /* 0x0001000602009986 */ /* 0x0011e8000c101b04 */
[----:B------:R0:W-:Y:S01]  /*0120*/  @!P0 STG.E.64 desc[UR4][R4.64], RZ ;  /* 0x000000ff04008986 */ /* 0x0001e2000c101b04 */
[----:B------:R-:W-:Y:S05]  /*0130*/  @P2 EXIT ;  /* 0x000000000000294d */ /* 0x000fea0003800000 */
[----:B0-----:R-:W0:Y:S02]  /*0140*/  LDC.64 R2, c[0x0][0x390] ;  /* 0x0000e400ff027b82 */ /* 0x001e240000000a00 */
[----:B0-----:R-:W-:Y:S01]  /*0150*/  STG.E.64 desc[UR4][R2.64], RZ ;  /* 0x000000ff02007986 */ /* 0x001fe2000c101b04 */
[----:B------:R-:W-:Y:S05]  /*0160*/  EXIT ;  /* 0x000000000000794d */ /* 0x000fea0003800000 */
.L_x_909:
        /* <DEDUP_REMOVED lines=9> */
.L_x_1677:


//--------------------- .text._ZN3cub18CUB_300001_SM_10006detail4scan23DeviceCompactInitKernelINS0_13ScanTileStateIiLb1EEEPiEEvT_iT0_ --------------------------
	.section	.text._ZN3cub18CUB_300001_SM_10006detail4scan23DeviceCompactInitKernelINS0_13ScanTileStateIiLb1EEEPiEEvT_iT0_,"ax",@progbits
	.align	128
        .global         _ZN3cub18CUB_300001_SM_10006detail4scan23DeviceCompactInitKernelINS0_13ScanTileStateIiLb1EEEPiEEvT_iT0_
        .type           _ZN3cub18CUB_300001_SM_10006detail4scan23DeviceCompactInitKernelINS0_13ScanTileStateIiLb1EEEPiEEvT_iT0_,@function
        .size           _ZN3cub18CUB_300001_SM_10006detail4scan23DeviceCompactInitKernelINS0_13ScanTileStateIiLb1EEEPiEEvT_iT0_,(.L_x_1678 - _ZN3cub18CUB_300001_SM_10006detail4scan23DeviceCompactInitKernelINS0_13ScanTileStateIiLb1EEEPiEEvT_iT0_)
        .other          _ZN3cub18CUB_300001_SM_10006detail4scan23DeviceCompactInitKernelINS0_13ScanTileStateIiLb1EEEPiEEvT_iT0_,@"STO_CUDA_ENTRY STV_DEFAULT"
_ZN3cub18CUB_300001_SM_10006detail4scan23DeviceCompactInitKernelINS0_13ScanTileStateIiLb1EEEPiEEvT_iT0_:
.text._ZN3cub18CUB_300001_SM_10006detail4scan23DeviceCompactInitKernelINS0_13ScanTileStateIiLb1EEEPiEEvT_iT0_:
        /* <DEDUP_REMOVED lines=21> */
[----:B0-----:R-:W-:Y:S01]  /*0150*/  STG.E desc[UR4][R2.64], RZ ;  /* 0x000000ff02007986 */ /* 0x001fe2000c101904 */
[----:B------:R-:W-:Y:S05]  /*0160*/  EXIT ;  /* 0x000000000000794d */ /* 0x000fea0003800000 */
.L_x_910:
        /* <DEDUP_REMOVED lines=9> */
.L_x_1678:


//--------------------- .text._ZN3cub18CUB_300001_SM_10006detail9transform16transform_kernelINS2_10policy_hubILb1EN4cuda3std3__45tupleIJPiEEEE10policy1000ElNS7_10__identityEN6thrust24THRUST_300001_SM_1000_NS20permutation_iteratorIS9_S9_EEJS9_EEEvT0_iT1_T2_DpNS2_10kernel_argIT3_EE --------------------------
	.section	.text._ZN3cub18CUB_300001_SM_10006detail9transform16transform_kernelINS2_10policy_hubILb1EN4cuda3std3__45tupleIJPiEEEE10policy1000ElNS7_10__identityEN6thrust24THRUST_300001_SM_1000_NS20permutation_iteratorIS9_S9_EEJS9_EEEvT0_iT1_T2_DpNS2_10kernel_argIT3_EE,"ax",@progbits
	.align	128
        .global         _ZN3cub18CUB_300001_SM_10006detail9transform16transform_kernelINS2_10policy_hubILb1EN4cuda3std3__45tupleIJPiEEEE10policy1000ElNS7_10__identityEN6thrust24THRUST_300001_SM_1000_NS20permutation_iteratorIS9_S9_EEJS9_EEEvT0_iT1_T2_DpNS2_10kernel_argIT3_EE
        .type           _ZN3cub18CUB_300001_SM_10006detail9transform16transform_kernelINS2_10policy_hubILb1EN4cuda3std3__45tupleIJPiEEEE10policy1000ElNS7_10__identityEN6thrust24THRUST_300001_SM_1000_NS20permutation_iteratorIS9_S9_EEJS9_EEEvT0_iT1_T2_DpNS2_10kernel_argIT3_EE,@function
        .size           _ZN3cub18CUB_300001_SM_10006detail9transform16transform_kernelINS2_10policy_hubILb1EN4cuda3std3__45tupleIJPiEEEE10policy1000ElNS7_10__identityEN6thrust24THRUST_300001_SM_1000_NS20permutation_iteratorIS9_S9_EEJS9_EEEvT0_iT1_T2_DpNS2_10kernel_argIT3_EE,(.L_x_1679 - _ZN3cub18CUB_300001_SM_10006detail9transform16transform_kernelINS2_10policy_hubILb1EN4cuda3std3__45tupleIJPiEEEE10policy1000ElNS7_10__identityEN6thrust24THRUST_300001_SM_1000_NS20permutation_iteratorIS9_S9_EEJS9_EEEvT0_iT1_T2_DpNS2_10kernel_argIT3_EE)
        .other          _ZN3cub18CUB_300001_SM_10006detail9transform16transform_kernelINS2_10policy_hubILb1EN4cuda3std3__45tupleIJPiEEEE10policy1000ElNS7_10__identityEN6thrust24THRUST_300001_SM_1000_NS20permutation_iteratorIS9_S9_EEJS9_EEEvT0_iT1_T2_DpNS2_10kernel_argIT3_EE,@"STO_CUDA_ENTRY STV_DEFAULT"
_ZN3cub18CUB_300001_SM_10006detail9transform16transform_kernelINS2_10policy_hubILb1EN4cuda3std3__45tupleIJPiEEEE10policy1000ElNS7_10__identityEN6thrust24THRUST_300001_SM_1000_NS20permutation_iteratorIS9_S9_EEJS9_EEEvT0_iT1_T2_DpNS2_10kernel_argIT3_EE:
.text._ZN3cub18CUB_300001_SM_10006detail9transform16transform_kernelINS2_10policy_hubILb1EN4cuda3std3__45tupleIJPiEEEE10policy1000ElNS7_10__identityEN6thrust24THRUST_300001_SM_1000_NS20permutation_iteratorIS9_S9_EEJS9_EEEvT0_iT1_T2_DpNS2_10kernel_argIT3_EE:
[----:B------:R-:W-:Y:S08]  /*0000*/  LDC R1, c[0x0][0x37c] ;  /* 0x0000df00ff017b82 */ /* 0x000ff00000000800 */
[----:B------:R-:W0:Y:S01]  /*0010*/  LDC R0, c[0x0][0x388] ;  /* 0x0000e200ff007b82 */ /* 0x000e220000000800 */
[----:B------:R-:W1:Y:S01]  /*0020*/  LDCU.64 UR6, c[0x0][0x380] ;  /* 0x00007000ff0677ac */ /* 0x000e620008000a00 */
[----:B------:R-:W2:Y:S01]  /*0030*/  S2R R7, SR_TID.X ;  /* 0x0000000000077919 */ /* 0x000ea20000002100 */
[----:B------:R-:W-:Y:S05]  /*0040*/  BSSY.RECONVERGENT B0, `(.L_x_911) ;  /* 0x000001a000007945 */ /* 0x000fea0003800200 */
[----:B------:R-:W3:Y:S01]  /*0050*/  S2UR UR4, SR_CTAID.X ;  /* 0x00000000000479c3 */ /* 0x000ee20000002500 */
[----:B0-----:R-:W-:-:S04]  /*0060*/  SHF.L.U32 R5, R0, 0x7, RZ ;  /* 0x0000000700057819 */ /* 0x001fc800000006ff */
[----:B------:R-:W-:Y:S01]  /*0070*/  SHF.R.S32.HI R4, RZ, 0x1f, R5 ;  /* 0x0000001fff047819 */ /* 0x000fe20000011405 */
[----:B---3--:R-:W-:Y:S01]  /*0080*/  IMAD.WIDE.U32 R2, R5, UR4, RZ ;  /* 0x0000000405027c25 */ /* 0x008fe2000f8e00ff */
[----:B--2---:R-:W-:-:S03]  /*0090*/  SHF.L.U32 R11, R7, 0x7, RZ ;  /* 0x00000007070b7819 */ /* 0x004fc600000006ff */
[----:B------:R-:W-:Y:S01]  /*00a0*/  IMAD R13, R4, UR4, RZ ;  /* 0x00000004040d7c24 */ /* 0x000fe2000f8e02ff */
[----:B-1----:R-:W-:-:S03]  /*00b0*/  IADD3 R6, P1, PT, -R2, UR6, RZ ;  /* 0x0000000602067c10 */ /* 0x002fc6000ff3e1ff */
[----:B------:R-:W-:Y:S01]  /*00c0*/  IMAD.IADD R13, R3, 0x1, R13 ;  /* 0x00000001030d7824 */ /* 0x000fe200078e020d */
[----:B------:R-:W-:-:S04]  /*00d0*/  ISETP.LT.U32.AND P0, PT, R6, R5, PT ;  /* 0x000000050600720c */ /* 0x000fc80003f01070 */
[----:B------:R-:W-:-:S04]  /*00e0*/  IADD3.X R9, PT, PT, ~R13, UR7, RZ, P1, !PT ;  /* 0x000000070d097c10 */ /* 0x000fc80008ffe5ff */
[----:B------:R-:W-:-:S04]  /*00f0*/  ISETP.LT.AND.EX P0, PT, R9, R4, PT, P0 ;  /* 0x000000040900720c */ /* 0x000fc80003f01300 */
[----:B------:R-:W-:-:S05]  /*0100*/  SEL R6, R6, R5, P0 ;  /* 0x0000000506067207 */ /* 0x000fca0000000000 */
[----:B------:R-:W-:-:S05]  /*0110*/  IMAD.SHL.U32 R4, R6, 0x4, RZ ;  /* 0x0000000406047824 */ /* 0x000fca00078e00ff */
[----:B------:R-:W-:-:S13]  /*0120*/  ISETP.GE.AND P0, PT, R11, R4, PT ;  /* 0x000000040b00720c */ /* 0x000fda0003f06270 */
[----:B------:R-:W-:Y:S05]  /*0130*/  @P0 BRA `(.L_x_912) ;  /* 0x0000000000280947 */ /* 0x000fea0003800000 */
[----:B------:R-:W0:Y:S02]  /*0140*/  LDC.64 R8, c[0x0][0x3a0] ;  /* 0x0000e800ff087b82 */ /* 0x000e240000000a00 */
[----:B0-----:R-:W-:-:S04]  /*0150*/  LEA R8, P0, R2, R8, 0x2 ;  /* 0x0000000802087211 */ /* 0x001fc800078010ff */
[----:B------:R-:W-:-:S03]  /*0160*/  LEA.HI.X R9, R2, R9, R13, 0x2, P0 ;  /* 0x0000000902097211 */ /* 0x000fc600000f140d */
[----:B------:R-:W-:-:S07]  /*0170*/  IMAD.WIDE.U32 R8, R7, 0x80, R8 ;  /* 0x0000008007087825 */ /* 0x000fce00078e0008 */
.L_x_913:
[----:B------:R-:W-:Y:S01]  /*0180*/  IADD3 R11, PT, PT, R11, 0x4000, RZ ;  /* 0x000040000b0b7810 */ /* 0x000fe20007ffe0ff */
[----:B------:R0:W-:Y:S03]  /*0190*/  CCTL.E.PF2 [R8] ;  /* 0x000000000800798f */ /* 0x0001e60000800100 */
[----:B------:R-:W-:Y:S02]  /*01a0*/  ISETP.GE.AND P0, PT, R11, R4, PT ;  /* 0x000000040b00720c */ /* 0x000fe40003f06270 */
[----:B0-----:R-:W-:-:S05]  /*01b0*/  IADD3 R8, P1, PT, R8, 0x4000, RZ ;  /* 0x0000400008087810 */ /* 0x001fca0007f3e0ff */
[----:B------:R-:W-:-:S06]  /*01c0*/  IMAD.X R9, RZ, RZ, R9, P1 ;  /* 0x000000ffff097224 */ /* 0x000fcc00008e0609 */
[----:B------:R-:W-:Y:S05]  /*01d0*/  @!P0 BRA `(.L_x_913) ;  /* 0xfffffffc00e88947 */ /* 0x000fea000383ffff */
.L_x_912:
[----:B------:R-:W-:Y:S05]  /*01e0*/  BSYNC.RECONVERGENT B0 ;  /* 0x0000000000007941 */ /* 0x000fea0003800200 */
.L_x_911:
[----:B------:R-:W0:Y:S01]  /*01f0*/  LDCU.64 UR8, c[0x0][0x3a0] ;  /* 0x00007400ff0877ac */ /* 0x000e220008000a00 */
[----:B------:R-:W-:Y:S02]  /*0200*/  ISETP.NE.AND P0, PT, R5, R6, PT ;  /* 0x000000060500720c */ /* 0x000fe40003f05270 */
[C---:B------:R-:W-:Y:S01]  /*0210*/  SHF.L.U32 R4, R2.reuse, 0x2, RZ ;  /* 0x0000000202047819 */ /* 0x040fe200000006ff */
[----:B------:R-:W1:Y:S01]  /*0220*/  LDCU.64 UR6, c[0x0][0x390] ;  /* 0x00007200ff0677ac */ /* 0x000e620008000a00 */
[----:B------:R-:W-:Y:S01]  /*0230*/  SHF.L.U64.HI R8, R2, 0x2, R13 ;  /* 0x0000000202087819 */ /* 0x000fe2000001020d */
[----:B------:R-:W2:Y:S01]  /*0240*/  LDCU.64 UR4, c[0x0][0x358] ;  /* 0x00006b00ff0477ac */ /* 0x000ea20008000a00 */
[C---:B0-----:R-:W-:Y:S02]  /*0250*/  IADD3 R2, P1, PT, R4.reuse, UR8, RZ ;  /* 0x0000000804027c10 */ /* 0x041fe4000ff3e0ff */
[----:B-1----:R-:W-:Y:S02]  /*0260*/  IADD3 R4, P2, PT, R4, UR6, RZ ;  /* 0x0000000604047c10 */ /* 0x002fe4000ff5e0ff */
[----:B------:R-:W-:-:S02]  /*0270*/  IADD3.X R3, PT, PT, R8, UR9, RZ, P1, !PT ;  /* 0x0000000908037c10 */ /* 0x000fc40008ffe4ff */
[----:B------:R-:W-:Y:S01]  /*0280*/  IADD3.X R5, PT, PT, R8, UR7, RZ, P2, !PT ;  /* 0x0000000708057c10 */ /* 0x000fe200097fe4ff */
[----:B--2---:R-:W-:Y:S08]  /*0290*/  @!P0 BRA `(.L_x_914) ;  /* 0x0000000c005c8947 */ /* 0x004ff00003800000 */
[----:B------:R-:W-:-:S13]  /*02a0*/  ISETP.GE.AND P0, PT, R0, 0x1, PT ;  /* 0x000000010000780c */ /* 0x000fda0003f06270 */
[----:B------:R-:W-:Y:S05]  /*02b0*/  @!P0 EXIT ;  /* 0x000000000000894d */ /* 0x000fea0003800000 */
[C---:B------:R-:W-:Y:S01]  /*02c0*/  ISETP.GE.U32.AND P0, PT, R0.reuse, 0x8, PT ;  /* 0x000000080000780c */ /* 0x040fe20003f06070 */
[----:B------:R-:W-:Y:S01]  /*02d0*/  IMAD.MOV.U32 R14, RZ, RZ, RZ ;  /* 0x000000ffff0e7224 */ /* 0x000fe200078e00ff */
[----:B------:R-:W-:-:S11]  /*02e0*/  LOP3.LUT R18, R0, 0x7, RZ, 0xc0, !PT ;  /* 0x0000000700127812 */ /* 0x000fd600078ec0ff */
[----:B------:R-:W-:Y:S05]  /*02f0*/  @!P0 BRA `(.L_x_915) ;  /* 0x0000000800048947 */ /* 0x000fea0003800000 */
[----:B------:R-:W-:-:S13]  /*0300*/  ISETP.GE.AND P0, PT, R7, R6, PT ;  /* 0x000000060700720c */ /* 0x000fda0003f06270 */
[C---:B------:R-:W-:Y:S01]  /*0310*/  @!P0 IMAD.WIDE.U32 R14, R7.reuse, 0x4, R4 ;  /* 0x00000004070e8825 */ /* 0x040fe200078e0004 */
[----:B------:R-:W0:Y:S03]  /*0320*/  @!P0 LDC.64 R16, c[0x0][0x398] ;  /* 0x0000e600ff108b82 */ /* 0x000e260000000a00 */
[C---:B------:R-:W-:Y:S02]  /*0330*/  @!P0 IMAD.WIDE.U32 R12, R7.reuse, 0x4, R2 ;  /* 0x00000004070c8825 */ /* 0x040fe400078e0002 */
[----:B------:R-:W0:Y:S04]  /*0340*/  @!P0 LDG.E R15, desc[UR4][R14.64] ;  /* 0x000000040e0f8981 */ /* 0x000e28000c1e1900 */
[----:B------:R-:W2:Y:S01]  /*0350*/  @!P0 LDG.E R19, desc[UR4][R12.64] ;  /* 0x000000040c138981 */ /* 0x000ea2000c1e1900 */
[----:B------:R-:W-:-:S04]  /*0360*/  IADD3 R11, PT, PT, R7, 0x80, RZ ;  /* 0x00000080070b7810 */ /* 0x000fc80007ffe0ff */
[C---:B------:R-:W-:Y:S01]  /*0370*/  ISETP.GE.AND P1, PT, R11.reuse, R6, PT ;  /* 0x000000060b00720c */ /* 0x040fe20003f26270 */
[----:B------:R-:W-:-:S04]  /*0380*/  IMAD.WIDE R8, R11, 0x4, R4 ;  /* 0x000000040b087825 */ /* 0x000fc800078e0204 */
[----:B------:R-:W-:-:S04]  /*0390*/  IMAD.WIDE R10, R11, 0x4, R2 ;  /* 0x000000040b0a7825 */ /* 0x000fc800078e0202 */
[----:B0-----:R-:W-:-:S04]  /*03a0*/  @!P0 IMAD.WIDE R16, R15, 0x4, R16 ;  /* 0x000000040f108825 */ /* 0x001fc800078e0210 */
[----:B------:R-:W0:Y:S01]  /*03b0*/  @!P1 LDC.64 R14, c[0x0][0x398] ;  /* 0x0000e600ff0e9b82 */ /* 0x000e220000000a00 */
[----:B--2---:R1:W-:Y:S04]  /*03c0*/  @!P0 STG.E desc[UR4][R16.64], R19 ;  /* 0x0000001310008986 */ /* 0x0043e8000c101904 */
[----:B------:R-:W0:Y:S04]  /*03d0*/  @!P1 LDG.E R23, desc[UR4][R8.64] ;  /* 0x0000000408179981 */ /* 0x000e28000c1e1900 */
[----:B------:R-:W2:Y:S01]  /*03e0*/  @!P1 LDG.E R21, desc[UR4][R10.64] ;  /* 0x000000040a159981 */ /* 0x000ea2000c1e1900 */
[----:B------:R-:W-:-:S05]  /*03f0*/  VIADD R13, R7, 0x100 ;  /* 0x00000100070d7836 */ /* 0x000fca0000000000 */
[----:B------:R-:W-:Y:S01]  /*0400*/  ISETP.GE.AND P0, PT, R13, R6, PT ;  /* 0x000000060d00720c */ /* 0x000fe20003f06270 */
[----:B0-----:R-:W-:-:S12]  /*0410*/  @!P1 IMAD.WIDE R12, R23, 0x4, R14 ;  /* 0x00000004170c9825 */ /* 0x001fd800078e020e */
[----:B------:R-:W0:Y:S01]  /*0420*/  @!P0 LDC.64 R14, c[0x0][0x398] ;  /* 0x0000e600ff0e8b82 */ /* 0x000e220000000a00 */
[----:B--2---:R2:W-:Y:S04]  /*0430*/  @!P1 STG.E desc[UR4][R12.64], R21 ;  /* 0x000000150c009986 */ /* 0x0045e8000c101904 */
[----:B------:R-:W0:Y:S04]  /*0440*/  @!P0 LDG.E R25, desc[UR4][R8.64+0x200] ;  /* 0x0002000408198981 */ /* 0x000e28000c1e1900 */
[----:B------:R-:W3:Y:S01]  /*0450*/  @!P0 LDG.E R23, desc[UR4][R10.64+0x200] ;  /* 0x000200040a178981 */ /* 0x000ee2000c1e1900 */
[----:B-1----:R-:W-:-:S04]  /*0460*/  IADD3 R17, PT, PT, R7, 0x180, RZ ;  /* 0x0000018007117810 */ /* 0x002fc80007ffe0ff */
[----:B------:R-:W-:Y:S01]  /*0470*/  ISETP.GE.AND P1, PT, R17, R6, PT ;  /* 0x000000061100720c */ /* 0x000fe20003f26270 */
[----:B--2---:R-:W-:-:S12]  /*0480*/  VIADD R13, R7, 0x200 ;  /* 0x00000200070d7836 */ /* 0x004fd80000000000 */
[----:B------:R-:W1:Y:S01]  /*0490*/  @!P1 LDC.64 R16, c[0x0][0x398] ;  /* 0x0000e600ff109b82 */ /* 0x000e620000000a00 */
[----:B0-----:R-:W-:-:S05]  /*04a0*/  @!P0 IMAD.WIDE R14, R25, 0x4, R14 ;  /* 0x00000004190e8825 */ /* 0x001fca00078e020e */
[----:B---3--:R0:W-:Y:S04]  /*04b0*/  @!P0 STG.E desc[UR4][R14.64], R23 ;  /* 0x000000170e008986 */ /* 0x0081e8000c101904 */
[----:B------:R-:W1:Y:S04]  /*04c0*/  @!P1 LDG.E R25, desc[UR4][R8.64+0x400] ;  /* 0x0004000408199981 */ /* 0x000e68000c1e1900 */
[----:B------:R-:W2:Y:S01]  /*04d0*/  @!P1 LDG.E R19, desc[UR4][R10.64+0x400] ;  /* 0x000400040a139981 */ /* 0x000ea2000c1e1900 */
[----:B------:R-:W-:Y:S01]  /*04e0*/  ISETP.GE.AND P0, PT, R13, R6, PT ;  /* 0x000000060d00720c */ /* 0x000fe20003f06270 */
[----:B-1----:R-:W-:-:S12]  /*04f0*/  @!P1 IMAD.WIDE R12, R25, 0x4, R16 ;  /* 0x00000004190c9825 */ /* 0x002fd800078e0210 */
[----:B------:R-:W1:Y:S01]  /*0500*/  @!P0 LDC.64 R16, c[0x0][0x398] ;  /* 0x0000e600ff108b82 */ /* 0x000e620000000a00 */
[----:B--2---:R2:W-:Y:S04]  /*0510*/  @!P1 STG.E desc[UR4][R12.64], R19 ;  /* 0x000000130c009986 */ /* 0x0045e8000c101904 */
[----:B------:R-:W1:Y:S04]  /*0520*/  @!P0 LDG.E R25, desc[UR4][R8.64+0x600] ;  /* 0x0006000408198981 */ /* 0x000e68000c1e1900 */
[----:B------:R-:W3:Y:S01]  /*0530*/  @!P0 LDG.E R21, desc[UR4][R10.64+0x600] ;  /* 0x000600040a158981 */ /* 0x000ee2000c1e1900 */
[----:B0-----:R-:W-:-:S04]  /*0540*/  IADD3 R15, PT, PT, R7, 0x280, RZ ;  /* 0x00000280070f7810 */ /* 0x001fc80007ffe0ff */
[----:B------:R-:W-:Y:S01]  /*0550*/  ISETP.GE.AND P1, PT, R15, R6, PT ;  /* 0x000000060f00720c */ /* 0x000fe20003f26270 */
[----:B-1----:R-:W-:-:S12]  /*0560*/  @!P0 IMAD.WIDE R14, R25, 0x4, R16 ;  /* 0x00000004190e8825 */ /* 0x002fd800078e0210 */
[----:B------:R-:W0:Y:S01]  /*0570*/  @!P1 LDC.64 R16, c[0x0][0x398] ;  /* 0x0000e600ff109b82 */ /* 0x000e220000000a00 */
[----:B---3--:R1:W-:Y:S04]  /*0580*/  @!P0 STG.E desc[UR4][R14.64], R21 ;  /* 0x000000150e008986 */ /* 0x0083e8000c101904 */
[----:B------:R-:W0:Y:S04]  /*0590*/  @!P1 LDG.E R25, desc[UR4][R8.64+0x800] ;  /* 0x0008000408199981 */ /* 0x000e28000c1e1900 */
[----:B------:R-:W3:Y:S01]  /*05a0*/  @!P1 LDG.E R23, desc[UR4][R10.64+0x800] ;  /* 0x000800040a179981 */ /* 0x000ee2000c1e1900 */
[----:B--2---:R-:W-:-:S05]  /*05b0*/  VIADD R13, R7, 0x300 ;  /* 0x00000300070d7836 */ /* 0x004fca0000000000 */
[----:B------:R-:W-:Y:S01]  /*05c0*/  ISETP.GE.AND P0, PT, R13, R6, PT ;  /* 0x000000060d00720c */ /* 0x000fe20003f06270 */
[----:B0-----:R-:W-:-:S12]  /*05d0*/  @!P1 IMAD.WIDE R12, R25, 0x4, R16 ;  /* 0x00000004190c9825 */ /* 0x001fd800078e0210 */
[----:B------:R-:W0:Y:S01]  /*05e0*/  @!P0 LDC.64 R16, c[0x0][0x398] ;  /* 0x0000e600ff108b82 */ /* 0x000e220000000a00 */
[----:B---3--:R2:W-:Y:S04]  /*05f0*/  @!P1 STG.E desc[UR4][R12.64], R23 ;  /* 0x000000170c009986 */ /* 0x0085e8000c101904 */
[----:B------:R-:W0:Y:S04]  /*0600*/  @!P0 LDG.E R25, desc[UR4][R8.64+0xa00] ;  /* 0x000a000408198981 */ /* 0x000e28000c1e1900 */
[----:B------:R-:W3:Y:S01]  /*0610*/  @!P0 LDG.E R19, desc[UR4][R10.64+0xa00] ;  /* 0x000a00040a138981 */ /* 0x000ee2000c1e1900 */
[----:B-1----:R-:W-:-:S04]  /*0620*/  IADD3 R15, PT, PT, R7, 0x380, RZ ;  /* 0x00000380070f7810 */ /* 0x002fc80007ffe0ff */
[----:B------:R-:W-:-:S13]  /*0630*/  ISETP.GE.AND P1, PT, R15, R6, PT ;  /* 0x000000060f00720c */ /* 0x000fda0003f26270 */
[----:B------:R-:W2:Y:S01]  /*0640*/  @!P1 LDC.64 R14, c[0x0][0x398] ;  /* 0x0000e600ff0e9b82 */ /* 0x000ea20000000a00 */
[----:B0-----:R-:W-:-:S05]  /*0650*/  @!P0 IMAD.WIDE R16, R25, 0x4, R16 ;  /* 0x0000000419108825 */ /* 0x001fca00078e0210 */
[----:B---3--:R0:W-:Y:S04]  /*0660*/  @!P0 STG.E desc[UR4][R16.64], R19 ;  /* 0x0000001310008986 */ /* 0x0081e8000c101904 */
[----:B------:R-:W2:Y:S04]  /*0670*/  @!P1 LDG.E R25, desc[UR4][R8.64+0xc00] ;  /* 0x000c000408199981 */ /* 0x000ea8000c1e1900 */
[----:B------:R-:W3:Y:S01]  /*0680*/  @!P1 LDG.E R21, desc[UR4][R10.64+0xc00] ;  /* 0x000c00040a159981 */ /* 0x000ee2000c1e1900 */
[----:B--2---:R-:W-:Y:S01]  /*0690*/  @!P1 IMAD.WIDE R12, R25, 0x4, R14 ;  /* 0x00000004190c9825 */ /* 0x004fe200078e020e */
[----:B------:R-:W-:-:S04]  /*06a0*/  LOP3.LUT R14, R0, 0x7ffffff8, RZ, 0xc0, !PT ;  /* 0x7ffffff8000e7812 */ /* 0x000fc800078ec0ff */
[----:B---3--:R0:W-:Y:S01]  /*06b0*/  @!P1 STG.E desc[UR4][R12.64], R21 ;  /* 0x000000150c009986 */ /* 0x0081e2000c101904 */
[----:B------:R-:W-:-:S13]  /*06c0*/  ISETP.NE.AND P0, PT, R14, 0x8, PT ;  /* 0x000000080e00780c */ /* 0x000fda0003f05270 */
[----:B0-----:R-:W-:Y:S05]  /*06d0*/  @!P0 BRA `(.L_x_915) ;  /* 0x00000004000c8947 */ /* 0x001fea0003800000 */
[----:B------:R-:W0:Y:S01]  /*06e0*/  LDC.64 R8, c[0x0][0x398] ;  /* 0x0000e600ff087b82 */ /* 0x000e220000000a00 */
[----:B------:R-:W-:-:S07]  /*06f0*/  IMAD.MOV.U32 R0, RZ, RZ, 0x8 ;  /* 0x00000008ff007424 */ /* 0x000fce00078e00ff */
.L_x_918:
[----:B------:R-:W-:-:S04]  /*0700*/  LEA R15, R0, R7, 0x7 ;  /* 0x00000007000f7211 */ /* 0x000fc800078e38ff */
[----:B------:R-:W-:-:S13]  /*0710*/  ISETP.GE.AND P0, PT, R15, R6, PT ;  /* 0x000000060f00720c */ /* 0x000fda0003f06270 */
[C---:B-1----:R-:W-:Y:S01]  /*0720*/  @!P0 IMAD.WIDE.U32 R16, R15.reuse, 0x4, R4 ;  /* 0x000000040f108825 */ /* 0x042fe200078e0004 */
[----:B------:R-:W1:Y:S03]  /*0730*/  @!P0 LDC.64 R22, c[0x0][0x398] ;  /* 0x0000e600ff168b82 */ /* 0x000e660000000a00 */
[C---:B------:R-:W-:Y:S02]  /*0740*/  @!P0 IMAD.WIDE.U32 R20, R15.reuse, 0x4, R2 ;  /* 0x000000040f148825 */ /* 0x040fe400078e0002 */
[----:B------:R-:W1:Y:S04]  /*0750*/  @!P0 LDG.E R17, desc[UR4][R16.64] ;  /* 0x0000000410118981 */ /* 0x000e68000c1e1900 */
[----:B------:R-:W2:Y:S01]  /*0760*/  @!P0 LDG.E R24, desc[UR4][R20.64] ;  /* 0x0000000414188981 */ /* 0x000ea2000c1e1900 */
[----:B------:R-:W-:-:S04]  /*0770*/  VIADD R13, R15, 0x80 ;  /* 0x000000800f0d7836 */ /* 0x000fc80000000000 */
[C---:B------:R-:W-:Y:S01]  /*0780*/  IMAD.WIDE R10, R13.reuse, 0x4, R4 ;  /* 0x000000040d0a7825 */ /* 0x040fe200078e0204 */
[----:B------:R-:W-:-:S03]  /*0790*/  ISETP.GE.AND P1, PT, R13, R6, PT ;  /* 0x000000060d00720c */ /* 0x000fc60003f26270 */
[----:B------:R-:W-:-:S04]  /*07a0*/  IMAD.WIDE R12, R13, 0x4, R2 ;  /* 0x000000040d0c7825 */ /* 0x000fc800078e0202 */
[----:B-1----:R-:W-:-:S06]  /*07b0*/  @!P0 IMAD.WIDE R22, R17, 0x4, R22 ;  /* 0x0000000411168825 */ /* 0x002fcc00078e0216 */
[----:B------:R-:W1:Y:S01]  /*07c0*/  @!P1 LDC.64 R16, c[0x0][0x398] ;  /* 0x0000e600ff109b82 */ /* 0x000e620000000a00 */
[----:B--2---:R2:W-:Y:S04]  /*07d0*/  @!P0 STG.E desc[UR4][R22.64], R24 ;  /* 0x0000001816008986 */ /* 0x0045e8000c101904 */
[----:B------:R-:W1:Y:S04]  /*07e0*/  @!P1 LDG.E R25, desc[UR4][R10.64] ;  /* 0x000000040a199981 */ /* 0x000e68000c1e1900 */
[----:B------:R-:W3:Y:S01]  /*07f0*/  @!P1 LDG.E R29, desc[UR4][R12.64] ;  /* 0x000000040c1d9981 */ /* 0x000ee2000c1e1900 */
[----:B------:R-:W-:-:S04]  /*0800*/  IADD3 R19, PT, PT, R15, 0x100, RZ ;  /* 0x000001000f137810 */ /* 0x000fc80007ffe0ff */
[----:B------:R-:W-:Y:S01]  /*0810*/  ISETP.GE.AND P0, PT, R19, R6, PT ;  /* 0x000000061300720c */ /* 0x000fe20003f06270 */
[----:B-1----:R-:W-:-:S12]  /*0820*/  @!P1 IMAD.WIDE R20, R25, 0x4, R16 ;  /* 0x0000000419149825 */ /* 0x002fd800078e0210 */
[----:B------:R-:W2:Y:S01]  /*0830*/  @!P0 LDC.64 R16, c[0x0][0x398] ;  /* 0x0000e600ff108b82 */ /* 0x000ea20000000a00 */
[----:B---3--:R1:W-:Y:S04]  /*0840*/  @!P1 STG.E desc[UR4][R20.64], R29 ;  /* 0x0000001d14009986 */ /* 0x0083e8000c101904 */
[----:B------:R-:W2:Y:S04]  /*0850*/  @!P0 LDG.E R25, desc[UR4][R10.64+0x200] ;  /* 0x000200040a198981 */ /* 0x000ea8000c1e1900 */
[----:B------:R-:W3:Y:S01]  /*0860*/  @!P0 LDG.E R27, desc[UR4][R12.64+0x200] ;  /* 0x000200040c1b8981 */ /* 0x000ee2000c1e1900 */
[----:B------:R-:W-:-:S04]  /*0870*/  IADD3 R19, PT, PT, R15, 0x180, RZ ;  /* 0x000001800f137810 */ /* 0x000fc80007ffe0ff */
[----:B------:R-:W-:Y:S01]  /*0880*/  ISETP.GE.AND P1, PT, R19, R6, PT ;  /* 0x000000061300720c */ /* 0x000fe20003f26270 */
[----:B--2---:R-:W-:-:S12]  /*0890*/  @!P0 IMAD.WIDE R22, R25, 0x4, R16 ;  /* 0x0000000419168825 */ /* 0x004fd800078e0210 */
[----:B------:R-:W1:Y:S01]  /*08a0*/  @!P1 LDC.64 R16, c[0x0][0x398] ;  /* 0x0000e600ff109b82 */ /* 0x000e620000000a00 */
[----:B---3--:R2:W-:Y:S04]  /*08b0*/  @!P0 STG.E desc[UR4][R22.64], R27 ;  /* 0x0000001b16008986 */ /* 0x0085e8000c101904 */
[----:B------:R-:W1:Y:S04]  /*08c0*/  @!P1 LDG.E R25, desc[UR4][R10.64+0x400] ;  /* 0x000400040a199981 */ /* 0x000e68000c1e1900 */
[----:B------:R-:W3:Y:S01]  /*08d0*/  @!P1 LDG.E R24, desc[UR4][R12.64+0x400] ;  /* 0x000400040c189981 */ /* 0x000ee2000c1e1900 */
[----:B------:R-:W-:-:S05]  /*08e0*/  VIADD R19, R15, 0x200 ;  /* 0x000002000f137836 */ /* 0x000fca0000000000 */
        /* <DEDUP_REMOVED lines=13> */
[----:B------:R-:W-:-:S04]  /*09c0*/  IADD3 R19, PT, PT, R15, 0x300, RZ ;  /* 0x000003000f137810 */ /* 0x000fc80007ffe0ff */
[----:B------:R-:W-:Y:S01]  /*09d0*/  ISETP.GE.AND P0, PT, R19, R6, PT ;  /* 0x000000061300720c */ /* 0x000fe20003f06270 */
[----:B-1----:R-:W-:-:S12]  /*09e0*/  @!P1 IMAD.WIDE R20, R25, 0x4, R16 ;  /* 0x0000000419149825 */ /* 0x002fd800078e0210 */
[----:B------:R-:W1:Y:S01]  /*09f0*/  @!P0 LDC.64 R16, c[0x0][0x398] ;  /* 0x0000e600ff108b82 */ /* 0x000e620000000a00 */
[----:B---3--:R2:W-:Y:S04]  /*0a00*/  @!P1 STG.E desc[UR4][R20.64], R27 ;  /* 0x0000001b14009986 */ /* 0x0085e8000c101904 */
[----:B------:R-:W1:Y:S04]  /*0a10*/  @!P0 LDG.E R25, desc[UR4][R10.64+0xa00] ;  /* 0x000a00040a198981 */ /* 0x000e68000c1e1900 */
[----:B------:R-:W3:Y:S01]  /*0a20*/  @!P0 LDG.E R19, desc[UR4][R12.64+0xa00] ;  /* 0x000a00040c138981 */ /* 0x000ee2000c1e1900 */
[----:B------:R-:W-:Y:S01]  /*0a30*/  VIADD R15, R15, 0x380 ;  /* 0x000003800f0f7836 */ /* 0x000fe20000000000 */
[----:B------:R-:W-:Y:S01]  /*0a40*/  IADD3 R0, PT, PT, R0, 0x8, RZ ;  /* 0x0000000800007810 */ /* 0x000fe20007ffe0ff */
[----:B------:R-:W-:Y:S03]  /*0a50*/  BSSY.RECONVERGENT B0, `(.L_x_916) ;  /* 0x000000a000007945 */ /* 0x000fe60003800200 */
[----:B------:R-:W-:Y:S01]  /*0a60*/  ISETP.NE.AND P1, PT, R0, R14, PT ;  /* 0x0000000e0000720c */ /* 0x000fe20003f25270 */
[----:B-1----:R-:W-:-:S05]  /*0a70*/  @!P0 IMAD.WIDE R16, R25, 0x4, R16 ;  /* 0x0000000419108825 */ /* 0x002fca00078e0210 */
[----:B---3--:R2:W-:Y:S01]  /*0a80*/  @!P0 STG.E desc[UR4][R16.64], R19 ;  /* 0x0000001310008986 */ /* 0x0085e2000c101904 */
[----:B------:R-:W-:-:S13]  /*0a90*/  ISETP.GE.AND P0, PT, R15, R6, PT ;  /* 0x000000060f00720c */ /* 0x000fda0003f06270 */
[----:B--2---:R-:W-:Y:S05]  /*0aa0*/  @P0 BRA `(.L_x_917) ;  /* 0x0000000000100947 */ /* 0x004fea0003800000 */
[----:B------:R-:W0:Y:S04]  /*0ab0*/  LDG.E R17, desc[UR4][R10.64+0xc00] ;  /* 0x000c00040a117981 */ /* 0x000e28000c1e1900 */
[----:B------:R-:W2:Y:S01]  /*0ac0*/  LDG.E R13, desc[UR4][R12.64+0xc00] ;  /* 0x000c00040c0d7981 */ /* 0x000ea2000c1e1900 */
[----:B0-----:R-:W-:-:S05]  /*0ad0*/  IMAD.WIDE R16, R17, 0x4, R8 ;  /* 0x0000000411107825 */ /* 0x001fca00078e0208 */
[----:B--2---:R1:W-:Y:S02]  /*0ae0*/  STG.E desc[UR4][R16.64], R13 ;  /* 0x0000000d10007986 */ /* 0x0043e4000c101904 */
.L_x_917:
[----:B------:R-:W-:Y:S05]  /*0af0*/  BSYNC.RECONVERGENT B0 ;  /* 0x0000000000007941 */ /* 0x000fea0003800200 */
.L_x_916:
[----:B------:R-:W-:Y:S05]  /*0b00*/  @P1 BRA `(.L_x_918) ;  /* 0xfffffff800fc1947 */ /* 0x000fea000383ffff */
.L_x_915:
[----:B------:R-:W-:-:S13]  /*0b10*/  ISETP.NE.AND P0, PT, R18, RZ, PT ;  /* 0x000000ff1200720c */ /* 0x000fda0003f05270 */
[----:B------:R-:W-:Y:S05]  /*0b20*/  @!P0 EXIT ;  /* 0x000000000000894d */ /* 0x000fea0003800000 */
[----:B------:R-:W2:Y:S01]  /*0b30*/  LDC R0, c[0x0][0x388] ;  /* 0x0000e200ff007b82 */ /* 0x000ea20000000800 */
[----:B------:R-:W-:Y:S02]  /*0b40*/  ISETP.GE.U32.AND P1, PT, R18, 0x4, PT ;  /* 0x000000041200780c */ /* 0x000fe40003f26070 */
[----:B--2---:R-:W-:-:S04]  /*0b50*/  LOP3.LUT R15, R0, 0x3, RZ, 0xc0, !PT ;  /* 0x00000003000f7812 */ /* 0x004fc800078ec0ff */
[----:B------:R-:W-:-:S07]  /*0b60*/  ISETP.NE.AND P0, PT, R15, RZ, PT ;  /* 0x000000ff0f00720c */ /* 0x000fce0003f05270 */
[----:B------:R-:W-:Y:S06]  /*0b70*/  @!P1 BRA `(.L_x_919) ;  /* 0x0000000000949947 */ /* 0x000fec0003800000 */
[----:B0-----:R-:W-:-:S04]  /*0b80*/  LEA R9, R14, R7, 0x7 ;  /* 0x000000070e097211 */ /* 0x001fc800078e38ff */
[----:B------:R-:W-:-:S13]  /*0b90*/  ISETP.GE.AND P2, PT, R9, R6, PT ;  /* 0x000000060900720c */ /* 0x000fda0003f46270 */
[C---:B-1----:R-:W-:Y:S01]  /*0ba0*/  @!P2 IMAD.WIDE R12, R9.reuse, 0x4, R4 ;  /* 0x00000004090ca825 */ /* 0x042fe200078e0204 */
[----:B------:R-:W0:Y:S03]  /*0bb0*/  @!P2 LDC.64 R16, c[0x0][0x398] ;  /* 0x0000e600ff10ab82 */ /* 0x000e260000000a00 */
[C---:B------:R-:W-:Y:S02]  /*0bc0*/  @!P2 IMAD.WIDE R10, R9.reuse, 0x4, R2 ;  /* 0x00000004090aa825 */ /* 0x040fe400078e0202 */
[----:B------:R-:W0:Y:S04]  /*0bd0*/  @!P2 LDG.E R13, desc[UR4][R12.64] ;  /* 0x000000040c0da981 */ /* 0x000e28000c1e1900 */
[----:B------:R-:W2:Y:S01]  /*0be0*/  @!P2 LDG.E R25, desc[UR4][R10.64] ;  /* 0x000000040a19a981 */ /* 0x000ea2000c1e1900 */
[----:B------:R-:W-:-:S05]  /*0bf0*/  VIADD R19, R9, 0x80 ;  /* 0x0000008009137836 */ /* 0x000fca0000000000 */
[----:B------:R-:W-:-:S13]  /*0c00*/  ISETP.GE.AND P1, PT, R19, R6, PT ;  /* 0x000000061300720c */ /* 0x000fda0003f26270 */
[----:B------:R-:W-:-:S04]  /*0c10*/  @!P1 IMAD.WIDE R20, R19, 0x4, R4 ;  /* 0x0000000413149825 */ /* 0x000fc800078e0204 */
[----:B------:R-:W-:-:S04]  /*0c20*/  @!P1 IMAD.WIDE R18, R19, 0x4, R2 ;  /* 0x0000000413129825 */ /* 0x000fc800078e0202 */
[----:B0-----:R-:W-:Y:S02]  /*0c30*/  @!P2 IMAD.WIDE R16, R13, 0x4, R16 ;  /* 0x000000040d10a825 */ /* 0x001fe400078e0210 */
[----:B------:R-:W0:Y:S03]  /*0c40*/  @!P1 LDC.64 R12, c[0x0][0x398] ;  /* 0x0000e600ff0c9b82 */ /* 0x000e260000000a00 */
[----:B--2---:R1:W-:Y:S04]  /*0c50*/  @!P2 STG.E desc[UR4][R16.64], R25 ;  /* 0x000000191000a986 */ /* 0x0043e8000c101904 */
[----:B------:R-:W0:Y:S04]  /*0c60*/  @!P1 LDG.E R21, desc[UR4][R20.64] ;  /* 0x0000000414159981 */ /* 0x000e28000c1e1900 */
[----:B------:R-:W2:Y:S01]  /*0c70*/  @!P1 LDG.E R27, desc[UR4][R18.64] ;  /* 0x00000004121b9981 */ /* 0x000ea2000c1e1900 */
[----:B------:R-:W-:-:S04]  /*0c80*/  IADD3 R29, PT, PT, R9, 0x100, RZ ;  /* 0x00000100091d7810 */ /* 0x000fc80007ffe0ff */
[----:B------:R-:W-:-:S13]  /*0c90*/  ISETP.GE.AND P2, PT, R29, R6, PT ;  /* 0x000000061d00720c */ /* 0x000fda0003f46270 */
[----:B------:R-:W-:Y:S01]  /*0ca0*/  @!P2 IMAD.WIDE R22, R29, 0x4, R4 ;  /* 0x000000041d16a825 */ /* 0x000fe200078e0204 */
[----:B-1----:R-:W1:Y:S03]  /*0cb0*/  @!P2 LDC.64 R16, c[0x0][0x398] ;  /* 0x0000e600ff10ab82 */ /* 0x002e660000000a00 */
[----:B0-----:R-:W-:-:S04]  /*0cc0*/  @!P1 IMAD.WIDE R10, R21, 0x4, R12 ;  /* 0x00000004150a9825 */ /* 0x001fc800078e020c */
[----:B------:R-:W-:Y:S01]  /*0cd0*/  @!P2 IMAD.WIDE R12, R29, 0x4, R2 ;  /* 0x000000041d0ca825 */ /* 0x000fe200078e0202 */
[----:B--2---:R0:W-:Y:S04]  /*0ce0*/  @!P1 STG.E desc[UR4][R10.64], R27 ;  /* 0x0000001b0a009986 */ /* 0x0041e8000c101904 */
[----:B------:R-:W1:Y:S04]  /*0cf0*/  @!P2 LDG.E R23, desc[UR4][R22.64] ;  /* 0x000000041617a981 */ /* 0x000e68000c1e1900 */
[----:B------:R-:W2:Y:S01]  /*0d00*/  @!P2 LDG.E R13, desc[UR4][R12.64] ;  /* 0x000000040c0da981 */ /* 0x000ea2000c1e1900 */
[----:B------:R-:W-:-:S04]  /*0d10*/  IADD3 R21, PT, PT, R9, 0x180, RZ ;  /* 0x0000018009157810 */ /* 0x000fc80007ffe0ff */
[----:B------:R-:W-:-:S13]  /*0d20*/  ISETP.GE.AND P1, PT, R21, R6, PT ;  /* 0x000000061500720c */ /* 0x000fda0003f26270 */
[----:B------:R-:W-:Y:S01]  /*0d30*/  @!P1 IMAD.WIDE R18, R21, 0x4, R4 ;  /* 0x0000000415129825 */ /* 0x000fe200078e0204 */
[----:B0-----:R-:W0:Y:S03]  /*0d40*/  @!P1 LDC.64 R10, c[0x0][0x398] ;  /* 0x0000e600ff0a9b82 */ /* 0x001e260000000a00 */
[----:B-1----:R-:W-:-:S04]  /*0d50*/  @!P2 IMAD.WIDE R8, R23, 0x4, R16 ;  /* 0x000000041708a825 */ /* 0x002fc800078e0210 */
[----:B------:R-:W-:Y:S01]  /*0d60*/  @!P1 IMAD.WIDE R16, R21, 0x4, R2 ;  /* 0x0000000415109825 */ /* 0x000fe200078e0202 */
[----:B--2---:R2:W-:Y:S04]  /*0d70*/  @!P2 STG.E desc[UR4][R8.64], R13 ;  /* 0x0000000d0800a986 */ /* 0x0045e8000c101904 */
[----:B------:R-:W0:Y:S04]  /*0d80*/  @!P1 LDG.E R19, desc[UR4][R18.64] ;  /* 0x0000000412139981 */ /* 0x000e28000c1e1900 */
[----:B------:R-:W3:Y:S01]  /*0d90*/  @!P1 LDG.E R17, desc[UR4][R16.64] ;  /* 0x0000000410119981 */ /* 0x000ee2000c1e1900 */
[----:B------:R-:W-:-:S02]  /*0da0*/  VIADD R14, R14, 0x4 ;  /* 0x000000040e0e7836 */ /* 0x000fc40000000000 */
[----:B0-----:R-:W-:-:S05]  /*0db0*/  @!P1 IMAD.WIDE R10, R19, 0x4, R10 ;  /* 0x00000004130a9825 */ /* 0x001fca00078e020a */
[----:B---3--:R2:W-:Y:S02]  /*0dc0*/  @!P1 STG.E desc[UR4][R10.64], R17 ;  /* 0x000000110a009986 */ /* 0x0085e4000c101904 */
.L_x_919:
[----:B------:R-:W-:Y:S05]  /*0dd0*/  @!P0 EXIT ;  /* 0x000000000000894d */ /* 0x000fea0003800000 */
[----:B------:R-:W-:Y:S02]  /*0de0*/  ISETP.NE.AND P1, PT, R15, 0x1, PT ;  /* 0x000000010f00780c */ /* 0x000fe40003f25270 */
[----:B------:R-:W-:-:S04]  /*0df0*/  LOP3.LUT R0, R0, 0x1, RZ, 0xc0, !PT ;  /* 0x0000000100007812 */ /* 0x000fc800078ec0ff */
[----:B------:R-:W-:-:S07]  /*0e00*/  ISETP.NE.U32.AND P0, PT, R0, 0x1, PT ;  /* 0x000000010000780c */ /* 0x000fce0003f05070 */
[----:B------:R-:W-:Y:S06]  /*0e10*/  @!P1 BRA `(.L_x_920) ;  /* 0x00000000004c9947 */ /* 0x000fec0003800000 */
[----:B-12---:R-:W-:-:S04]  /*0e20*/  LEA R17, R14, R7, 0x7 ;  /* 0x000000070e117211 */ /* 0x006fc800078e38ff */
[----:B------:R-:W-:-:S13]  /*0e30*/  ISETP.GE.AND P1, PT, R17, R6, PT ;  /* 0x000000061100720c */ /* 0x000fda0003f26270 */
[C---:B------:R-:W-:Y:S01]  /*0e40*/  @!P1 IMAD.WIDE R10, R17.reuse, 0x4, R4 ;  /* 0x00000004110a9825 */ /* 0x040fe200078e0204 */
[----:B------:R-:W1:Y:S03]  /*0e50*/  @!P1 LDC.64 R12, c[0x0][0x398] ;  /* 0x0000e600ff0c9b82 */ /* 0x000e660000000a00 */
[C---:B0-----:R-:W-:Y:S02]  /*0e60*/  @!P1 IMAD.WIDE R8, R17.reuse, 0x4, R2 ;  /* 0x0000000411089825 */ /* 0x041fe400078e0202 */
[----:B------:R-:W1:Y:S04]  /*0e70*/  @!P1 LDG.E R11, desc[UR4][R10.64] ;  /* 0x000000040a0b9981 */ /* 0x000e68000c1e1900 */
[----:B------:R-:W2:Y:S01]  /*0e80*/  @!P1 LDG.E R15, desc[UR4][R8.64] ;  /* 0x00000004080f9981 */ /* 0x000ea2000c1e1900 */
[----:B------:R-:W-:-:S04]  /*0e90*/  IADD3 R17, PT, PT, R17, 0x80, RZ ;  /* 0x0000008011117810 */ /* 0x000fc80007ffe0ff */
[----:B------:R-:W-:-:S13]  /*0ea0*/  ISETP.GE.AND P2, PT, R17, R6, PT ;  /* 0x000000061100720c */ /* 0x000fda0003f46270 */
[----:B------:R-:W-:-:S04]  /*0eb0*/  @!P2 IMAD.WIDE R18, R17, 0x4, R4 ;  /* 0x000000041112a825 */ /* 0x000fc800078e0204 */
[----:B------:R-:W-:-:S04]  /*0ec0*/  @!P2 IMAD.WIDE R16, R17, 0x4, R2 ;  /* 0x000000041110a825 */ /* 0x000fc800078e0202 */
[----:B-1----:R-:W-:Y:S02]  /*0ed0*/  @!P1 IMAD.WIDE R12, R11, 0x4, R12 ;  /* 0x000000040b0c9825 */ /* 0x002fe400078e020c */
[----:B------:R-:W0:Y:S03]  /*0ee0*/  @!P2 LDC.64 R10, c[0x0][0x398] ;  /* 0x0000e600ff0aab82 */ /* 0x000e260000000a00 */
[----:B--2---:R3:W-:Y:S04]  /*0ef0*/  @!P1 STG.E desc[UR4][R12.64], R15 ;  /* 0x0000000f0c009986 */ /* 0x0047e8000c101904 */
[----:B------:R-:W0:Y:S04]  /*0f00*/  @!P2 LDG.E R19, desc[UR4][R18.64] ;  /* 0x000000041213a981 */ /* 0x000e28000c1e1900 */
[----:B------:R-:W2:Y:S01]  /*0f10*/  @!P2 LDG.E R17, desc[UR4][R16.64] ;  /* 0x000000041011a981 */ /* 0x000ea2000c1e1900 */
[----:B------:R-:W-:-:S02]  /*0f20*/  VIADD R14, R14, 0x2 ;  /* 0x000000020e0e7836 */ /* 0x000fc40000000000 */
[----:B0-----:R-:W-:-:S05]  /*0f30*/  @!P2 IMAD.WIDE R8, R19, 0x4, R10 ;  /* 0x000000041308a825 */ /* 0x001fca00078e020a */
[----:B--2---:R3:W-:Y:S02]  /*0f40*/  @!P2 STG.E desc[UR4][R8.64], R17 ;  /* 0x000000110800a986 */ /* 0x0047e4000c101904 */
.L_x_920:
[----:B------:R-:W-:Y:S05]  /*0f50*/  @P0 EXIT ;  /* 0x000000000000094d */ /* 0x000fea0003800000 */
[----:B------:R-:W-:-:S04]  /*0f60*/  LEA R7, R14, R7, 0x7 ;  /* 0x000000070e077211 */ /* 0x000fc800078e38ff */
[----:B------:R-:W-:-:S13]  /*0f70*/  ISETP.GE.AND P0, PT, R7, R6, PT ;  /* 0x000000060700720c */ /* 0x000fda0003f06270 */
[----:B------:R-:W-:Y:S05]  /*0f80*/  @P0 EXIT ;  /* 0x000000000000094d */ /* 0x000fea0003800000 */
[----:B------:R-:W-:-:S04]  /*0f90*/  IMAD.WIDE R4, R7, 0x4, R4 ;  /* 0x0000000407047825 */ /* 0x000fc800078e0204 */
[----:B------:R-:W-:Y:S02]  /*0fa0*/  IMAD.WIDE R2, R7, 0x4, R2 ;  /* 0x0000000407027825 */ /* 0x000fe400078e0202 */
[----:B------:R-:W4:Y:S01]  /*0fb0*/  LDG.E R5, desc[UR4][R4.64] ;  /* 0x0000000404057981 */ /* 0x000f22000c1e1900 */
[----:B------:R-:W4:Y:S03]  /*0fc0*/  LDC.64 R6, c[0x0][0x398] ;  /* 0x0000e600ff067b82 */ /* 0x000f260000000a00 */
[----:B------:R-:W5:Y:S01]  /*0fd0*/  LDG.E R3, desc[UR4][R2.64] ;  /* 0x0000000402037981 */ /* 0x000f62000c1e1900 */
[----:B----4-:R-:W-:-:S05]  /*0fe0*/  IMAD.WIDE R6, R5, 0x4, R6 ;  /* 0x0000000405067825 */ /* 0x010fca00078e0206 */
[----:B-----5:R-:W-:Y:S01]  /*0ff0*/  STG.E desc[UR4][R6.64], R3 ;  /* 0x0000000306007986 */ /* 0x020fe2000c101904 */
[----:B------:R-:W-:Y:S05]  /*1000*/  EXIT ;  /* 0x000000000000794d */ /* 0x000fea0003800000 */
.L_x_914:
[----:B------:R-:W-:-:S13]  /*1010*/  ISETP.GE.AND P0, PT, R0, 0x1, PT ;  /* 0x000000010000780c */ /* 0x000fda0003f06270 */
[----:B------:R-:W-:Y:S05]  /*1020*/  @!P0 EXIT ;  /* 0x000000000000894d */ /* 0x000fea0003800000 */
[C---:B------:R-:W-:Y:S01]  /*1030*/  ISETP.GE.U32.AND P1, PT, R0.reuse, 0x10, PT ;  /* 0x000000100000780c */ /* 0x040fe20003f26070 */
[----:B------:R-:W-:Y:S01]  /*1040*/  HFMA2 R6, -RZ, RZ, 0, 0 ;  /* 0x00000000ff067431 */ /* 0x000fe200000001ff */
[----:B------:R-:W-:-:S04]  /*1050*/  LOP3.LUT R24, R0, 0xf, RZ, 0xc0, !PT ;  /* 0x0000000f00187812 */ /* 0x000fc800078ec0ff */
[----:B------:R-:W-:-:S07]  /*1060*/  ISETP.NE.AND P0, PT, R24, RZ, PT ;  /* 0x000000ff1800720c */ /* 0x000fce0003f05270 */
[----:B------:R-:W-:Y:S06]  /*1070*/  @!P1 BRA `(.L_x_921) ;  /* 0x00000004005c9947 */ /* 0x000fec0003800000 */
[C---:B------:R-:W-:Y:S01]  /*1080*/  IMAD.WIDE.U32 R16, R7.reuse, 0x4, RZ ;  /* 0x0000000407107825 */ /* 0x040fe200078e00ff */
[----:B------:R-:W-:Y:S02]  /*1090*/  LOP3.LUT R6, R0, 0x7ffffff0, RZ, 0xc0, !PT ;  /* 0x7ffffff000067812 */ /* 0x000fe400078ec0ff */
[----:B------:R-:W-:Y:S01]  /*10a0*/  IADD3 R14, PT, PT, R7, 0x480, RZ ;  /* 0x00000480070e7810 */ /* 0x000fe20007ffe0ff */
[----:B------:R-:W-:Y:S01]  /*10b0*/  IMAD.MOV.U32 R15, RZ, RZ, R16 ;  /* 0x000000ffff0f7224 */ /* 0x000fe200078e0010 */
[----:B------:R-:W-:-:S07]  /*10c0*/  IADD3 R16, PT, PT, -R6, RZ, RZ ;  /* 0x000000ff06107210 */ /* 0x000fce0007ffe1ff */
.L_x_922:
[C---:B0-----:R-:W-:Y:S01]  /*10d0*/  IADD3 R12, P2, PT, R15.reuse, R4, RZ ;  /* 0x000000040f0c7210 */ /* 0x041fe20007f5e0ff */
[----:B------:R-:W0:Y:S01]  /*10e0*/  LDC.64 R8, c[0x0][0x398] ;  /* 0x0000e600ff087b82 */ /* 0x000e220000000a00 */
[----:B------:R-:W-:-:S03]  /*10f0*/  IADD3 R10, P1, PT, R15, R2, RZ ;  /* 0x000000020f0a7210 */ /* 0x000fc60007f3e0ff */
[C---:B------:R-:W-:Y:S01]  /*1100*/  IMAD.X R13, R17.reuse, 0x1, R5, P2 ;  /* 0x00000001110d7824 */ /* 0x040fe200010e0605 */
[----:B------:R-:W-:-:S04]  /*1110*/  IADD3.X R11, PT, PT, R17, R3, RZ, P1, !PT ;  /* 0x00000003110b7210 */ /* 0x000fc80000ffe4ff */
[----:B------:R-:W0:Y:S04]  /*1120*/  LDG.E R19, desc[UR4][R12.64] ;  /* 0x000000040c137981 */ /* 0x000e28000c1e1900 */
[----:B------:R-:W2:Y:S01]  /*1130*/  LDG.E R25, desc[UR4][R10.64] ;  /* 0x000000040a197981 */ /* 0x000ea2000c1e1900 */
[----:B0-----:R-:W-:-:S05]  /*1140*/  IMAD.WIDE R18, R19, 0x4, R8 ;  /* 0x0000000413127825 */ /* 0x001fca00078e0208 */
[----:B--2---:R0:W-:Y:S04]  /*1150*/  STG.E desc[UR4][R18.64], R25 ;  /* 0x0000001912007986 */ /* 0x0041e8000c101904 */
[----:B------:R-:W2:Y:S04]  /*1160*/  LDG.E R21, desc[UR4][R12.64+0x200] ;  /* 0x000200040c157981 */ /* 0x000ea8000c1e1900 */
[----:B------:R-:W3:Y:S01]  /*1170*/  LDG.E R27, desc[UR4][R10.64+0x200] ;  /* 0x000200040a1b7981 */ /* 0x000ee2000c1e1900 */
[----:B--2---:R-:W-:-:S05]  /*1180*/  IMAD.WIDE R20, R21, 0x4, R8 ;  /* 0x0000000415147825 */ /* 0x004fca00078e0208 */
[----:B---3--:R1:W-:Y:S04]  /*1190*/  STG.E desc[UR4][R20.64], R27 ;  /* 0x0000001b14007986 */ /* 0x0083e8000c101904 */
[----:B------:R-:W2:Y:S04]  /*11a0*/  LDG.E R23, desc[UR4][R12.64+0x400] ;  /* 0x000400040c177981 */ /* 0x000ea8000c1e1900 */
[----:B------:R-:W3:Y:S01]  /*11b0*/  LDG.E R29, desc[UR4][R10.64+0x400] ;  /* 0x000400040a1d7981 */ /* 0x000ee2000c1e1900 */
[----:B--2---:R-:W-:-:S05]  /*11c0*/  IMAD.WIDE R22, R23, 0x4, R8 ;  /* 0x0000000417167825 */ /* 0x004fca00078e0208 */
[----:B---3--:R-:W-:Y:S04]  /*11d0*/  STG.E desc[UR4][R22.64], R29 ;  /* 0x0000001d16007986 */ /* 0x008fe8000c101904 */
[----:B------:R-:W0:Y:S04]  /*11e0*/  LDG.E R28, desc[UR4][R12.64+0x600] ;  /* 0x000600040c1c7981 */ /* 0x000e28000c1e1900 */
[----:B------:R-:W2:Y:S01]  /*11f0*/  LDG.E R26, desc[UR4][R10.64+0x600] ;  /* 0x000600040a1a7981 */ /* 0x000ea2000c1e1900 */
[----:B0-----:R-:W-:-:S05]  /*1200*/  IMAD.WIDE R18, R28, 0x4, R8 ;  /* 0x000000041c127825 */ /* 0x001fca00078e0208 */
[----:B--2---:R0:W-:Y:S04]  /*1210*/  STG.E desc[UR4][R18.64], R26 ;  /* 0x0000001a12007986 */ /* 0x0041e8000c101904 */
[----:B------:R-:W1:Y:S04]  /*1220*/  LDG.E R28, desc[UR4][R12.64+0x800] ;  /* 0x000800040c1c7981 */ /* 0x000e68000c1e1900 */
[----:B------:R-:W2:Y:S01]  /*1230*/  LDG.E R25, desc[UR4][R10.64+0x800] ;  /* 0x000800040a197981 */ /* 0x000ea2000c1e1900 */
[----:B-1----:R-:W-:-:S05]  /*1240*/  IMAD.WIDE R20, R28, 0x4, R8 ;  /* 0x000000041c147825 */ /* 0x002fca00078e0208 */
[----:B--2---:R1:W-:Y:S04]  /*1250*/  STG.E desc[UR4][R20.64], R25 ;  /* 0x0000001914007986 */ /* 0x0043e8000c101904 */
[----:B------:R-:W2:Y:S04]  /*1260*/  LDG.E R27, desc[UR4][R12.64+0xa00] ;  /* 0x000a00040c1b7981 */ /* 0x000ea8000c1e1900 */
[----:B0-----:R-:W3:Y:S01]  /*1270*/  LDG.E R19, desc[UR4][R10.64+0xa00] ;  /* 0x000a00040a137981 */ /* 0x001ee2000c1e1900 */
[----:B--2---:R-:W-:-:S05]  /*1280*/  IMAD.WIDE R22, R27, 0x4, R8 ;  /* 0x000000041b167825 */ /* 0x004fca00078e0208 */
[----:B---3--:R-:W-:Y:S04]  /*1290*/  STG.E desc[UR4][R22.64], R19 ;  /* 0x0000001316007986 */ /* 0x008fe8000c101904 */
[----:B------:R-:W2:Y:S04]  /*12a0*/  LDG.E R27, desc[UR4][R12.64+0xc00] ;  /* 0x000c00040c1b7981 */ /* 0x000ea8000c1e1900 */
[----:B-1----:R-:W3:Y:S01]  /*12b0*/  LDG.E R25, desc[UR4][R10.64+0xc00] ;  /* 0x000c00040a197981 */ /* 0x002ee2000c1e1900 */
[----:B--2---:R-:W-:-:S05]  /*12c0*/  IMAD.WIDE R26, R27, 0x4, R8 ;  /* 0x000000041b1a7825 */ /* 0x004fca00078e0208 */
[----:B---3--:R0:W-:Y:S04]  /*12d0*/  STG.E desc[UR4][R26.64], R25 ;  /* 0x000000191a007986 */ /* 0x0081e8000c101904 */
[----:B------:R-:W2:Y:S04]  /*12e0*/  LDG.E R29, desc[UR4][R12.64+0xe00] ;  /* 0x000e00040c1d7981 */ /* 0x000ea8000c1e1900 */
[----:B0-----:R-:W3:Y:S01]  /*12f0*/  LDG.E R27, desc[UR4][R10.64+0xe00] ;  /* 0x000e00040a1b7981 */ /* 0x001ee2000c1e1900 */
[----:B--2---:R-:W-:-:S05]  /*1300*/  IMAD.WIDE R28, R29, 0x4, R8 ;  /* 0x000000041d1c7825 */ /* 0x004fca00078e0208 */
[----:B---3--:R0:W-:Y:S04]  /*1310*/  STG.E desc[UR4][R28.64], R27 ;  /* 0x0000001b1c007986 */ /* 0x0081e8000c101904 */
[----:B------:R-:W2:Y:S04]  /*1320*/  LDG.E R18, desc[UR4][R12.64+0x1000] ;  /* 0x001000040c127981 */ /* 0x000ea8000c1e1900 */
[----:B------:R-:W3:Y:S01]  /*1330*/  LDG.E R25, desc[UR4][R10.64+0x1000] ;  /* 0x001000040a197981 */ /* 0x000ee2000c1e1900 */
[----:B------:R-:W-:Y:S01]  /*1340*/  MOV R20, 0x600 ;  /* 0x0000060000147802 */ /* 0x000fe20000000f00 */
[----:B------:R-:W-:-:S04]  /*1350*/  IMAD.MOV.U32 R21, RZ, RZ, 0x0 ;  /* 0x00000000ff157424 */ /* 0x000fc800078e00ff */
[----:B------:R-:W-:-:S04]  /*1360*/  IMAD.WIDE R20, R14, 0x4, R20 ;  /* 0x000000040e147825 */ /* 0x000fc800078e0214 */
[----:B--2---:R-:W-:Y:S01]  /*1370*/  IMAD.WIDE R22, R18, 0x4, R8 ;  /* 0x0000000412167825 */ /* 0x004fe200078e0208 */
[C---:B------:R-:W-:Y:S02]  /*1380*/  IADD3 R18, P2, PT, R20.reuse, R4, RZ ;  /* 0x0000000414127210 */ /* 0x040fe40007f5e0ff */
[----:B------:R-:W-:Y:S02]  /*1390*/  IADD3 R20, P1, PT, R20, R2, RZ ;  /* 0x0000000214147210 */ /* 0x000fe40007f3e0ff */
[C---:B------:R-:W-:Y:S01]  /*13a0*/  IADD3.X R19, PT, PT, R21.reuse, R5, RZ, P2, !PT ;  /* 0x0000000515137210 */ /* 0x040fe200017fe4ff */
[----:B---3--:R1:W-:Y:S01]  /*13b0*/  STG.E desc[UR4][R22.64], R25 ;  /* 0x0000001916007986 */ /* 0x0083e2000c101904 */
[----:B------:R-:W-:-:S03]  /*13c0*/  IADD3.X R21, PT, PT, R21, R3, RZ, P1, !PT ;  /* 0x0000000315157210 */ /* 0x000fc60000ffe4ff */
[----:B0-----:R-:W2:Y:S04]  /*13d0*/  LDG.E R29, desc[UR4][R18.64+-0x600] ;  /* 0xfffa0004121d7981 */ /* 0x001ea8000c1e1900 */
[----:B------:R-:W3:Y:S01]  /*13e0*/  LDG.E R27, desc[UR4][R20.64+-0x600] ;  /* 0xfffa0004141b7981 */ /* 0x000ee2000c1e1900 */
[----:B--2---:R-:W-:-:S05]  /*13f0*/  IMAD.WIDE R10, R29, 0x4, R8 ;  /* 0x000000041d0a7825 */ /* 0x004fca00078e0208 */
[----:B---3--:R0:W-:Y:S04]  /*1400*/  STG.E desc[UR4][R10.64], R27 ;  /* 0x0000001b0a007986 */ /* 0x0081e8000c101904 */
[----:B------:R-:W2:Y:S04]  /*1410*/  LDG.E R13, desc[UR4][R18.64+-0x400] ;  /* 0xfffc0004120d7981 */ /* 0x000ea8000c1e1900 */
[----:B------:R-:W3:Y:S01]  /*1420*/  LDG.E R29, desc[UR4][R20.64+-0x400] ;  /* 0xfffc0004141d7981 */ /* 0x000ee2000c1e1900 */
[----:B--2---:R-:W-:-:S05]  /*1430*/  IMAD.WIDE R12, R13, 0x4, R8 ;  /* 0x000000040d0c7825 */ /* 0x004fca00078e0208 */
[----:B---3--:R2:W-:Y:S04]  /*1440*/  STG.E desc[UR4][R12.64], R29 ;  /* 0x0000001d0c007986 */ /* 0x0085e8000c101904 */
[----:B-1----:R-:W3:Y:S04]  /*1450*/  LDG.E R23, desc[UR4][R18.64+-0x200] ;  /* 0xfffe000412177981 */ /* 0x002ee8000c1e1900 */
[----:B------:R-:W4:Y:S01]  /*1460*/  LDG.E R25, desc[UR4][R20.64+-0x200] ;  /* 0xfffe000414197981 */ /* 0x000f22000c1e1900 */
[----:B---3--:R-:W-:-:S05]  /*1470*/  IMAD.WIDE R22, R23, 0x4, R8 ;  /* 0x0000000417167825 */ /* 0x008fca00078e0208 */
[----:B----4-:R1:W-:Y:S04]  /*1480*/  STG.E desc[UR4][R22.64], R25 ;  /* 0x0000001916007986 */ /* 0x0103e8000c101904 */
[----:B------:R-:W0:Y:S04]  /*1490*/  LDG.E R28, desc[UR4][R18.64] ;  /* 0x00000004121c7981 */ /* 0x000e28000c1e1900 */
[----:B------:R-:W3:Y:S01]  /*14a0*/  LDG.E R26, desc[UR4][R20.64] ;  /* 0x00000004141a7981 */ /* 0x000ee2000c1e1900 */
[----:B0-----:R-:W-:-:S05]  /*14b0*/  IMAD.WIDE R10, R28, 0x4, R8 ;  /* 0x000000041c0a7825 */ /* 0x001fca00078e0208 */
[----:B---3--:R0:W-:Y:S04]  /*14c0*/  STG.E desc[UR4][R10.64], R26 ;  /* 0x0000001a0a007986 */ /* 0x0081e8000c101904 */
[----:B------:R-:W2:Y:S04]  /*14d0*/  LDG.E R28, desc[UR4][R18.64+0x200] ;  /* 0x00020004121c7981 */ /* 0x000ea8000c1e1900 */
[----:B------:R-:W3:Y:S01]  /*14e0*/  LDG.E R27, desc[UR4][R20.64+0x200] ;  /* 0x00020004141b7981 */ /* 0x000ee2000c1e1900 */
[----:B--2---:R-:W-:-:S05]  /*14f0*/  IMAD.WIDE R12, R28, 0x4, R8 ;  /* 0x000000041c0c7825 */ /* 0x004fca00078e0208 */
[----:B---3--:R0:W-:Y:S04]  /*1500*/  STG.E desc[UR4][R12.64], R27 ;  /* 0x0000001b0c007986 */ /* 0x0081e8000c101904 */
[----:B------:R-:W1:Y:S04]  /*1510*/  LDG.E R28, desc[UR4][R18.64+0x400] ;  /* 0x00040004121c7981 */ /* 0x000e68000c1e1900 */
[----:B------:R-:W2:Y:S01]  /*1520*/  LDG.E R29, desc[UR4][R20.64+0x400] ;  /* 0x00040004141d7981 */ /* 0x000ea2000c1e1900 */
[----:B-1----:R-:W-:-:S05]  /*1530*/  IMAD.WIDE R22, R28, 0x4, R8 ;  /* 0x000000041c167825 */ /* 0x002fca00078e0208 */
[----:B--2---:R0:W-:Y:S04]  /*1540*/  STG.E desc[UR4][R22.64], R29 ;  /* 0x0000001d16007986 */ /* 0x0041e8000c101904 */
[----:B------:R-:W2:Y:S04]  /*1550*/  LDG.E R28, desc[UR4][R18.64+0x600] ;  /* 0x00060004121c7981 */ /* 0x000ea8000c1e1900 */
[----:B------:R-:W3:Y:S01]  /*1560*/  LDG.E R25, desc[UR4][R20.64+0x600] ;  /* 0x0006000414197981 */ /* 0x000ee2000c1e1900 */
[----:B------:R-:W-:Y:S01]  /*1570*/  VIADD R16, R16, 0x10 ;  /* 0x0000001010107836 */ /* 0x000fe20000000000 */
[----:B------:R-:W-:-:S02]  /*1580*/  IADD3 R15, P2, PT, R15, 0x2000, RZ ;  /* 0x000020000f0f7810 */ /* 0x000fc40007f5e0ff */
[----:B------:R-:W-:Y:S02]  /*1590*/  IADD3 R14, PT, PT, R14, 0x800, RZ ;  /* 0x000008000e0e7810 */ /* 0x000fe40007ffe0ff */
[----:B------:R-:W-:Y:S02]  /*15a0*/  ISETP.NE.AND P1, PT, R16, RZ, PT ;  /* 0x000000ff1000720c */ /* 0x000fe40003f25270 */
[----:B------:R-:W-:Y:S01]  /*15b0*/  IADD3.X R17, PT, PT, RZ, R17, RZ, P2, !PT ;  /* 0x00000011ff117210 */ /* 0x000fe200017fe4ff */
[----:B--2---:R-:W-:-:S05]  /*15c0*/  IMAD.WIDE R8, R28, 0x4, R8 ;  /* 0x000000041c087825 */ /* 0x004fca00078e0208 */
[----:B---3--:R0:W-:Y:S05]  /*15d0*/  STG.E desc[UR4][R8.64], R25 ;  /* 0x0000001908007986 */ /* 0x0081ea000c101904 */
[----:B------:R-:W-:Y:S05]  /*15e0*/  @P1 BRA `(.L_x_922) ;  /* 0xfffffff800b81947 */ /* 0x000fea000383ffff */
.L_x_921:
[----:B------:R-:W-:Y:S05]  /*15f0*/  @!P0 EXIT ;  /* 0x000000000000894d */ /* 0x000fea0003800000 */
[----:B------:R-:W-:Y:S02]  /*1600*/  ISETP.GE.U32.AND P0, PT, R24, 0x8, PT ;  /* 0x000000081800780c */ /* 0x000fe40003f06070 */
[----:B------:R-:W-:-:S04]  /*1610*/  LOP3.LUT R20, R0, 0x7, RZ, 0xc0, !PT ;  /* 0x0000000700147812 */ /* 0x000fc800078ec0ff */
[----:B------:R-:W-:-:S07]  /*1620*/  ISETP.NE.AND P1, PT, R20, RZ, PT ;  /* 0x000000ff1400720c */ /* 0x000fce0003f25270 */
[----:B------:R-:W-:Y:S06]  /*1630*/  @!P0 BRA `(.L_x_923) ;  /* 0x0000000000948947 */ /* 0x000fec0003800000 */
[----:B0-----:R-:W-:Y:S01]  /*1640*/  IMAD R11, R6, 0x80, R7 ;  /* 0x00000080060b7824 */ /* 0x001fe200078e0207 */
[----:B------:R-:W0:Y:S03]  /*1650*/  LDC.64 R12, c[0x0][0x398] ;  /* 0x0000e600ff0c7b82 */ /* 0x000e260000000a00 */
[----:B------:R-:W-:-:S04]  /*1660*/  IMAD.WIDE R8, R11, 0x4, R4 ;  /* 0x000000040b087825 */ /* 0x000fc800078e0204 */
[----:B------:R-:W-:Y:S01]  /*1670*/  IMAD.WIDE R10, R11, 0x4, R2 ;  /* 0x000000040b0a7825 */ /* 0x000fe200078e0202 */
        /* <DEDUP_REMOVED lines=11> */
[----:B---3--:R2:W-:Y:S04]  /*1730*/  STG.E desc[UR4][R18.64], R25 ;  /* 0x0000001912007986 */ /* 0x0085e8000c101904 */
[----:B------:R-:W0:Y:S04]  /*1740*/  LDG.E R29, desc[UR4][R8.64+0x600] ;  /* 0x00060004081d7981 */ /* 0x000e28000c1e1900 */
[----:B------:R-:W3:Y:S01]  /*1750*/  LDG.E R27, desc[UR4][R10.64+0x600] ;  /* 0x000600040a1b7981 */ /* 0x000ee2000c1e1900 */
[----:B0-----:R-:W-:-:S05]  /*1760*/  IMAD.WIDE R14, R29, 0x4, R12 ;  /* 0x000000041d0e7825 */ /* 0x001fca00078e020c */
[----:B---3--:R0:W-:Y:S04]  /*1770*/  STG.E desc[UR4][R14.64], R27 ;  /* 0x0000001b0e007986 */ /* 0x0081e8000c101904 */
[----:B------:R-:W1:Y:S04]  /*1780*/  LDG.E R29, desc[UR4][R8.64+0x800] ;  /* 0x00080004081d7981 */ /* 0x000e68000c1e1900 */
[----:B------:R-:W3:Y:S01]  /*1790*/  LDG.E R21, desc[UR4][R10.64+0x800] ;  /* 0x000800040a157981 */ /* 0x000ee2000c1e1900 */
[----:B-1----:R-:W-:-:S05]  /*17a0*/  IMAD.WIDE R16, R29, 0x4, R12 ;  /* 0x000000041d107825 */ /* 0x002fca00078e020c */
[----:B---3--:R1:W-:Y:S04]  /*17b0*/  STG.E desc[UR4][R16.64], R21 ;  /* 0x0000001510007986 */ /* 0x0083e8000c101904 */
[----:B------:R-:W2:Y:S04]  /*17c0*/  LDG.E R29, desc[UR4][R8.64+0xa00] ;  /* 0x000a0004081d7981 */ /* 0x000ea8000c1e1900 */
[----:B------:R-:W3:Y:S01]  /*17d0*/  LDG.E R23, desc[UR4][R10.64+0xa00] ;  /* 0x000a00040a177981 */ /* 0x000ee2000c1e1900 */
[----:B--2---:R-:W-:-:S05]  /*17e0*/  IMAD.WIDE R18, R29, 0x4, R12 ;  /* 0x000000041d127825 */ /* 0x004fca00078e020c */
[----:B---3--:R1:W-:Y:S04]  /*17f0*/  STG.E desc[UR4][R18.64], R23 ;  /* 0x0000001712007986 */ /* 0x0083e8000c101904 */
[----:B------:R-:W0:Y:S04]  /*1800*/  LDG.E R29, desc[UR4][R8.64+0xc00] ;  /* 0x000c0004081d7981 */ /* 0x000e28000c1e1900 */
[----:B------:R-:W2:Y:S01]  /*1810*/  LDG.E R25, desc[UR4][R10.64+0xc00] ;  /* 0x000c00040a197981 */ /* 0x000ea2000c1e1900 */
[----:B0-----:R-:W-:-:S05]  /*1820*/  IMAD.WIDE R14, R29, 0x4, R12 ;  /* 0x000000041d0e7825 */ /* 0x001fca00078e020c */
[----:B--2---:R1:W-:Y:S04]  /*1830*/  STG.E desc[UR4][R14.64], R25 ;  /* 0x000000190e007986 */ /* 0x0043e8000c101904 */
[----:B------:R-:W2:Y:S04]  /*1840*/  LDG.E R29, desc[UR4][R8.64+0xe00] ;  /* 0x000e0004081d7981 */ /* 0x000ea8000c1e1900 */
[----:B------:R-:W3:Y:S01]  /*1850*/  LDG.E R27, desc[UR4][R10.64+0xe00] ;  /* 0x000e00040a1b7981 */ /* 0x000ee2000c1e1900 */
[----:B------:R-:W-:Y:S01]  /*1860*/  IADD3 R6, PT, PT, R6, 0x8, RZ ;  /* 0x0000000806067810 */ /* 0x000fe20007ffe0ff */
[----:B--2---:R-:W-:-:S05]  /*1870*/  IMAD.WIDE R12, R29, 0x4, R12 ;  /* 0x000000041d0c7825 */ /* 0x004fca00078e020c */
[----:B---3--:R1:W-:Y:S02]  /*1880*/  STG.E desc[UR4][R12.64], R27 ;  /* 0x0000001b0c007986 */ /* 0x0083e4000c101904 */
.L_x_923:
[----:B------:R-:W-:Y:S05]  /*1890*/  @!P1 EXIT ;  /* 0x000000000000994d */ /* 0x000fea0003800000 */
[----:B------:R-:W-:Y:S02]  /*18a0*/  ISETP.GE.U32.AND P0, PT, R20, 0x4, PT ;  /* 0x000000041400780c */ /* 0x000fe40003f06070 */
[----:B------:R-:W-:-:S04]  /*18b0*/  LOP3.LUT R0, R0, 0x3, RZ, 0xc0, !PT ;  /* 0x0000000300007812 */ /* 0x000fc800078ec0ff */
[----:B------:R-:W-:-:S07]  /*18c0*/  ISETP.NE.AND P1, PT, R0, RZ, PT ;  /* 0x000000ff0000720c */ /* 0x000fce0003f25270 */
[----:B------:R-:W-:Y:S06]  /*18d0*/  @!P0 BRA `(.L_x_924) ;  /* 0x0000000000548947 */ /* 0x000fec0003800000 */
[----:B0-----:R-:W-:Y:S01]  /*18e0*/  LEA R11, R6, R7, 0x7 ;  /* 0x00000007060b7211 */ /* 0x001fe200078e38ff */
[----:B------:R-:W0:Y:S04]  /*18f0*/  LDC.64 R8, c[0x0][0x398] ;  /* 0x0000e600ff087b82 */ /* 0x000e280000000a00 */
[----:B-1----:R-:W-:-:S04]  /*1900*/  IMAD.WIDE R12, R11, 0x4, R4 ;  /* 0x000000040b0c7825 */ /* 0x002fc800078e0204 */
[----:B------:R-:W-:Y:S01]  /*1910*/  IMAD.WIDE R10, R11, 0x4, R2 ;  /* 0x000000040b0a7825 */ /* 0x000fe200078e0202 */
[----:B------:R-:W0:Y:S04]  /*1920*/  LDG.E R15, desc[UR4][R12.64] ;  /* 0x000000040c0f7981 */ /* 0x000e28000c1e1900 */
[----:B------:R-:W2:Y:S01]  /*1930*/  LDG.E R21, desc[UR4][R10.64] ;  /* 0x000000040a157981 */ /* 0x000ea2000c1e1900 */
[----:B0-----:R-:W-:-:S05]  /*1940*/  IMAD.WIDE R14, R15, 0x4, R8 ;  /* 0x000000040f0e7825 */ /* 0x001fca00078e0208 */
[----:B--2---:R2:W-:Y:S04]  /*1950*/  STG.E desc[UR4][R14.64], R21 ;  /* 0x000000150e007986 */ /* 0x0045e8000c101904 */
[----:B------:R-:W3:Y:S04]  /*1960*/  LDG.E R17, desc[UR4][R12.64+0x200] ;  /* 0x000200040c117981 */ /* 0x000ee8000c1e1900 */
[----:B------:R-:W4:Y:S01]  /*1970*/  LDG.E R23, desc[UR4][R10.64+0x200] ;  /* 0x000200040a177981 */ /* 0x000f22000c1e1900 */
[----:B---3--:R-:W-:-:S05]  /*1980*/  IMAD.WIDE R16, R17, 0x4, R8 ;  /* 0x0000000411107825 */ /* 0x008fca00078e0208 */
[----:B----4-:R2:W-:Y:S04]  /*1990*/  STG.E desc[UR4][R16.64], R23 ;  /* 0x0000001710007986 */ /* 0x0105e8000c101904 */
[----:B------:R-:W3:Y:S04]  /*19a0*/  LDG.E R19, desc[UR4][R12.64+0x400] ;  /* 0x000400040c137981 */ /* 0x000ee8000c1e1900 */
[----:B------:R-:W4:Y:S01]  /*19b0*/  LDG.E R25, desc[UR4][R10.64+0x400] ;  /* 0x000400040a197981 */ /* 0x000f22000c1e1900 */
[----:B---3--:R-:W-:-:S05]  /*19c0*/  IMAD.WIDE R18, R19, 0x4, R8 ;  /* 0x0000000413127825 */ /* 0x008fca00078e0208 */
[----:B----4-:R2:W-:Y:S04]  /*19d0*/  STG.E desc[UR4][R18.64], R25 ;  /* 0x0000001912007986 */ /* 0x0105e8000c101904 */
[----:B------:R-:W3:Y:S04]  /*19e0*/  LDG.E R29, desc[UR4][R12.64+0x600] ;  /* 0x000600040c1d7981 */ /* 0x000ee8000c1e1900 */
[----:B------:R-:W4:Y:S01]  /*19f0*/  LDG.E R27, desc[UR4][R10.64+0x600] ;  /* 0x000600040a1b7981 */ /* 0x000f22000c1e1900 */
[----:B------:R-:W-:Y:S02]  /*1a00*/  VIADD R6, R6, 0x4 ;  /* 0x0000000406067836 */ /* 0x000fe40000000000 */
[----:B---3--:R-:W-:-:S05]  /*1a10*/  IMAD.WIDE R8, R29, 0x4, R8 ;  /* 0x000000041d087825 */ /* 0x008fca00078e0208 */
[----:B----4-:R2:W-:Y:S02]  /*1a20*/  STG.E desc[UR4][R8.64], R27 ;  /* 0x0000001b08007986 */ /* 0x0105e4000c101904 */
.L_x_924:
[----:B------:R-:W-:Y:S05]  /*1a30*/  @!P1 EXIT ;  /* 0x000000000000994d */ /* 0x000fea0003800000 */
[----:B0-2---:R-:W0:Y:S01]  /*1a40*/  LDC.64 R8, c[0x0][0x398] ;  /* 0x0000e600ff087b82 */ /* 0x005e220000000a00 */
[----:B-1----:R-:W-:Y:S02]  /*1a50*/  LEA R15, R6, R7, 0x7 ;  /* 0x00000007060f7211 */ /* 0x002fe400078e38ff */
[----:B------:R-:W-:-:S07]  /*1a60*/  IADD3 R0, PT, PT, -R0, RZ, RZ ;  /* 0x000000ff00007210 */ /* 0x000fce0007ffe1ff */
.L_x_925:
[----:B------:R-:W-:Y:S01]  /*1a70*/  MOV R7, R5 ;  /* 0x0000000500077202 */ /* 0x000fe20000000f00 */
[----:B------:R-:W-:Y:S01]  /*1a80*/  IMAD.MOV.U32 R6, RZ, RZ, R4 ;  /* 0x000000ffff067224 */ /* 0x000fe200078e0004 */
[----:B------:R-:W-:Y:S01]  /*1a90*/  MOV R10, R2 ;  /* 0x00000002000a7202 */ /* 0x000fe20000000f00 */
[----:B0-----:R-:W-:Y:S02]  /*1aa0*/  IMAD.MOV.U32 R11, RZ, RZ, R3 ;  /* 0x000000ffff0b7224 */ /* 0x001fe400078e0003 */
[----:B------:R-:W-:-:S04]  /*1ab0*/  IMAD.WIDE R6, R15, 0x4, R6 ;  /* 0x000000040f067825 */ /* 0x000fc800078e0206 */
[----:B------:R-:W-:Y:S02]  /*1ac0*/  IMAD.WIDE R10, R15, 0x4, R10 ;  /* 0x000000040f0a7825 */ /* 0x000fe400078e020a */
[----:B------:R-:W0:Y:S04]  /*1ad0*/  LDG.E R7, desc[UR4][R6.64] ;  /* 0x0000000406077981 */ /* 0x000e28000c1e1900 */
[----:B------:R-:W2:Y:S01]  /*1ae0*/  LDG.E R11, desc[UR4][R10.64] ;  /* 0x000000040a0b7981 */ /* 0x000ea2000c1e1900 */
[----:B------:R-:W-:-:S04]  /*1af0*/  IADD3 R0, PT, PT, R0, 0x1, RZ ;  /* 0x0000000100007810 */ /* 0x000fc80007ffe0ff */
[----:B------:R-:W-:Y:S01]  /*1b00*/  ISETP.NE.AND P0, PT, R0, RZ, PT ;  /* 0x000000ff0000720c */ /* 0x000fe20003f05270 */
[----:B0-----:R-:W-:-:S05]  /*1b10*/  IMAD.WIDE R12, R7, 0x4, R8 ;  /* 0x00000004070c7825 */ /* 0x001fca00078e0208 */
[----:B--2---:R0:W-:Y:S07]  /*1b20*/  STG.E desc[UR4][R12.64], R11 ;  /* 0x0000000b0c007986 */ /* 0x0041ee000c101904 */
[----:B------:R-:W-:Y:S05]  /*1b30*/  @!P0 EXIT ;  /* 0x000000000000894d */ /* 0x000fea0003800000 */
[----:B------:R-:W-:Y:S01]  /*1b40*/  IADD3 R15, PT, PT, R15, 0x80, RZ ;  /* 0x000000800f0f7810 */ /* 0x000fe20007ffe0ff */
[----:B------:R-:W-:Y:S06]  /*1b50*/  BRA `(.L_x_925) ;  /* 0xfffffffc00c47947 */ /* 0x000fec000383ffff */
.L_x_926:
        /* <DEDUP_REMOVED lines=10> */
.L_x_1679:


//--------------------- .text._ZN3cub18CUB_300001_SM_10006detail9transform16transform_kernelINS2_10policy_hubILb1EN4cuda3std3__45tupleIJPiEEEE10policy1000EiNS7_10__identityEN6thrust24THRUST_300001_SM_1000_NS20permutation_iteratorIS9_S9_EEJS9_EEEvT0_iT1_T2_DpNS2_10kernel_argIT3_EE --------------------------
	.section	.text._ZN3cub18CUB_300001_SM_10006detail9transform16transform_kernelINS2_10policy_hubILb1EN4cuda3std3__45tupleIJPiEEEE10policy1000EiNS7_10__identityEN6thrust24THRUST_300001_SM_1000_NS20permutation_iteratorIS9_S9_EEJS9_EEEvT0_iT1_T2_DpNS2_10kernel_argIT3_EE,"ax",@progbits
	.align	128
        .global         _ZN3cub18CUB_300001_SM_10006detail9transform16transform_kernelINS2_10policy_hubILb1EN4cuda3std3__45tupleIJPiEEEE10policy1000EiNS7_10__identityEN6thrust24THRUST_300001_SM_1000_NS20permutation_iteratorIS9_S9_EEJS9_EEEvT0_iT1_T2_DpNS2_10kernel_argIT3_EE
        .type           _ZN3cub18CUB_300001_SM_10006detail9transform16transform_kernelINS2_10policy_hubILb1EN4cuda3std3__45tupleIJPiEEEE10policy1000EiNS7_10__identityEN6thrust24THRUST_300001_SM_1000_NS20permutation_iteratorIS9_S9_EEJS9_EEEvT0_iT1_T2_DpNS2_10kernel_argIT3_EE,@function
        .size           _ZN3cub18CUB_300001_SM_10006detail9transform16transform_kernelINS2_10policy_hubILb1EN4cuda3std3__45tupleIJPiEEEE10policy1000EiNS7_10__identityEN6thrust24THRUST_300001_SM_1000_NS20permutation_iteratorIS9_S9_EEJS9_EEEvT0_iT1_T2_DpNS2_10kernel_argIT3_EE,(.L_x_1680 - _ZN3cub18CUB_300001_SM_10006detail9transform16transform_kernelINS2_10policy_hubILb1EN4cuda3std3__45tupleIJPiEEEE10policy1000EiNS7_10__identityEN6thrust24THRUST_300001_SM_1000_NS20permutation_iteratorIS9_S9_EEJS9_EEEvT0_iT1_T2_DpNS2_10kernel_argIT3_EE)
        .other          _ZN3cub18CUB_300001_SM_10006detail9transform16transform_kernelINS2_10policy_hubILb1EN4cuda3std3__45tupleIJPiEEEE10policy1000EiNS7_10__identityEN6thrust24THRUST_300001_SM_1000_NS20permutation_iteratorIS9_S9_EEJS9_EEEvT0_iT1_T2_DpNS2_10kernel_argIT3_EE,@"STO_CUDA_ENTRY STV_DEFAULT"
_ZN3cub18CUB_300001_SM_10006detail9transform16transform_kernelINS2_10policy_hubILb1EN4cuda3std3__45tupleIJPiEEEE10policy1000EiNS7_10__identityEN6thrust24THRUST_300001_SM_1000_NS20permutation_iteratorIS9_S9_EEJS9_EEEvT0_iT1_T2_DpNS2_10kernel_argIT3_EE:
.text._ZN3cub18CUB_300001_SM_10006detail9transform16transform_kernelINS2_10policy_hubILb1EN4cuda3std3__45tupleIJPiEEEE10policy1000EiNS7_10__identityEN6thrust24THRUST_300001_SM_1000_NS20permutation_iteratorIS9_S9_EEJS9_EEEvT0_iT1_T2_DpNS2_10kernel_argIT3_EE:
[----:B------:R-:W-:Y:S08]  /*0000*/  LDC R1, c[0x0][0x37c] ;  /* 0x0000df00ff017b82 */ /* 0x000ff00000000800 */
[----:B------:R-:W0:Y:S01]  /*0010*/  LDC.64 R6, c[0x0][0x380] ;  /* 0x0000e000ff067b82 */ /* 0x000e220000000a00 */
[----:B------:R-:W1:Y:S01]  /*0020*/  S2R R0, SR_TID.X ;  /* 0x0000000000007919 */ /* 0x000e620000002100 */
[----:B------:R-:W2:Y:S01]  /*0030*/  LDCU.64 UR6, c[0x0][0x358] ;  /* 0x00006b00ff0677ac */ /* 0x000ea20008000a00 */
[----:B------:R-:W-:Y:S05]  /*0040*/  BSSY.RECONVERGENT B0, `(.L_x_927) ;  /* 0x0000016000007945 */ /* 0x000fea0003800200 */
[----:B------:R-:W3:Y:S08]  /*0050*/  S2UR UR4, SR_CTAID.X ;  /* 0x00000000000479c3 */ /* 0x000ef00000002500 */
[----:B------:R-:W4:Y:S01]  /*0060*/  LDC.64 R2, c[0x0][0x3a0] ;  /* 0x0000e800ff027b82 */ /* 0x000f220000000a00 */
[----:B0-----:R-:W-:-:S07]  /*0070*/  SHF.L.U32 R8, R7, 0x7, RZ ;  /* 0x0000000707087819 */ /* 0x001fce00000006ff */
[----:B------:R-:W0:Y:S01]  /*0080*/  LDC.64 R4, c[0x0][0x390] ;  /* 0x0000e400ff047b82 */ /* 0x000e220000000a00 */
[----:B---3--:R-:W-:Y:S01]  /*0090*/  IMAD R11, R8, UR4, RZ ;  /* 0x00000004080b7c24 */ /* 0x008fe2000f8e02ff */
[----:B-1----:R-:W-:-:S04]  /*00a0*/  SHF.L.U32 R13, R0, 0x7, RZ ;  /* 0x00000007000d7819 */ /* 0x002fc800000006ff */
[----:B------:R-:W-:-:S04]  /*00b0*/  IADD3 R9, PT, PT, -R11, R6, RZ ;  /* 0x000000060b097210 */ /* 0x000fc80007ffe1ff */
[CC--:B------:R-:W-:Y:S02]  /*00c0*/  VIMNMX R6, PT, PT, R8.reuse, R9.reuse, PT ;  /* 0x0000000908067248 */ /* 0x0c0fe40003fe0100 */
[----:B------:R-:W-:Y:S02]  /*00d0*/  ISETP.GT.AND P0, PT, R8, R9, PT ;  /* 0x000000090800720c */ /* 0x000fe40003f04270 */
[----:B------:R-:W-:-:S04]  /*00e0*/  SHF.L.U32 R10, R6, 0x2, RZ ;  /* 0x00000002060a7819 */ /* 0x000fc800000006ff */
[----:B------:R-:W-:-:S13]  /*00f0*/  ISETP.GE.AND P1, PT, R13, R10, PT ;  /* 0x0000000a0d00720c */ /* 0x000fda0003f26270 */
[----:B--2-4-:R-:W-:Y:S05]  /*0100*/  @P1 BRA `(.L_x_928) ;  /* 0x0000000000241947 */ /* 0x014fea0003800000 */
[----:B------:R-:W1:Y:S02]  /*0110*/  LDC.64 R8, c[0x0][0x3a0] ;  /* 0x0000e800ff087b82 */ /* 0x000e640000000a00 */
[----:B-1----:R-:W-:-:S04]  /*0120*/  IMAD.WIDE.U32 R8, R0, 0x80, R8 ;  /* 0x0000008000087825 */ /* 0x002fc800078e0008 */
[----:B------:R-:W-:-:S07]  /*0130*/  IMAD.WIDE R8, R11, 0x4, R8 ;  /* 0x000000040b087825 */ /* 0x000fce00078e0208 */
.L_x_929:
[----:B------:R-:W-:Y:S01]  /*0140*/  VIADD R13, R13, 0x4000 ;  /* 0x000040000d0d7836 */ /* 0x000fe20000000000 */
[----:B------:R1:W-:Y:S04]  /*0150*/  CCTL.E.PF2 [R8] ;  /* 0x000000000800798f */ /* 0x0003e80000800100 */
[----:B------:R-:W-:Y:S02]  /*0160*/  ISETP.GE.AND P1, PT, R13, R10, PT ;  /* 0x0000000a0d00720c */ /* 0x000fe40003f26270 */
[----:B-1----:R-:W-:-:S04]  /*0170*/  IADD3 R8, P2, PT, R8, 0x4000, RZ ;  /* 0x0000400008087810 */ /* 0x002fc80007f5e0ff */
[----:B------:R-:W-:-:S07]  /*0180*/  IADD3.X R9, PT, PT, RZ, R9, RZ, P2, !PT ;  /* 0x00000009ff097210 */ /* 0x000fce00017fe4ff */
[----:B------:R-:W-:Y:S05]  /*0190*/  @!P1 BRA `(.L_x_929) ;  /* 0xfffffffc00e89947 */ /* 0x000fea000383ffff */
.L_x_928:
[----:B------:R-:W-:Y:S05]  /*01a0*/  BSYNC.RECONVERGENT B0 ;  /* 0x0000000000007941 */ /* 0x000fea0003800200 */
.L_x_927:
[----:B------:R-:W-:-:S04]  /*01b0*/  IMAD.WIDE R2, R11, 0x4, R2 ;  /* 0x000000040b027825 */ /* 0x000fc800078e0202 */
[----:B0-----:R-:W-:Y:S01]  /*01c0*/  IMAD.WIDE R4, R11, 0x4, R4 ;  /* 0x000000040b047825 */ /* 0x001fe200078e0204 */
[----:B------:R-:W-:Y:S06]  /*01d0*/  @P0 BRA `(.L_x_930) ;  /* 0x0000000800c80947 */ /* 0x000fec0003800000 */
        /* <DEDUP_REMOVED lines=9> */
[----:B------:R-:W-:Y:S02]  /*0270*/  IADD3 R8, PT, PT, R0, 0x480, RZ ;  /* 0x0000048000087810 */ /* 0x000fe40007ffe0ff */
[----:B------:R-:W-:Y:S01]  /*0280*/  MOV R11, R12 ;  /* 0x0000000c000b7202 */ /* 0x000fe20000000f00 */
[----:B------:R-:W-:-:S07]  /*0290*/  IMAD.MOV R10, RZ, RZ, -R9 ;  /* 0x000000ffff0a7224 */ /* 0x000fce00078e0a09 */
.L_x_932:
[-C--:B-1----:R-:W-:Y:S01]  /*02a0*/  IADD3 R16, P2, PT, R4, R11.reuse, RZ ;  /* 0x0000000b04107210 */ /* 0x082fe20007f5e0ff */
[----:B------:R-:W0:Y:S01]  /*02b0*/  LDC.64 R6, c[0x0][0x398] ;  /* 0x0000e600ff067b82 */ /* 0x000e220000000a00 */
[----:B------:R-:W-:Y:S02]  /*02c0*/  IADD3 R14, P1, PT, R2, R11, RZ ;  /* 0x0000000b020e7210 */ /* 0x000fe40007f3e0ff */
[-C--:B------:R-:W-:Y:S02]  /*02d0*/  IADD3.X R17, PT, PT, R5, R13.reuse, RZ, P2, !PT ;  /* 0x0000000d05117210 */ /* 0x080fe400017fe4ff */
[----:B------:R-:W-:-:S03]  /*02e0*/  IADD3.X R15, PT, PT, R3, R13, RZ, P1, !PT ;  /* 0x0000000d030f7210 */ /* 0x000fc60000ffe4ff */
        /* <DEDUP_REMOVED lines=19> */
[----:B--2---:R-:W-:Y:S04]  /*0420*/  STG.E desc[UR6][R20.64], R25 ;  /* 0x0000001914007986 */ /* 0x004fe8000c101906 */
[----:B------:R-:W2:Y:S04]  /*0430*/  LDG.E R27, desc[UR6][R16.64+0xa00] ;  /* 0x000a0006101b7981 */ /* 0x000ea8000c1e1900 */
[----:B0-----:R-:W3:Y:S01]  /*0440*/  LDG.E R19, desc[UR6][R14.64+0xa00] ;  /* 0x000a00060e137981 */ /* 0x001ee2000c1e1900 */
        /* <DEDUP_REMOVED lines=8> */
[----:B------:R-:W-:Y:S01]  /*04d0*/  HFMA2 R21, -RZ, RZ, 0, 0 ;  /* 0x00000000ff157431 */ /* 0x000fe200000001ff */
[----:B------:R-:W-:Y:S01]  /*04e0*/  MOV R20, 0x600 ;  /* 0x0000060000147802 */ /* 0x000fe20000000f00 */
[----:B--2---:R-:W-:-:S05]  /*04f0*/  IMAD.WIDE R28, R29, 0x4, R6 ;  /* 0x000000041d1c7825 */ /* 0x004fca00078e0206 */
[----:B---3--:R1:W-:Y:S04]  /*0500*/  STG.E desc[UR6][R28.64], R12 ;  /* 0x0000000c1c007986 */ /* 0x0083e8000c101906 */
[----:B0-----:R-:W2:Y:S04]  /*0510*/  LDG.E R27, desc[UR6][R16.64+0x1000] ;  /* 0x00100006101b7981 */ /* 0x001ea8000c1e1900 */
[----:B------:R-:W3:Y:S01]  /*0520*/  LDG.E R25, desc[UR6][R14.64+0x1000] ;  /* 0x001000060e197981 */ /* 0x000ee2000c1e1900 */
[----:B------:R-:W-:-:S03]  /*0530*/  IMAD.WIDE R20, R8, 0x4, R20 ;  /* 0x0000000408147825 */ /* 0x000fc600078e0214 */
[-C--:B------:R-:W-:Y:S02]  /*0540*/  IADD3 R18, P2, PT, R4, R20.reuse, RZ ;  /* 0x0000001404127210 */ /* 0x080fe40007f5e0ff */
[----:B------:R-:W-:-:S03]  /*0550*/  IADD3 R20, P1, PT, R2, R20, RZ ;  /* 0x0000001402147210 */ /* 0x000fc60007f3e0ff */
[----:B------:R-:W-:Y:S01]  /*0560*/  IMAD.X R19, R5, 0x1, R21, P2 ;  /* 0x0000000105137824 */ /* 0x000fe200010e0615 */
[----:B------:R-:W-:Y:S01]  /*0570*/  IADD3.X R21, PT, PT, R3, R21, RZ, P1, !PT ;  /* 0x0000001503157210 */ /* 0x000fe20000ffe4ff */
[----:B--2---:R-:W-:-:S05]  /*0580*/  IMAD.WIDE R22, R27, 0x4, R6 ;  /* 0x000000041b167825 */ /* 0x004fca00078e0206 */
[----:B---3--:R0:W-:Y:S04]  /*0590*/  STG.E desc[UR6][R22.64], R25 ;  /* 0x0000001916007986 */ /* 0x0081e8000c101906 */
[----:B-1----:R-:W2:Y:S04]  /*05a0*/  LDG.E R29, desc[UR6][R18.64+-0x600] ;  /* 0xfffa0006121d7981 */ /* 0x002ea8000c1e1900 */
        /* <DEDUP_REMOVED lines=25> */
[----:B------:R-:W-:Y:S02]  /*0740*/  IADD3 R10, PT, PT, R10, 0x10, RZ ;  /* 0x000000100a0a7810 */ /* 0x000fe40007ffe0ff */
[----:B------:R-:W-:-:S02]  /*0750*/  IADD3 R11, P2, PT, R11, 0x2000, RZ ;  /* 0x000020000b0b7810 */ /* 0x000fc40007f5e0ff */
[----:B------:R-:W-:Y:S02]  /*0760*/  ISETP.NE.AND P1, PT, R10, RZ, PT ;  /* 0x000000ff0a00720c */ /* 0x000fe40003f25270 */
[----:B------:R-:W-:Y:S02]  /*0770*/  IADD3 R8, PT, PT, R8, 0x800, RZ ;  /* 0x0000080008087810 */ /* 0x000fe40007ffe0ff */
[----:B------:R-:W-:Y:S01]  /*0780*/  IADD3.X R13, PT, PT, RZ, R13, RZ, P2, !PT ;  /* 0x0000000dff0d7210 */ /* 0x000fe200017fe4ff */
[----:B--2---:R-:W-:-:S05]  /*0790*/  IMAD.WIDE R6, R26, 0x4, R6 ;  /* 0x000000041a067825 */ /* 0x004fca00078e0206 */
[----:B---3--:R1:W-:Y:S03]  /*07a0*/  STG.E desc[UR6][R6.64], R12 ;  /* 0x0000000c06007986 */ /* 0x0083e6000c101906 */
[----:B------:R-:W-:Y:S05]  /*07b0*/  @P1 BRA `(.L_x_932) ;  /* 0xfffffff800b81947 */ /* 0x000fea000383ffff */
.L_x_931:
[----:B------:R-:W-:Y:S05]  /*07c0*/  @!P0 EXIT ;  /* 0x000000000000894d */ /* 0x000fea0003800000 */
[----:B------:R-:W0:Y:S01]  /*07d0*/  LDCU UR4, c[0x0][0x384] ;  /* 0x00007080ff0477ac */ /* 0x000e220008000800 */
[----:B------:R-:W-:Y:S01]  /*07e0*/  ISETP.GE.U32.AND P0, PT, R24, 0x8, PT ;  /* 0x000000081800780c */ /* 0x000fe20003f06070 */
[----:B0-----:R-:W-:-:S06]  /*07f0*/  ULOP3.LUT UR5, UR4, 0x7, URZ, 0xc0, !UPT ;  /* 0x0000000704057892 */ /* 0x001fcc000f8ec0ff */
[----:B------:R-:W-:-:S06]  /*0800*/  ISETP.NE.AND P1, PT, RZ, UR5, PT ;  /* 0x00000005ff007c0c */ /* 0x000fcc000bf25270 */
[----:B------:R-:W-:Y:S07]  /*0810*/  @!P0 BRA `(.L_x_933) ;  /* 0x0000000000948947 */ /* 0x000fee0003800000 */
[----:B------:R-:W-:Y:S01]  /*0820*/  IMAD R11, R9, 0x80, R0 ;  /* 0x00000080090b7824 */ /* 0x000fe200078e0200 */
[----:B-1----:R-:W0:Y:S03]  /*0830*/  LDC.64 R12, c[0x0][0x398] ;  /* 0x0000e600ff0c7b82 */ /* 0x002e260000000a00 */
        /* <DEDUP_REMOVED lines=23> */
[----:B------:R-:W4:Y:S01]  /*09b0*/  LDG.E R23, desc[UR6][R10.64+0xa00] ;  /* 0x000a00060a177981 */ /* 0x000f22000c1e1900 */
[----:B--2---:R-:W-:-:S05]  /*09c0*/  IMAD.WIDE R18, R29, 0x4, R12 ;  /* 0x000000041d127825 */ /* 0x004fca00078e020c */
[----:B----4-:R3:W-:Y:S04]  /*09d0*/  STG.E desc[UR6][R18.64], R23 ;  /* 0x0000001712007986 */ /* 0x0107e8000c101906 */
[----:B------:R-:W0:Y:S04]  /*09e0*/  LDG.E R29, desc[UR6][R6.64+0xc00] ;  /* 0x000c0006061d7981 */ /* 0x000e28000c1e1900 */
[----:B------:R-:W2:Y:S01]  /*09f0*/  LDG.E R25, desc[UR6][R10.64+0xc00] ;  /* 0x000c00060a197981 */ /* 0x000ea2000c1e1900 */
[----:B0-----:R-:W-:-:S05]  /*0a00*/  IMAD.WIDE R14, R29, 0x4, R12 ;  /* 0x000000041d0e7825 */ /* 0x001fca00078e020c */
[----:B--2---:R3:W-:Y:S04]  /*0a10*/  STG.E desc[UR6][R14.64], R25 ;  /* 0x000000190e007986 */ /* 0x0047e8000c101906 */
[----:B------:R-:W2:Y:S04]  /*0a20*/  LDG.E R29, desc[UR6][R6.64+0xe00] ;  /* 0x000e0006061d7981 */ /* 0x000ea8000c1e1900 */
[----:B------:R-:W4:Y:S01]  /*0a30*/  LDG.E R27, desc[UR6][R10.64+0xe00] ;  /* 0x000e00060a1b7981 */ /* 0x000f22000c1e1900 */
[----:B------:R-:W-:Y:S01]  /*0a40*/  IADD3 R9, PT, PT, R9, 0x8, RZ ;  /* 0x0000000809097810 */ /* 0x000fe20007ffe0ff */
[----:B--2---:R-:W-:-:S05]  /*0a50*/  IMAD.WIDE R12, R29, 0x4, R12 ;  /* 0x000000041d0c7825 */ /* 0x004fca00078e020c */
[----:B----4-:R3:W-:Y:S02]  /*0a60*/  STG.E desc[UR6][R12.64], R27 ;  /* 0x0000001b0c007986 */ /* 0x0107e4000c101906 */
.L_x_933:
[----:B------:R-:W-:Y:S05]  /*0a70*/  @!P1 EXIT ;  /* 0x000000000000994d */ /* 0x000fea0003800000 */
[----:B------:R-:W-:Y:S02]  /*0a80*/  UISETP.GE.U32.AND UP0, UPT, UR5, 0x4, UPT ;  /* 0x000000040500788c */ /* 0x000fe4000bf06070 */
[----:B------:R-:W-:-:S06]  /*0a90*/  ULOP3.LUT UR4, UR4, 0x3, URZ, 0xc0, !UPT ;  /* 0x0000000304047892 */ /* 0x000fcc000f8ec0ff */
[----:B------:R-:W-:Y:S01]  /*0aa0*/  ISETP.NE.AND P0, PT, RZ, UR4, PT ;  /* 0x00000004ff007c0c */ /* 0x000fe2000bf05270 */
[----:B------:R-:W-:-:S12]  /*0ab0*/  BRA.U !UP0, `(.L_x_934) ;  /* 0x0000000108547547 */ /* 0x000fd8000b800000 */
[----:B------:R-:W-:Y:S01]  /*0ac0*/  LEA R11, R9, R0, 0x7 ;  /* 0x00000000090b7211 */ /* 0x000fe200078e38ff */
[----:B-1----:R-:W0:Y:S04]  /*0ad0*/  LDC.64 R6, c[0x0][0x398] ;  /* 0x0000e600ff067b82 */ /* 0x002e280000000a00 */
[----:B---3--:R-:W-:-:S04]  /*0ae0*/  IMAD.WIDE R12, R11, 0x4, R4 ;  /* 0x000000040b0c7825 */ /* 0x008fc800078e0204 */
        /* <DEDUP_REMOVED lines=13> */
[----:B------:R-:W2:Y:S04]  /*0bc0*/  LDG.E R29, desc[UR6][R12.64+0x600] ;  /* 0x000600060c1d7981 */ /* 0x000ea8000c1e1900 */
[----:B------:R-:W3:Y:S01]  /*0bd0*/  LDG.E R27, desc[UR6][R10.64+0x600] ;  /* 0x000600060a1b7981 */ /* 0x000ee2000c1e1900 */
[----:B------:R-:W-:Y:S01]  /*0be0*/  IADD3 R9, PT, PT, R9, 0x4, RZ ;  /* 0x0000000409097810 */ /* 0x000fe20007ffe0ff */
[----:B--2---:R-:W-:-:S05]  /*0bf0*/  IMAD.WIDE R6, R29, 0x4, R6 ;  /* 0x000000041d067825 */ /* 0x004fca00078e0206 */
[----:B---3--:R0:W-:Y:S02]  /*0c00*/  STG.E desc[UR6][R6.64], R27 ;  /* 0x0000001b06007986 */ /* 0x0081e4000c101906 */
.L_x_934:
[----:B------:R-:W-:Y:S05]  /*0c10*/  @!P0 EXIT ;  /* 0x000000000000894d */ /* 0x000fea0003800000 */
[----:B-1-3--:R-:W1:Y:S01]  /*0c20*/  LDC.64 R12, c[0x0][0x398] ;  /* 0x0000e600ff0c7b82 */ /* 0x00ae620000000a00 */
[----:B0-----:R-:W-:Y:S01]  /*0c30*/  LEA R15, R9, R0, 0x7 ;  /* 0x00000000090f7211 */ /* 0x001fe200078e38ff */
[----:B------:R-:W-:-:S12]  /*0c40*/  UIADD3 UR4, UPT, UPT, -UR4, URZ, URZ ;  /* 0x000000ff04047290 */ /* 0x000fd8000fffe1ff */
.L_x_935:
[----:B------:R-:W-:-:S04]  /*0c50*/  IMAD.WIDE R6, R15, 0x4, R4 ;  /* 0x000000040f067825 */ /* 0x000fc800078e0204 */
[C---:B0-----:R-:W-:Y:S02]  /*0c60*/  IMAD.WIDE R8, R15.reuse, 0x4, R2 ;  /* 0x000000040f087825 */ /* 0x041fe400078e0202 */
[----:B------:R-:W1:Y:S04]  /*0c70*/  LDG.E R7, desc[UR6][R6.64] ;  /* 0x0000000606077981 */ /* 0x000e68000c1e1900 */
[----:B------:R-:W2:Y:S01]  /*0c80*/  LDG.E R9, desc[UR6][R8.64] ;  /* 0x0000000608097981 */ /* 0x000ea2000c1e1900 */
[----:B------:R-:W-:Y:S01]  /*0c90*/  UIADD3 UR4, UPT, UPT, UR4, 0x1, URZ ;  /* 0x0000000104047890 */ /* 0x000fe2000fffe0ff */
[----:B------:R-:W-:-:S03]  /*0ca0*/  VIADD R15, R15, 0x80 ;  /* 0x000000800f0f7836 */ /* 0x000fc60000000000 */
[----:B------:R-:W-:Y:S01]  /*0cb0*/  UISETP.NE.AND UP0, UPT, UR4, URZ, UPT ;  /* 0x000000ff0400728c */ /* 0x000fe2000bf05270 */
[----:B-1----:R-:W-:-:S05]  /*0cc0*/  IMAD.WIDE R10, R7, 0x4, R12 ;  /* 0x00000004070a7825 */ /* 0x002fca00078e020c */
[----:B--2---:R0:W-:Y:S03]  /*0cd0*/  STG.E desc[UR6][R10.64], R9 ;  /* 0x000000090a007986 */ /* 0x0041e6000c101906 */
[----:B------:R-:W-:Y:S05]  /*0ce0*/  BRA.U UP0, `(.L_x_935) ;  /* 0xfffffffd00d87547 */ /* 0x000fea000b83ffff */
[----:B------:R-:W-:Y:S05]  /*0cf0*/  EXIT ;  /* 0x000000000000794d */ /* 0x000fea0003800000 */
.L_x_930:
[----:B------:R-:W-:-:S13]  /*0d00*/  ISETP.GE.AND P0, PT, R7, 0x1, PT ;  /* 0x000000010700780c */ /* 0x000fda0003f06270 */
[----:B------:R-:W-:Y:S05]  /*0d10*/  @!P0 EXIT ;  /* 0x000000000000894d */ /* 0x000fea0003800000 */
[C---:B------:R-:W-:Y:S02]  /*0d20*/  ISETP.GE.U32.AND P0, PT, R7.reuse, 0x8, PT ;  /* 0x000000080700780c */ /* 0x040fe40003f06070 */
[----:B------:R-:W-:Y:S02]  /*0d30*/  LOP3.LUT R18, R7, 0x7, RZ, 0xc0, !PT ;  /* 0x0000000707127812 */ /* 0x000fe400078ec0ff */
[----:B------:R-:W-:-:S09]  /*0d40*/  MOV R15, RZ ;  /* 0x000000ff000f7202 */ /* 0x000fd20000000f00 */
[----:B------:R-:W-:Y:S05]  /*0d50*/  @!P0 BRA `(.L_x_936) ;  /* 0x0000000400108947 */ /* 0x000fea0003800000 */
[----:B------:R-:W0:Y:S01]  /*0d60*/  LDC.64 R8, c[0x0][0x398] ;  /* 0x0000e600ff087b82 */ /* 0x000e220000000a00 */
[----:B------:R-:W-:Y:S01]  /*0d70*/  HFMA2 R14, -RZ, RZ, 0, 0 ;  /* 0x00000000ff0e7431 */ /* 0x000fe200000001ff */
[----:B------:R-:W-:-:S07]  /*0d80*/  LOP3.LUT R15, R7, 0x7ffffff8, RZ, 0xc0, !PT ;  /* 0x7ffffff8070f7812 */ /* 0x000fce00078ec0ff */
.L_x_939:
[----:B------:R-:W-:-:S04]  /*0d90*/  LEA R7, R14, R0, 0x7 ;  /* 0x000000000e077211 */ /* 0x000fc800078e38ff */
[----:B------:R-:W-:-:S13]  /*0da0*/  ISETP.GE.AND P0, PT, R7, R6, PT ;  /* 0x000000060700720c */ /* 0x000fda0003f06270 */
[C---:B-1----:R-:W-:Y:S01]  /*0db0*/  @!P0 IMAD.WIDE.U32 R16, R7.reuse, 0x4, R4 ;  /* 0x0000000407108825 */ /* 0x042fe200078e0004 */
[----:B------:R-:W1:Y:S03]  /*0dc0*/  @!P0 LDC.64 R22, c[0x0][0x398] ;  /* 0x0000e600ff168b82 */ /* 0x000e660000000a00 */
[C---:B------:R-:W-:Y:S02]  /*0dd0*/  @!P0 IMAD.WIDE.U32 R20, R7.reuse, 0x4, R2 ;  /* 0x0000000407148825 */ /* 0x040fe400078e0002 */
[----:B------:R-:W1:Y:S04]  /*0de0*/  @!P0 LDG.E R17, desc[UR6][R16.64] ;  /* 0x0000000610118981 */ /* 0x000e68000c1e1900 */
[----:B------:R-:W2:Y:S01]  /*0df0*/  @!P0 LDG.E R19, desc[UR6][R20.64] ;  /* 0x0000000614138981 */ /* 0x000ea2000c1e1900 */
[----:B------:R-:W-:-:S04]  /*0e00*/  IADD3 R13, PT, PT, R7, 0x80, RZ ;  /* 0x00000080070d7810 */ /* 0x000fc80007ffe0ff */
[C---:B------:R-:W-:Y:S01]  /*0e10*/  ISETP.GE.AND P1, PT, R13.reuse, R6, PT ;  /* 0x000000060d00720c */ /* 0x040fe20003f26270 */
[----:B------:R-:W-:-:S04]  /*0e20*/  IMAD.WIDE R10, R13, 0x4, R4 ;  /* 0x000000040d0a7825 */ /* 0x000fc800078e0204 */
[----:B------:R-:W-:-:S04]  /*0e30*/  IMAD.WIDE R12, R13, 0x4, R2 ;  /* 0x000000040d0c7825 */ /* 0x000fc800078e0202 */
[----:B-1----:R-:W-:-:S04]  /*0e40*/  @!P0 IMAD.WIDE R22, R17, 0x4, R22 ;  /* 0x0000000411168825 */ /* 0x002fc800078e0216 */
[----:B------:R-:W1:Y:S01]  /*0e50*/  @!P1 LDC.64 R16, c[0x0][0x398] ;  /* 0x0000e600ff109b82 */ /* 0x000e620000000a00 */
[----:B--2---:R2:W-:Y:S04]  /*0e60*/  @!P0 STG.E desc[UR6][R22.64], R19 ;  /* 0x0000001316008986 */ /* 0x0045e8000c101906 */
[----:B------:R-:W1:Y:S04]  /*0e70*/  @!P1 LDG.E R27, desc[UR6][R10.64] ;  /* 0x000000060a1b9981 */ /* 0x000e68000c1e1900 */
[----:B------:R-:W3:Y:S01]  /*0e80*/  @!P1 LDG.E R25, desc[UR6][R12.64] ;  /* 0x000000060c199981 */ /* 0x000ee2000c1e1900 */
[----:B------:R-:W-:-:S05]  /*0e90*/  VIADD R21, R7, 0x100 ;  /* 0x0000010007157836 */ /* 0x000fca0000000000 */
[----:B------:R-:W-:Y:S01]  /*0ea0*/  ISETP.GE.AND P0, PT, R21, R6, PT ;  /* 0x000000061500720c */ /* 0x000fe20003f06270 */
[----:B-1----:R-:W-:-:S12]  /*0eb0*/  @!P1 IMAD.WIDE R20, R27, 0x4, R16 ;  /* 0x000000041b149825 */ /* 0x002fd800078e0210 */
[----:B------:R-:W1:Y:S01]  /*0ec0*/  @!P0 LDC.64 R16, c[0x0][0x398] ;  /* 0x0000e600ff108b82 */ /* 0x000e620000000a00 */
[----:B---3--:R3:W-:Y:S04]  /*0ed0*/  @!P1 STG.E desc[UR6][R20.64], R25 ;  /* 0x0000001914009986 */ /* 0x0087e8000c101906 */
[----:B------:R-:W1:Y:S04]  /*0ee0*/  @!P0 LDG.E R29, desc[UR6][R10.64+0x200] ;  /* 0x000200060a1d8981 */ /* 0x000e68000c1e1900 */
[----:B------:R-:W4:Y:S01]  /*0ef0*/  @!P0 LDG.E R27, desc[UR6][R12.64+0x200] ;  /* 0x000200060c1b8981 */ /* 0x000f22000c1e1900 */
[----:B--2---:R-:W-:-:S04]  /*0f00*/  IADD3 R19, PT, PT, R7, 0x180, RZ ;  /* 0x0000018007137810 */ /* 0x004fc80007ffe0ff */
[----:B------:R-:W-:Y:S01]  /*0f10*/  ISETP.GE.AND P1, PT, R19, R6, PT ;  /* 0x000000061300720c */ /* 0x000fe20003f26270 */
[----:B-1----:R-:W-:-:S12]  /*0f20*/  @!P0 IMAD.WIDE R22, R29, 0x4, R16 ;  /* 0x000000041d168825 */ /* 0x002fd800078e0210 */
[----:B------:R-:W1:Y:S01]  /*0f30*/  @!P1 LDC.64 R16, c[0x0][0x398] ;  /* 0x0000e600ff109b82 */ /* 0x000e620000000a00 */
[----:B----4-:R2:W-:Y:S04]  /*0f40*/  @!P0 STG.E desc[UR6][R22.64], R27 ;  /* 0x0000001b16008986 */ /* 0x0105e8000c101906 */
[----:B------:R-:W1:Y:S04]  /*0f50*/  @!P1 LDG.E R29, desc[UR6][R10.64+0x400] ;  /* 0x000400060a1d9981 */ /* 0x000e68000c1e1900 */
[----:B------:R-:W4:Y:S01]  /*0f60*/  @!P1 LDG.E R19, desc[UR6][R12.64+0x400] ;  /* 0x000400060c139981 */ /* 0x000f22000c1e1900 */
[----:B---3--:R-:W-:-:S04]  /*0f70*/  IADD3 R21, PT, PT, R7, 0x200, RZ ;  /* 0x0000020007157810 */ /* 0x008fc80007ffe0ff */
[----:B------:R-:W-:Y:S01]  /*0f80*/  ISETP.GE.AND P0, PT, R21, R6, PT ;  /* 0x000000061500720c */ /* 0x000fe20003f06270 */
[----:B-1----:R-:W-:-:S12]  /*0f90*/  @!P1 IMAD.WIDE R20, R29, 0x4, R16 ;  /* 0x000000041d149825 */ /* 0x002fd800078e0210 */
[----:B------:R-:W1:Y:S01]  /*0fa0*/  @!P0 LDC.64 R16, c[0x0][0x398] ;  /* 0x0000e600ff108b82 */ /* 0x000e620000000a00 */
[----:B----4-:R3:W-:Y:S04]  /*0fb0*/  @!P1 STG.E desc[UR6][R20.64], R19 ;  /* 0x0000001314009986 */ /* 0x0107e8000c101906 */
        /* <DEDUP_REMOVED lines=10> */
[----:B------:R-:W-:-:S13]  /*1060*/  ISETP.GE.AND P0, PT, R19, R6, PT ;  /* 0x000000061300720c */ /* 0x000fda0003f06270 */
[----:B------:R-:W3:Y:S01]  /*1070*/  @!P0 LDC.64 R20, c[0x0][0x398] ;  /* 0x0000e600ff148b82 */ /* 0x000ee20000000a00 */
[----:B-1----:R-:W-:-:S05]  /*1080*/  @!P1 IMAD.WIDE R16, R29, 0x4, R16 ;  /* 0x000000041d109825 */ /* 0x002fca00078e0210 */
[----:B----4-:R2:W-:Y:S04]  /*1090*/  @!P1 STG.E desc[UR6][R16.64], R27 ;  /* 0x0000001b10009986 */ /* 0x0105e8000c101906 */
[----:B------:R-:W3:Y:S04]  /*10a0*/  @!P0 LDG.E R29, desc[UR6][R10.64+0xa00] ;  /* 0x000a00060a1d8981 */ /* 0x000ee8000c1e1900 */
[----:B------:R-:W4:Y:S01]  /*10b0*/  @!P0 LDG.E R19, desc[UR6][R12.64+0xa00] ;  /* 0x000a00060c138981 */ /* 0x000f22000c1e1900 */
[----:B------:R-:W-:Y:S01]  /*10c0*/  VIADD R7, R7, 0x380 ;  /* 0x0000038007077836 */ /* 0x000fe20000000000 */
[----:B------:R-:W-:Y:S01]  /*10d0*/  IADD3 R14, PT, PT, R14, 0x8, RZ ;  /* 0x000000080e0e7810 */ /* 0x000fe20007ffe0ff */
[----:B------:R-:W-:Y:S03]  /*10e0*/  BSSY.RECONVERGENT B0, `(.L_x_937) ;  /* 0x000000a000007945 */ /* 0x000fe60003800200 */
[----:B------:R-:W-:Y:S01]  /*10f0*/  ISETP.NE.AND P1, PT, R14, R15, PT ;  /* 0x0000000f0e00720c */ /* 0x000fe20003f25270 */
[----:B---3--:R-:W-:-:S05]  /*1100*/  @!P0 IMAD.WIDE R20, R29, 0x4, R20 ;  /* 0x000000041d148825 */ /* 0x008fca00078e0214 */
[----:B----4-:R2:W-:Y:S01]  /*1110*/  @!P0 STG.E desc[UR6][R20.64], R19 ;  /* 0x0000001314008986 */ /* 0x0105e2000c101906 */
[----:B------:R-:W-:-:S13]  /*1120*/  ISETP.GE.AND P0, PT, R7, R6, PT ;  /* 0x000000060700720c */ /* 0x000fda0003f06270 */
[----:B--2---:R-:W-:Y:S05]  /*1130*/  @P0 BRA `(.L_x_938) ;  /* 0x0000000000100947 */ /* 0x004fea0003800000 */
[----:B------:R-:W0:Y:S04]  /*1140*/  LDG.E R17, desc[UR6][R10.64+0xc00] ;  /* 0x000c00060a117981 */ /* 0x000e28000c1e1900 */
[----:B------:R-:W2:Y:S01]  /*1150*/  LDG.E R13, desc[UR6][R12.64+0xc00] ;  /* 0x000c00060c0d7981 */ /* 0x000ea2000c1e1900 */
[----:B0-----:R-:W-:-:S05]  /*1160*/  IMAD.WIDE R16, R17, 0x4, R8 ;  /* 0x0000000411107825 */ /* 0x001fca00078e0208 */
[----:B--2---:R1:W-:Y:S02]  /*1170*/  STG.E desc[UR6][R16.64], R13 ;  /* 0x0000000d10007986 */ /* 0x0043e4000c101906 */
.L_x_938:
[----:B------:R-:W-:Y:S05]  /*1180*/  BSYNC.RECONVERGENT B0 ;  /* 0x0000000000007941 */ /* 0x000fea0003800200 */
.L_x_937:
[----:B------:R-:W-:Y:S05]  /*1190*/  @P1 BRA `(.L_x_939) ;  /* 0xfffffff800fc1947 */ /* 0x000fea000383ffff */
.L_x_936:
        /* <DEDUP_REMOVED lines=14> */
[----:B------:R-:W-:-:S04]  /*1280*/  IADD3 R19, PT, PT, R9, 0x80, RZ ;  /* 0x0000008009137810 */ /* 0x000fc80007ffe0ff */
        /* <DEDUP_REMOVED lines=17> */
[----:B------:R-:W-:-:S05]  /*13a0*/  VIADD R21, R9, 0x180 ;  /* 0x0000018009157836 */ /* 0x000fca0000000000 */
        /* <DEDUP_REMOVED lines=8> */
[----:B------:R-:W-:Y:S01]  /*1430*/  IADD3 R15, PT, PT, R15, 0x4, RZ ;  /* 0x000000040f0f7810 */ /* 0x000fe20007ffe0ff */
[----:B0-----:R-:W-:-:S05]  /*1440*/  @!P1 IMAD.WIDE R10, R19, 0x4, R10 ;  /* 0x00000004130a9825 */ /* 0x001fca00078e020a */
[----:B---3--:R2:W-:Y:S02]  /*1450*/  @!P1 STG.E desc[UR6][R10.64], R17 ;  /* 0x000000110a009986 */ /* 0x0085e4000c101906 */
.L_x_940:
        /* <DEDUP_REMOVED lines=21> */
[----:B------:R-:W-:Y:S01]  /*15b0*/  IADD3 R15, PT, PT, R15, 0x2, RZ ;  /* 0x000000020f0f7810 */ /* 0x000fe20007ffe0ff */
[----:B0-----:R-:W-:-:S05]  /*15c0*/  @!P2 IMAD.WIDE R8, R19, 0x4, R10 ;  /* 0x000000041308a825 */ /* 0x001fca00078e020a */
[----:B--2---:R3:W-:Y:S02]  /*15d0*/  @!P2 STG.E desc[UR6][R8.64], R17 ;  /* 0x000000110800a986 */ /* 0x0047e4000c101906 */
.L_x_941:
[----:B------:R-:W-:Y:S05]  /*15e0*/  @P0 EXIT ;  /* 0x000000000000094d */ /* 0x000fea0003800000 */
[----:B------:R-:W-:-:S04]  /*15f0*/  LEA R15, R15, R0, 0x7 ;  /* 0x000000000f0f7211 */ /* 0x000fc800078e38ff */
[----:B------:R-:W-:-:S13]  /*1600*/  ISETP.GE.AND P0, PT, R15, R6, PT ;  /* 0x000000060f00720c */ /* 0x000fda0003f06270 */
[----:B------:R-:W-:Y:S05]  /*1610*/  @P0 EXIT ;  /* 0x000000000000094d */ /* 0x000fea0003800000 */
[C---:B------:R-:W-:Y:S01]  /*1620*/  IMAD.WIDE R4, R15.reuse, 0x4, R4 ;  /* 0x000000040f047825 */ /* 0x040fe200078e0204 */
[----:B---3--:R-:W3:Y:S03]  /*1630*/  LDC.64 R6, c[0x0][0x398] ;  /* 0x0000e600ff067b82 */ /* 0x008ee60000000a00 */
[----:B------:R-:W-:Y:S02]  /*1640*/  IMAD.WIDE R2, R15, 0x4, R2 ;  /* 0x000000040f027825 */ /* 0x000fe400078e0202 */
[----:B------:R-:W3:Y:S04]  /*1650*/  LDG.E R5, desc[UR6][R4.64] ;  /* 0x0000000604057981 */ /* 0x000ee8000c1e1900 */
[----:B------:R-:W4:Y:S01]  /*1660*/  LDG.E R3, desc[UR6][R2.64] ;  /* 0x0000000602037981 */ /* 0x000f22000c1e1900 */
[----:B---3--:R-:W-:-:S05]  /*1670*/  IMAD.WIDE R6, R5, 0x4, R6 ;  /* 0x0000000405067825 */ /* 0x008fca00078e0206 */
[----:B----4-:R-:W-:Y:S01]  /*1680*/  STG.E desc[UR6][R6.64], R3 ;  /* 0x0000000306007986 */ /* 0x010fe2000c101906 */
[----:B------:R-:W-:Y:S05]  /*1690*/  EXIT ;  /* 0x000000000000794d */ /* 0x000fea0003800000 */
.L_x_942:
        /* <DEDUP_REMOVED lines=14> */
.L_x_1680:


//--------------------- .text._ZN3cub18CUB_300001_SM_10006detail9transform16transform_kernelINS2_10policy_hubILb1EN4cuda3std3__45tupleIJN6thrust24THRUST_300001_SM_1000_NS6detail15normal_iteratorINSA_7pointerINS8_IJiifiiEEENSA_8cuda_cub5par_tENSA_11use_defaultESH_EEEEEEEE10policy1000ElNS7_10__identityENSA_12zip_iteratorINS8_IJPiSP_PfSP_SP_EEEEEJPSE_EEEvT0_iT1_T2_DpNS2_10kernel_argIT3_EE --------------------------
	.section	.text._ZN3cub18CUB_300001_SM_10006detail9transform16transform_kernelINS2_10policy_hubILb1EN4cuda3std3__45tupleIJN6thrust24THRUST_300001_SM_1000_NS6detail15normal_iteratorINSA_7pointerINS8_IJiifiiEEENSA_8cuda_cub5par_tENSA_11use_defaultESH_EEEEEEEE10policy1000ElNS7_10__identityENSA_12zip_iteratorINS8_IJPiSP_PfSP_SP_EEEEEJPSE_EEEvT0_iT1_T2_DpNS2_10kernel_argIT3_EE,"ax",@progbits
	.align	128
        .global         _ZN3cub18CUB_300001_SM_10006detail9transform16transform_kernelINS2_10policy_hubILb1EN4cuda3std3__45tupleIJN6thrust24THRUST_300001_SM_1000_NS6detail15normal_iteratorINSA_7pointerINS8_IJiifiiEEENSA_8cuda_cub5par_tENSA_11use_defaultESH_EEEEEEEE10policy1000ElNS7_10__identityENSA_12zip_iteratorINS8_IJPiSP_PfSP_SP_EEEEEJPSE_EEEvT0_iT1_T2_DpNS2_10kernel_argIT3_EE
        .type           _ZN3cub18CUB_300001_SM_10006detail9transform16transform_kernelINS2_10policy_hubILb1EN4cuda3std3__45tupleIJN6thrust24THRUST_300001_SM_1000_NS6detail15normal_iteratorINSA_7pointerINS8_IJiifiiEEENSA_8cuda_cub5par_tENSA_11use_defaultESH_EEEEEEEE10policy1000ElNS7_10__identityENSA_12zip_iteratorINS8_IJPiSP_PfSP_SP_EEEEEJPSE_EEEvT0_iT1_T2_DpNS2_10kernel_argIT3_EE,@function
        .size           _ZN3cub18CUB_300001_SM_10006detail9transform16transform_kernelINS2_10policy_hubILb1EN4cuda3std3__45tupleIJN6thrust24THRUST_300001_SM_1000_NS6detail15normal_iteratorINSA_7pointerINS8_IJiifiiEEENSA_8cuda_cub5par_tENSA_11use_defaultESH_EEEEEEEE10policy1000ElNS7_10__identityENSA_12zip_iteratorINS8_IJPiSP_PfSP_SP_EEEEEJPSE_EEEvT0_iT1_T2_DpNS2_10kernel_argIT3_EE,(.L_x_1681 - _ZN3cub18CUB_300001_SM_10006detail9transform16transform_kernelINS2_10policy_hubILb1EN4cuda3std3__45tupleIJN6thrust24THRUST_300001_SM_1000_NS6detail15normal_iteratorINSA_7pointerINS8_IJiifiiEEENSA_8cuda_cub5par_tENSA_11use_defaultESH_EEEEEEEE10policy1000ElNS7_10__identityENSA_12zip_iteratorINS8_IJPiSP_PfSP_SP_EEEEEJPSE_EEEvT0_iT1_T2_DpNS2_10kernel_argIT3_EE)
        .other          _ZN3cub18CUB_300001_SM_10006detail9transform16transform_kernelINS2_10policy_hubILb1EN4cuda3std3__45tupleIJN6thrust24THRUST_300001_SM_1000_NS6detail15normal_iteratorINSA_7pointerINS8_IJiifiiEEENSA_8cuda_cub5par_tENSA_11use_defaultESH_EEEEEEEE10policy1000ElNS7_10__identityENSA_12zip_iteratorINS8_IJPiSP_PfSP_SP_EEEEEJPSE_EEEvT0_iT1_T2_DpNS2_10kernel_argIT3_EE,@"STO_CUDA_ENTRY STV_DEFAULT"
_ZN3cub18CUB_300001_SM_10006detail9transform16transform_kernelINS2_10policy_hubILb1EN4cuda3std3__45tupleIJN6thrust24THRUST_300001_SM_1000_NS6detail15normal_iteratorINSA_7pointerINS8_IJiifiiEEENSA_8cuda_cub5par_tENSA_11use_defaultESH_EEEEEEEE10policy1000ElNS7_10__identityENSA_12zip_iteratorINS8_IJPiSP_PfSP_SP_EEEEEJPSE_EEEvT0_iT1_T2_DpNS2_10kernel_argIT3_EE:
.text._ZN3cub18CUB_300001_SM_10006detail9transform16transform_kernelINS2_10policy_hubILb1EN4cuda3std3__45tupleIJN6thrust24THRUST_300001_SM_1000_NS6detail15normal_iteratorINSA_7pointerINS8_IJiifiiEEENSA_8cuda_cub5par_tENSA_11use_defaultESH_EEEEEEEE10policy1000ElNS7_10__identityENSA_12zip_iteratorINS8_IJPiSP_PfSP_SP_EEEEEJPSE_EEEvT0_iT1_T2_DpNS2_10kernel_argIT3_EE:
[----:B------:R-:W-:Y:S08]  /*0000*/  LDC R1, c[0x0][0x37c] ;  /* 0x0000df00ff017b82 */ /* 0x000ff00000000800 */
[----:B------:R-:W0:Y:S01]  /*0010*/  LDC R2, c[0x0][0x388] ;  /* 0x0000e200ff027b82 */ /* 0x000e220000000800 */
[----:B------:R-:W1:Y:S01]  /*0020*/  LDCU.64 UR6, c[0x0][0x380] ;  /* 0x00007000ff0677ac */ /* 0x000e620008000a00 */
[----:B------:R-:W2:Y:S01]  /*0030*/  S2R R0, SR_TID.X ;  /* 0x0000000000007919 */ /* 0x000ea20000002100 */
[----:B------:R-:W-:Y:S05]  /*0040*/  BSSY.RECONVERGENT B0, `(.L_x_943) ;  /* 0x000001c000007945 */ /* 0x000fea0003800200 */
[----:B------:R-:W3:Y:S08]  /*0050*/  S2UR UR4, SR_CTAID.X ;  /* 0x00000000000479c3 */ /* 0x000ef00000002500 */
[----:B------:R-:W4:Y:S01]  /*0060*/  LDC.64 R18, c[0x0][0x3b8] ;  /* 0x0000ee00ff127b82 */ /* 0x000f220000000a00 */
[----:B0-----:R-:W-:-:S04]  /*0070*/  SHF.L.U32 R2, R2, 0x7, RZ ;  /* 0x0000000702027819 */ /* 0x001fc800000006ff */
[----:B------:R-:W-:Y:S01]  /*0080*/  SHF.R.S32.HI R3, RZ, 0x1f, R2 ;  /* 0x0000001fff037819 */ /* 0x000fe20000011402 */
[----:B---3--:R-:W-:-:S04]  /*0090*/  IMAD.WIDE.U32 R4, R2, UR4, RZ ;  /* 0x0000000402047c25 */ /* 0x008fc8000f8e00ff */
[----:B------:R-:W-:Y:S01]  /*00a0*/  IMAD R15, R3, UR4, RZ ;  /* 0x00000004030f7c24 */ /* 0x000fe2000f8e02ff */
[----:B-1----:R-:W-:Y:S01]  /*00b0*/  IADD3 R7, P1, PT, -R4, UR6, RZ ;  /* 0x0000000604077c10 */ /* 0x002fe2000ff3e1ff */
[----:B--2---:R-:W-:-:S03]  /*00c0*/  IMAD.SHL.U32 R9, R0, 0x80, RZ ;  /* 0x0000008000097824 */ /* 0x004fc600078e00ff */
[----:B------:R-:W-:Y:S02]  /*00d0*/  IADD3 R15, PT, PT, R5, R15, RZ ;  /* 0x0000000f050f7210 */ /* 0x000fe40007ffe0ff */
[----:B------:R-:W-:Y:S02]  /*00e0*/  ISETP.LT.U32.AND P0, PT, R7, R2, PT ;  /* 0x000000020700720c */ /* 0x000fe40003f01070 */
[----:B------:R-:W-:-:S04]  /*00f0*/  IADD3.X R6, PT, PT, ~R15, UR7, RZ, P1, !PT ;  /* 0x000000070f067c10 */ /* 0x000fc80008ffe5ff */
[----:B------:R-:W-:-:S04]  /*0100*/  ISETP.LT.AND.EX P0, PT, R6, R3, PT, P0 ;  /* 0x000000030600720c */ /* 0x000fc80003f01300 */
[----:B------:R-:W-:-:S05]  /*0110*/  SEL R3, R7, R2, P0 ;  /* 0x0000000207037207 */ /* 0x000fca0000000000 */
[----:B------:R-:W-:-:S05]  /*0120*/  IMAD R8, R3, 0x14, RZ ;  /* 0x0000001403087824 */ /* 0x000fca00078e02ff */
[----:B------:R-:W-:-:S13]  /*0130*/  ISETP.GE.AND P0, PT, R9, R8, PT ;  /* 0x000000080900720c */ /* 0x000fda0003f06270 */
[----:B----4-:R-:W-:Y:S05]  /*0140*/  @P0 BRA `(.L_x_944) ;  /* 0x00000000002c0947 */ /* 0x010fea0003800000 */
[----:B------:R-:W0:Y:S01]  /*0150*/  LDC.64 R6, c[0x0][0x3b8] ;  /* 0x0000ee00ff067b82 */ /* 0x000e220000000a00 */
[----:B------:R-:W-:Y:S02]  /*0160*/  IMAD R11, R15, 0x14, RZ ;  /* 0x000000140f0b7824 */ /* 0x000fe400078e02ff */
[----:B0-----:R-:W-:-:S05]  /*0170*/  IMAD.WIDE.U32 R6, R4, 0x14, R6 ;  /* 0x0000001404067825 */ /* 0x001fca00078e0006 */
[----:B------:R-:W-:-:S03]  /*0180*/  IADD3 R7, PT, PT, R7, R11, RZ ;  /* 0x0000000b07077210 */ /* 0x000fc60007ffe0ff */
[----:B------:R-:W-:-:S07]  /*0190*/  IMAD.WIDE.U32 R6, R0, 0x80, R6 ;  /* 0x0000008000067825 */ /* 0x000fce00078e0006 */
.L_x_945:
[----:B------:R-:W-:Y:S01]  /*01a0*/  IADD3 R9, PT, PT, R9, 0x4000, RZ ;  /* 0x0000400009097810 */ /* 0x000fe20007ffe0ff */
[----:B------:R0:W-:Y:S03]  /*01b0*/  CCTL.E.PF2 [R6] ;  /* 0x000000000600798f */ /* 0x0001e60000800100 */
[----:B------:R-:W-:Y:S02]  /*01c0*/  ISETP.GE.AND P0, PT, R9, R8, PT ;  /* 0x000000080900720c */ /* 0x000fe40003f06270 */
[----:B0-----:R-:W-:-:S05]  /*01d0*/  IADD3 R6, P1, PT, R6, 0x4000, RZ ;  /* 0x0000400006067810 */ /* 0x001fca0007f3e0ff */
[----:B------:R-:W-:-:S06]  /*01e0*/  IMAD.X R7, RZ, RZ, R7, P1 ;  /* 0x000000ffff077224 */ /* 0x000fcc00008e0607 */
[----:B------:R-:W-:Y:S05]  /*01f0*/  @!P0 BRA `(.L_x_945) ;  /* 0xfffffffc00e88947 */ /* 0x000fea000383ffff */
.L_x_944:
[----:B------:R-:W-:Y:S05]  /*0200*/  BSYNC.RECONVERGENT B0 ;  /* 0x0000000000007941 */ /* 0x000fea0003800200 */
.L_x_943:
[----:B------:R-:W0:Y:S01]  /*0210*/  LDCU.128 UR8, c[0x0][0x390] ;  /* 0x00007200ff0877ac */ /* 0x000e220008000c00 */
[----:B------:R-:W-:Y:S01]  /*0220*/  ISETP.NE.AND P0, PT, R2, R3, PT ;  /* 0x000000030200720c */ /* 0x000fe20003f05270 */
[----:B------:R-:W-:Y:S01]  /*0230*/  IMAD R5, R15, 0x14, RZ ;  /* 0x000000140f057824 */ /* 0x000fe200078e02ff */
[C---:B------:R-:W-:Y:S01]  /*0240*/  SHF.L.U32 R14, R4.reuse, 0x2, RZ ;  /* 0x00000002040e7819 */ /* 0x040fe200000006ff */
[----:B------:R-:W1:Y:S01]  /*0250*/  LDCU.128 UR12, c[0x0][0x3a0] ;  /* 0x00007400ff0c77ac */ /* 0x000e620008000c00 */
[C---:B------:R-:W-:Y:S01]  /*0260*/  SHF.L.U64.HI R15, R4.reuse, 0x2, R15 ;  /* 0x00000002040f7819 */ /* 0x040fe2000001020f */
[----:B------:R-:W-:Y:S01]  /*0270*/  IMAD.WIDE.U32 R18, R4, 0x14, R18 ;  /* 0x0000001404127825 */ /* 0x000fe200078e0012 */
[C---:B------:R-:W-:Y:S01]  /*0280*/  R2UR UR18, R14.reuse ;  /* 0x000000000e1272ca */ /* 0x040fe200000e0000 */
[----:B------:R-:W2:Y:S01]  /*0290*/  LDCU.64 UR6, c[0x0][0x3b0] ;  /* 0x00007600ff0677ac */ /* 0x000ea20008000a00 */
[----:B------:R-:W-:Y:S01]  /*02a0*/  R2UR UR19, R15 ;  /* 0x000000000f1372ca */ /* 0x000fe200000e0000 */
[----:B------:R-:W-:Y:S01]  /*02b0*/  IMAD.MOV.U32 R4, RZ, RZ, R18 ;  /* 0x000000ffff047224 */ /* 0x000fe200078e0012 */
[----:B------:R-:W-:Y:S01]  /*02c0*/  IADD3 R5, PT, PT, R19, R5, RZ ;  /* 0x0000000513057210 */ /* 0x000fe20007ffe0ff */
[----:B------:R-:W3:Y:S01]  /*02d0*/  LDCU.64 UR16, c[0x0][0x358] ;  /* 0x00006b00ff1077ac */ /* 0x000ee20008000a00 */
[----:B0-----:R-:W-:-:S02]  /*02e0*/  IADD3 R6, P1, PT, R14, UR8, RZ ;  /* 0x000000080e067c10 */ /* 0x001fc4000ff3e0ff */
[C---:B------:R-:W-:Y:S02]  /*02f0*/  IADD3 R8, P2, PT, R14.reuse, UR10, RZ ;  /* 0x0000000a0e087c10 */ /* 0x040fe4000ff5e0ff */
[C---:B-1----:R-:W-:Y:S02]  /*0300*/  IADD3 R10, P3, PT, R14.reuse, UR12, RZ ;  /* 0x0000000c0e0a7c10 */ /* 0x042fe4000ff7e0ff */
[C---:B------:R-:W-:Y:S02]  /*0310*/  IADD3 R12, P4, PT, R14.reuse, UR14, RZ ;  /* 0x0000000e0e0c7c10 */ /* 0x040fe4000ff9e0ff */
[----:B--2---:R-:W-:Y:S02]  /*0320*/  IADD3 R14, P5, PT, R14, UR6, RZ ;  /* 0x000000060e0e7c10 */ /* 0x004fe4000ffbe0ff */
[C---:B------:R-:W-:Y:S02]  /*0330*/  IADD3.X R7, PT, PT, R15.reuse, UR9, RZ, P1, !PT ;  /* 0x000000090f077c10 */ /* 0x040fe40008ffe4ff */
[----:B------:R-:W-:-:S02]  /*0340*/  IADD3.X R9, PT, PT, R15, UR11, RZ, P2, !PT ;  /* 0x0000000b0f097c10 */ /* 0x000fc400097fe4ff */
[C---:B------:R-:W-:Y:S02]  /*0350*/  IADD3.X R11, PT, PT, R15.reuse, UR13, RZ, P3, !PT ;  /* 0x0000000d0f0b7c10 */ /* 0x040fe40009ffe4ff */
[C---:B------:R-:W-:Y:S02]  /*0360*/  IADD3.X R13, PT, PT, R15.reuse, UR15, RZ, P4, !PT ;  /* 0x0000000f0f0d7c10 */ /* 0x040fe4000a7fe4ff */
[----:B------:R-:W-:Y:S01]  /*0370*/  IADD3.X R15, PT, PT, R15, UR7, RZ, P5, !PT ;  /* 0x000000070f0f7c10 */ /* 0x000fe2000affe4ff */
[----:B---3--:R-:W-:Y:S06]  /*0380*/  @!P0 BRA `(.L_x_946) ;  /* 0x0000001800248947 */ /* 0x008fec0003800000 */
[----:B------:R-:W0:Y:S02]  /*0390*/  LDC R34, c[0x0][0x388] ;  /* 0x0000e200ff227b82 */ /* 0x000e240000000800 */
[----:B0-----:R-:W-:-:S13]  /*03a0*/  ISETP.GE.AND P0, PT, R34, 0x1, PT ;  /* 0x000000012200780c */ /* 0x001fda0003f06270 */
[----:B------:R-:W-:Y:S05]  /*03b0*/  @!P0 EXIT ;  /* 0x000000000000894d */ /* 0x000fea0003800000 */
[C---:B------:R-:W-:Y:S01]  /*03c0*/  ISETP.GE.U32.AND P0, PT, R34.reuse, 0x8, PT ;  /* 0x000000082200780c */ /* 0x040fe20003f06070 */
[----:B------:R-:W-:Y:S01]  /*03d0*/  HFMA2 R17, -RZ, RZ, 0, 0 ;  /* 0x00000000ff117431 */ /* 0x000fe200000001ff */
[----:B------:R-:W-:-:S11]  /*03e0*/  LOP3.LUT R28, R34, 0x7, RZ, 0xc0, !PT ;  /* 0x00000007221c7812 */ /* 0x000fd600078ec0ff */
[----:B------:R-:W-:Y:S05]  /*03f0*/  @!P0 BRA `(.L_x_947) ;  /* 0x0000000c00cc8947 */ /* 0x000fea0003800000 */
[----:B------:R-:W-:-:S13]  /*0400*/  ISETP.GE.AND P1, PT, R0, R3, PT ;  /* 0x000000030000720c */ /* 0x000fda0003f26270 */
[----:B------:R-:W-:-:S05]  /*0410*/  @!P1 IMAD.WIDE.U32 R16, R0, 0x14, R4 ;  /* 0x0000001400109825 */ /* 0x000fca00078e0004 */
[----:B------:R-:W2:Y:S01]  /*0420*/  @!P1 LDG.E R27, desc[UR16][R16.64] ;  /* 0x00000010101b9981 */ /* 0x000ea2000c1e1900 */
[----:B------:R-:W-:-:S05]  /*0430*/  @!P1 IMAD.WIDE.U32 R18, R0, 0x4, R6 ;  /* 0x0000000400129825 */ /* 0x000fca00078e0006 */
[----:B--2---:R0:W-:Y:S04]  /*0440*/  @!P1 STG.E desc[UR16][R18.64], R27 ;  /* 0x0000001b12009986 */ /* 0x0041e8000c101910 */
[----:B------:R-:W2:Y:S01]  /*0450*/  @!P1 LDG.E R29, desc[UR16][R16.64+0x4] ;  /* 0x00000410101d9981 */ /* 0x000ea2000c1e1900 */
[----:B------:R-:W-:-:S05]  /*0460*/  @!P1 IMAD.WIDE.U32 R20, R0, 0x4, R8 ;  /* 0x0000000400149825 */ /* 0x000fca00078e0008 */
[----:B--2---:R1:W-:Y:S04]  /*0470*/  @!P1 STG.E desc[UR16][R20.64], R29 ;  /* 0x0000001d14009986 */ /* 0x0043e8000c101910 */
[----:B------:R-:W2:Y:S01]  /*0480*/  @!P1 LDG.E R33, desc[UR16][R16.64+0x8] ;  /* 0x0000081010219981 */ /* 0x000ea2000c1e1900 */
[----:B------:R-:W-:-:S05]  /*0490*/  @!P1 IMAD.WIDE.U32 R22, R0, 0x4, R10 ;  /* 0x0000000400169825 */ /* 0x000fca00078e000a */
[----:B--2---:R2:W-:Y:S04]  /*04a0*/  @!P1 STG.E desc[UR16][R22.64], R33 ;  /* 0x0000002116009986 */ /* 0x0045e8000c101910 */
[----:B------:R-:W3:Y:S01]  /*04b0*/  @!P1 LDG.E R35, desc[UR16][R16.64+0xc] ;  /* 0x00000c1010239981 */ /* 0x000ee2000c1e1900 */
[C---:B------:R-:W-:Y:S01]  /*04c0*/  @!P1 IMAD.WIDE.U32 R24, R0.reuse, 0x4, R12 ;  /* 0x0000000400189825 */ /* 0x040fe200078e000c */
[----:B------:R-:W-:-:S04]  /*04d0*/  IADD3 R31, PT, PT, R0, 0x80, RZ ;  /* 0x00000080001f7810 */ /* 0x000fc80007ffe0ff */
[----:B------:R-:W-:Y:S01]  /*04e0*/  ISETP.GE.AND P0, PT, R31, R3, PT ;  /* 0x000000031f00720c */ /* 0x000fe20003f06270 */
[----:B---3--:R3:W-:Y:S04]  /*04f0*/  @!P1 STG.E desc[UR16][R24.64], R35 ;  /* 0x0000002318009986 */ /* 0x0087e8000c101910 */
[----:B------:R-:W4:Y:S01]  /*0500*/  @!P1 LDG.E R37, desc[UR16][R16.64+0x10] ;  /* 0x0000101010259981 */ /* 0x000f22000c1e1900 */
[----:B0-----:R-:W-:-:S04]  /*0510*/  @!P1 IMAD.WIDE.U32 R26, R0, 0x4, R14 ;  /* 0x00000004001a9825 */ /* 0x001fc800078e000e */
[C---:B------:R-:W-:Y:S01]  /*0520*/  IMAD.WIDE R18, R31.reuse, 0x14, R4 ;  /* 0x000000141f127825 */ /* 0x040fe200078e0204 */
[----:B----4-:R0:W-:Y:S04]  /*0530*/  @!P1 STG.E desc[UR16][R26.64], R37 ;  /* 0x000000251a009986 */ /* 0x0101e8000c101910 */
[----:B-1----:R-:W4:Y:S01]  /*0540*/  @!P0 LDG.E R29, desc[UR16][R18.64] ;  /* 0x00000010121d8981 */ /* 0x002f22000c1e1900 */
[----:B------:R-:W-:-:S05]  /*0550*/  IMAD.WIDE R20, R31, 0x4, R6 ;  /* 0x000000041f147825 */ /* 0x000fca00078e0206 */
[----:B----4-:R-:W-:Y:S04]  /*0560*/  @!P0 STG.E desc[UR16][R20.64], R29 ;  /* 0x0000001d14008986 */ /* 0x010fe8000c101910 */
[----:B--2---:R-:W2:Y:S01]  /*0570*/  @!P0 LDG.E R33, desc[UR16][R18.64+0x4] ;  /* 0x0000041012218981 */ /* 0x004ea2000c1e1900 */
[----:B------:R-:W-:-:S05]  /*0580*/  IMAD.WIDE R22, R31, 0x4, R8 ;  /* 0x000000041f167825 */ /* 0x000fca00078e0208 */
[----:B--2---:R-:W-:Y:S04]  /*0590*/  @!P0 STG.E desc[UR16][R22.64], R33 ;  /* 0x0000002116008986 */ /* 0x004fe8000c101910 */
[----:B------:R-:W2:Y:S01]  /*05a0*/  @!P0 LDG.E R17, desc[UR16][R18.64+0x8] ;  /* 0x0000081012118981 */ /* 0x000ea2000c1e1900 */
[----:B---3--:R-:W-:-:S05]  /*05b0*/  IMAD.WIDE R24, R31, 0x4, R10 ;  /* 0x000000041f187825 */ /* 0x008fca00078e020a */
[----:B--2---:R1:W-:Y:S04]  /*05c0*/  @!P0 STG.E desc[UR16][R24.64], R17 ;  /* 0x0000001118008986 */ /* 0x0043e8000c101910 */
[----:B------:R-:W2:Y:S01]  /*05d0*/  @!P0 LDG.E R35, desc[UR16][R18.64+0xc] ;  /* 0x00000c1012238981 */ /* 0x000ea2000c1e1900 */
[----:B0-----:R-:W-:-:S04]  /*05e0*/  IMAD.WIDE R26, R31, 0x4, R12 ;  /* 0x000000041f1a7825 */ /* 0x001fc800078e020c */
[C---:B------:R-:W-:Y:S01]  /*05f0*/  VIADD R2, R0.reuse, 0x100 ;  /* 0x0000010000027836 */ /* 0x040fe20000000000 */
[----:B------:R-:W-:-:S04]  /*0600*/  IADD3 R30, PT, PT, R0, 0x200, RZ ;  /* 0x00000200001e7810 */ /* 0x000fc80007ffe0ff */
[-C--:B------:R-:W-:Y:S01]  /*0610*/  ISETP.GE.AND P6, PT, R2, R3.reuse, PT ;  /* 0x000000030200720c */ /* 0x080fe20003fc6270 */
[----:B--2---:R0:W-:Y:S04]  /*0620*/  @!P0 STG.E desc[UR16][R26.64], R35 ;  /* 0x000000231a008986 */ /* 0x0041e8000c101910 */
[----:B------:R-:W2:Y:S01]  /*0630*/  @!P0 LDG.E R37, desc[UR16][R18.64+0x10] ;  /* 0x0000101012258981 */ /* 0x000ea2000c1e1900 */
[C---:B------:R-:W-:Y:S01]  /*0640*/  IADD3 R16, PT, PT, R0.reuse, 0x180, RZ ;  /* 0x0000018000107810 */ /* 0x040fe20007ffe0ff */
[----:B------:R-:W-:Y:S01]  /*0650*/  VIADD R2, R0, 0x280 ;  /* 0x0000028000027836 */ /* 0x000fe20000000000 */
[-C--:B------:R-:W-:Y:S01]  /*0660*/  ISETP.GE.AND P4, PT, R30, R3.reuse, PT ;  /* 0x000000031e00720c */ /* 0x080fe20003f86270 */
[----:B------:R-:W-:Y:S01]  /*0670*/  IMAD.WIDE R30, R31, 0x4, R14 ;  /* 0x000000041f1e7825 */ /* 0x000fe200078e020e */
[----:B------:R-:W-:Y:S01]  /*0680*/  ISETP.GE.AND P5, PT, R16, R3, PT ;  /* 0x000000031000720c */ /* 0x000fe20003fa6270 */
[----:B------:R-:W-:Y:S01]  /*0690*/  BSSY.RECONVERGENT B0, `(.L_x_948) ;  /* 0x0000014000007945 */ /* 0x000fe20003800200 */
[----:B------:R-:W-:-:S02]  /*06a0*/  IADD3 R16, PT, PT, R0, 0x300, RZ ;  /* 0x0000030000107810 */ /* 0x000fc40007ffe0ff */
[----:B------:R-:W-:Y:S02]  /*06b0*/  IADD3 R32, PT, PT, R0, 0x380, RZ ;  /* 0x0000038000207810 */ /* 0x000fe40007ffe0ff */
[----:B-1----:R-:W-:Y:S02]  /*06c0*/  LOP3.LUT R17, R34, 0x7ffffff8, RZ, 0xc0, !PT ;  /* 0x7ffffff822117812 */ /* 0x002fe400078ec0ff */
[-C--:B------:R-:W-:Y:S02]  /*06d0*/  ISETP.GE.AND P3, PT, R2, R3.reuse, PT ;  /* 0x000000030200720c */ /* 0x080fe40003f66270 */
[-C--:B------:R-:W-:Y:S02]  /*06e0*/  ISETP.GE.AND P2, PT, R16, R3.reuse, PT ;  /* 0x000000031000720c */ /* 0x080fe40003f46270 */
[----:B------:R-:W-:Y:S01]  /*06f0*/  ISETP.GE.AND P1, PT, R32, R3, PT ;  /* 0x000000032000720c */ /* 0x000fe20003f26270 */
[----:B--2---:R0:W-:Y:S01]  /*0700*/  @!P0 STG.E desc[UR16][R30.64], R37 ;  /* 0x000000251e008986 */ /* 0x0041e2000c101910 */
[----:B------:R-:W-:Y:S01]  /*0710*/  ISETP.NE.AND P0, PT, R17, 0x8, PT ;  /* 0x000000081100780c */ /* 0x000fe20003f05270 */
[----:B------:R-:W-:-:S12]  /*0720*/  @P6 BRA `(.L_x_949) ;  /* 0x0000000000286947 */ /* 0x000fd80003800000 */
[----:B------:R-:W2:Y:S04]  /*0730*/  LDG.E R29, desc[UR16][R18.64+0xa00] ;  /* 0x000a0010121d7981 */ /* 0x000ea8000c1e1900 */
[----:B--2---:R1:W-:Y:S04]  /*0740*/  STG.E desc[UR16][R20.64+0x200], R29 ;  /* 0x0002001d14007986 */ /* 0x0043e8000c101910 */
[----:B------:R-:W2:Y:S04]  /*0750*/  LDG.E R33, desc[UR16][R18.64+0xa04] ;  /* 0x000a041012217981 */ /* 0x000ea8000c1e1900 */
[----:B--2---:R1:W-:Y:S04]  /*0760*/  STG.E desc[UR16][R22.64+0x200], R33 ;  /* 0x0002002116007986 */ /* 0x0043e8000c101910 */
[----:B0-----:R-:W2:Y:S04]  /*0770*/  LDG.E R35, desc[UR16][R18.64+0xa08] ;  /* 0x000a081012237981 */ /* 0x001ea8000c1e1900 */
[----:B--2---:R1:W-:Y:S04]  /*0780*/  STG.E desc[UR16][R24.64+0x200], R35 ;  /* 0x0002002318007986 */ /* 0x0043e8000c101910 */
[----:B------:R-:W2:Y:S04]  /*0790*/  LDG.E R37, desc[UR16][R18.64+0xa0c] ;  /* 0x000a0c1012257981 */ /* 0x000ea8000c1e1900 */
[----:B--2---:R1:W-:Y:S04]  /*07a0*/  STG.E desc[UR16][R26.64+0x200], R37 ;  /* 0x000200251a007986 */ /* 0x0043e8000c101910 */
[----:B------:R-:W2:Y:S04]  /*07b0*/  LDG.E R2, desc[UR16][R18.64+0xa10] ;  /* 0x000a101012027981 */ /* 0x000ea8000c1e1900 */
[----:B--2---:R1:W-:Y:S02]  /*07c0*/  STG.E desc[UR16][R30.64+0x200], R2 ;  /* 0x000200021e007986 */ /* 0x0043e4000c101910 */
.L_x_949:
[----:B------:R-:W-:Y:S05]  /*07d0*/  BSYNC.RECONVERGENT B0 ;  /* 0x0000000000007941 */ /* 0x000fea0003800200 */
.L_x_948:
[----:B------:R-:W-:Y:S04]  /*07e0*/  BSSY.RECONVERGENT B0, `(.L_x_950) ;  /* 0x000000c000007945 */ /* 0x000fe80003800200 */
[----:B------:R-:W-:Y:S05]  /*07f0*/  @P5 BRA `(.L_x_951) ;  /* 0x0000000000285947 */ /* 0x000fea0003800000 */
[----:B-1----:R-:W2:Y:S04]  /*0800*/  LDG.E R29, desc[UR16][R18.64+0x1400] ;  /* 0x00140010121d7981 */ /* 0x002ea8000c1e1900 */
[----:B--2---:R2:W-:Y:S04]  /*0810*/  STG.E desc[UR16][R20.64+0x400], R29 ;  /* 0x0004001d14007986 */ /* 0x0045e8000c101910 */
[----:B------:R-:W3:Y:S04]  /*0820*/  LDG.E R33, desc[UR16][R18.64+0x1404] ;  /* 0x0014041012217981 */ /* 0x000ee8000c1e1900 */
[----:B---3--:R2:W-:Y:S04]  /*0830*/  STG.E desc[UR16][R22.64+0x400], R33 ;  /* 0x0004002116007986 */ /* 0x0085e8000c101910 */
[----:B0-----:R-:W3:Y:S04]  /*0840*/  LDG.E R35, desc[UR16][R18.64+0x1408] ;  /* 0x0014081012237981 */ /* 0x001ee8000c1e1900 */
[----:B---3--:R2:W-:Y:S04]  /*0850*/  STG.E desc[UR16][R24.64+0x400], R35 ;  /* 0x0004002318007986 */ /* 0x0085e8000c101910 */
[----:B------:R-:W3:Y:S04]  /*0860*/  LDG.E R37, desc[UR16][R18.64+0x140c] ;  /* 0x00140c1012257981 */ /* 0x000ee8000c1e1900 */
[----:B---3--:R2:W-:Y:S04]  /*0870*/  STG.E desc[UR16][R26.64+0x400], R37 ;  /* 0x000400251a007986 */ /* 0x0085e8000c101910 */
[----:B------:R-:W3:Y:S04]  /*0880*/  LDG.E R2, desc[UR16][R18.64+0x1410] ;  /* 0x0014101012027981 */ /* 0x000ee8000c1e1900 */
[----:B---3--:R2:W-:Y:S02]  /*0890*/  STG.E desc[UR16][R30.64+0x400], R2 ;  /* 0x000400021e007986 */ /* 0x0085e4000c101910 */
.L_x_951:
[----:B------:R-:W-:Y:S05]  /*08a0*/  BSYNC.RECONVERGENT B0 ;  /* 0x0000000000007941 */ /* 0x000fea0003800200 */
.L_x_950:
[----:B------:R-:W-:Y:S04]  /*08b0*/  BSSY.RECONVERGENT B0, `(.L_x_952) ;  /* 0x000000c000007945 */ /* 0x000fe80003800200 */
[----:B------:R-:W-:Y:S05]  /*08c0*/  @P4 BRA `(.L_x_953) ;  /* 0x0000000000284947 */ /* 0x000fea0003800000 */
[----:B-12---:R-:W2:Y:S04]  /*08d0*/  LDG.E R29, desc[UR16][R18.64+0x1e00] ;  /* 0x001e0010121d7981 */ /* 0x006ea8000c1e1900 */
        /* <DEDUP_REMOVED lines=9> */
.L_x_953:
[----:B------:R-:W-:Y:S05]  /*0970*/  BSYNC.RECONVERGENT B0 ;  /* 0x0000000000007941 */ /* 0x000fea0003800200 */
.L_x_952:
[----:B------:R-:W-:Y:S04]  /*0980*/  BSSY.RECONVERGENT B0, `(.L_x_954) ;  /* 0x000000c000007945 */ /* 0x000fe80003800200 */
[----:B------:R-:W-:Y:S05]  /*0990*/  @P3 BRA `(.L_x_955) ;  /* 0x0000000000283947 */ /* 0x000fea0003800000 */
[----:B-123--:R-:W2:Y:S04]  /*09a0*/  LDG.E R29, desc[UR16][R18.64+0x2800] ;  /* 0x00280010121d7981 */ /* 0x00eea8000c1e1900 */
        /* <DEDUP_REMOVED lines=9> */
.L_x_955:
[----:B------:R-:W-:Y:S05]  /*0a40*/  BSYNC.RECONVERGENT B0 ;  /* 0x0000000000007941 */ /* 0x000fea0003800200 */
.L_x_954:
[----:B------:R-:W-:Y:S04]  /*0a50*/  BSSY.RECONVERGENT B0, `(.L_x_956) ;  /* 0x000000c000007945 */ /* 0x000fe80003800200 */
[----:B------:R-:W-:Y:S05]  /*0a60*/  @P2 BRA `(.L_x_957) ;  /* 0x0000000000282947 */ /* 0x000fea0003800000 */
[----:B-1234-:R-:W2:Y:S04]  /*0a70*/  LDG.E R29, desc[UR16][R18.64+0x3200] ;  /* 0x00320010121d7981 */ /* 0x01eea8000c1e1900 */
        /* <DEDUP_REMOVED lines=9> */
.L_x_957:
[----:B------:R-:W-:Y:S05]  /*0b10*/  BSYNC.RECONVERGENT B0 ;  /* 0x0000000000007941 */ /* 0x000fea0003800200 */
.L_x_956:
        /* <DEDUP_REMOVED lines=12> */
.L_x_959:
[----:B------:R-:W-:Y:S05]  /*0be0*/  BSYNC.RECONVERGENT B0 ;  /* 0x0000000000007941 */ /* 0x000fea0003800200 */
.L_x_958:
[----:B------:R-:W-:Y:S05]  /*0bf0*/  @!P0 BRA `(.L_x_947) ;  /* 0x0000000400cc8947 */ /* 0x000fea0003800000 */
[----:B-1234-:R-:W-:-:S07]  /*0c00*/  IMAD.MOV.U32 R2, RZ, RZ, 0x8 ;  /* 0x00000008ff027424 */ /* 0x01efce00078e00ff */
.L_x_962:
[----:B0-----:R-:W-:-:S04]  /*0c10*/  LEA R29, R2, R0, 0x7 ;  /* 0x00000000021d7211 */ /* 0x001fc800078e38ff */
[----:B------:R-:W-:-:S13]  /*0c20*/  ISETP.GE.AND P0, PT, R29, R3, PT ;  /* 0x000000031d00720c */ /* 0x000fda0003f06270 */
[----:B------:R-:W-:-:S05]  /*0c30*/  @!P0 IMAD.WIDE.U32 R18, R29, 0x14, R4 ;  /* 0x000000141d128825 */ /* 0x000fca00078e0004 */
[----:B0-----:R-:W2:Y:S01]  /*0c40*/  @!P0 LDG.E R27, desc[UR16][R18.64] ;  /* 0x00000010121b8981 */ /* 0x001ea2000c1e1900 */
[----:B------:R-:W-:-:S05]  /*0c50*/  @!P0 IMAD.WIDE.U32 R20, R29, 0x4, R6 ;  /* 0x000000041d148825 */ /* 0x000fca00078e0006 */
[----:B--2---:R-:W-:Y:S04]  /*0c60*/  @!P0 STG.E desc[UR16][R20.64], R27 ;  /* 0x0000001b14008986 */ /* 0x004fe8000c101910 */
[----:B------:R-:W2:Y:S01]  /*0c70*/  @!P0 LDG.E R37, desc[UR16][R18.64+0x4] ;  /* 0x0000041012258981 */ /* 0x000ea2000c1e1900 */
[----:B------:R-:W-:-:S05]  /*0c80*/  @!P0 IMAD.WIDE.U32 R22, R29, 0x4, R8 ;  /* 0x000000041d168825 */ /* 0x000fca00078e0008 */
[----:B--2---:R-:W-:Y:S04]  /*0c90*/  @!P0 STG.E desc[UR16][R22.64], R37 ;  /* 0x0000002516008986 */ /* 0x004fe8000c101910 */
[----:B------:R-:W2:Y:S01]  /*0ca0*/  @!P0 LDG.E R16, desc[UR16][R18.64+0x8] ;  /* 0x0000081012108981 */ /* 0x000ea2000c1e1900 */
[----:B------:R-:W-:-:S05]  /*0cb0*/  @!P0 IMAD.WIDE.U32 R24, R29, 0x4, R10 ;  /* 0x000000041d188825 */ /* 0x000fca00078e000a */
[----:B--2---:R0:W-:Y:S04]  /*0cc0*/  @!P0 STG.E desc[UR16][R24.64], R16 ;  /* 0x0000001018008986 */ /* 0x0041e8000c101910 */
[----:B------:R-:W2:Y:S01]  /*0cd0*/  @!P0 LDG.E R30, desc[UR16][R18.64+0xc] ;  /* 0x00000c10121e8981 */ /* 0x000ea2000c1e1900 */
[C---:B------:R-:W-:Y:S01]  /*0ce0*/  @!P0 IMAD.WIDE.U32 R32, R29.reuse, 0x4, R12 ;  /* 0x000000041d208825 */ /* 0x040fe200078e000c */
[----:B------:R-:W-:-:S04]  /*0cf0*/  IADD3 R31, PT, PT, R29, 0x80, RZ ;  /* 0x000000801d1f7810 */ /* 0x000fc80007ffe0ff */
[----:B------:R-:W-:Y:S01]  /*0d00*/  ISETP.GE.AND P1, PT, R31, R3, PT ;  /* 0x000000031f00720c */ /* 0x000fe20003f26270 */
[----:B--2---:R1:W-:Y:S04]  /*0d10*/  @!P0 STG.E desc[UR16][R32.64], R30 ;  /* 0x0000001e20008986 */ /* 0x0043e8000c101910 */
[----:B0-----:R-:W2:Y:S01]  /*0d20*/  @!P0 LDG.E R16, desc[UR16][R18.64+0x10] ;  /* 0x0000101012108981 */ /* 0x001ea2000c1e1900 */
[----:B------:R-:W-:-:S04]  /*0d30*/  @!P0 IMAD.WIDE.U32 R34, R29, 0x4, R14 ;  /* 0x000000041d228825 */ /* 0x000fc800078e000e */
[C---:B------:R-:W-:Y:S01]  /*0d40*/  IMAD.WIDE R26, R31.reuse, 0x14, R4 ;  /* 0x000000141f1a7825 */ /* 0x040fe200078e0204 */
[----:B--2---:R0:W-:Y:S04]  /*0d50*/  @!P0 STG.E desc[UR16][R34.64], R16 ;  /* 0x0000001022008986 */ /* 0x0041e8000c101910 */
[----:B------:R-:W2:Y:S01]  /*0d60*/  @!P1 LDG.E R37, desc[UR16][R26.64] ;  /* 0x000000101a259981 */ /* 0x000ea2000c1e1900 */
[----:B------:R-:W-:-:S05]  /*0d70*/  IMAD.WIDE R24, R31, 0x4, R6 ;  /* 0x000000041f187825 */ /* 0x000fca00078e0206 */
[----:B--2---:R-:W-:Y:S04]  /*0d80*/  @!P1 STG.E desc[UR16][R24.64], R37 ;  /* 0x0000002518009986 */ /* 0x004fe8000c101910 */
[----:B------:R-:W2:Y:S01]  /*0d90*/  @!P1 LDG.E R36, desc[UR16][R26.64+0x4] ;  /* 0x000004101a249981 */ /* 0x000ea2000c1e1900 */
[----:B------:R-:W-:-:S05]  /*0da0*/  IMAD.WIDE R22, R31, 0x4, R8 ;  /* 0x000000041f167825 */ /* 0x000fca00078e0208 */
[----:B--2---:R-:W-:Y:S04]  /*0db0*/  @!P1 STG.E desc[UR16][R22.64], R36 ;  /* 0x0000002416009986 */ /* 0x004fe8000c101910 */
[----:B-1----:R-:W2:Y:S01]  /*0dc0*/  @!P1 LDG.E R32, desc[UR16][R26.64+0x8] ;  /* 0x000008101a209981 */ /* 0x002ea2000c1e1900 */
[----:B------:R-:W-:-:S05]  /*0dd0*/  IMAD.WIDE R20, R31, 0x4, R10 ;  /* 0x000000041f147825 */ /* 0x000fca00078e020a */
[----:B--2---:R-:W-:Y:S04]  /*0de0*/  @!P1 STG.E desc[UR16][R20.64], R32 ;  /* 0x0000002014009986 */ /* 0x004fe8000c101910 */
[----:B------:R-:W2:Y:S01]  /*0df0*/  @!P1 LDG.E R33, desc[UR16][R26.64+0xc] ;  /* 0x00000c101a219981 */ /* 0x000ea2000c1e1900 */
[----:B------:R-:W-:-:S04]  /*0e00*/  IMAD.WIDE R18, R31, 0x4, R12 ;  /* 0x000000041f127825 */ /* 0x000fc800078e020c */
[----:B0-----:R-:W-:-:S05]  /*0e10*/  VIADD R16, R29, 0x100 ;  /* 0x000001001d107836 */ /* 0x001fca0000000000 */
[----:B------:R-:W-:Y:S01]  /*0e20*/  ISETP.GE.AND P0, PT, R16, R3, PT ;  /* 0x000000031000720c */ /* 0x000fe20003f06270 */
[----:B--2---:R0:W-:Y:S04]  /*0e30*/  @!P1 STG.E desc[UR16][R18.64], R33 ;  /* 0x0000002112009986 */ /* 0x0041e8000c101910 */
[----:B------:R-:W2:Y:S01]  /*0e40*/  @!P1 LDG.E R35, desc[UR16][R26.64+0x10] ;  /* 0x000010101a239981 */ /* 0x000ea2000c1e1900 */
[----:B------:R-:W-:-:S05]  /*0e50*/  IMAD.WIDE R30, R31, 0x4, R14 ;  /* 0x000000041f1e7825 */ /* 0x000fca00078e020e */
[----:B--2---:R1:W-:Y:S04]  /*0e60*/  @!P1 STG.E desc[UR16][R30.64], R35 ;  /* 0x000000231e009986 */ /* 0x0043e8000c101910 */
[----:B0-----:R-:W2:Y:S04]  /*0e70*/  @!P0 LDG.E R33, desc[UR16][R26.64+0xa00] ;  /* 0x000a00101a218981 */ /* 0x001ea8000c1e1900 */
[----:B--2---:R0:W-:Y:S04]  /*0e80*/  @!P0 STG.E desc[UR16][R24.64+0x200], R33 ;  /* 0x0002002118008986 */ /* 0x0041e8000c101910 */
[----:B-1----:R-:W2:Y:S04]  /*0e90*/  @!P0 LDG.E R35, desc[UR16][R26.64+0xa04] ;  /* 0x000a04101a238981 */ /* 0x002ea8000c1e1900 */
[----:B--2---:R1:W-:Y:S04]  /*0ea0*/  @!P0 STG.E desc[UR16][R22.64+0x200], R35 ;  /* 0x0002002316008986 */ /* 0x0043e8000c101910 */
[----:B------:R-:W2:Y:S04]  /*0eb0*/  @!P0 LDG.E R37, desc[UR16][R26.64+0xa08] ;  /* 0x000a08101a258981 */ /* 0x000ea8000c1e1900 */
[----:B--2---:R2:W-:Y:S04]  /*0ec0*/  @!P0 STG.E desc[UR16][R20.64+0x200], R37 ;  /* 0x0002002514008986 */ /* 0x0045e8000c101910 */
[----:B------:R-:W3:Y:S01]  /*0ed0*/  @!P0 LDG.E R32, desc[UR16][R26.64+0xa0c] ;  /* 0x000a0c101a208981 */ /* 0x000ee2000c1e1900 */
[----:B------:R-:W-:-:S04]  /*0ee0*/  IADD3 R16, PT, PT, R29, 0x180, RZ ;  /* 0x000001801d107810 */ /* 0x000fc80007ffe0ff */
[----:B------:R-:W-:Y:S01]  /*0ef0*/  ISETP.GE.AND P1, PT, R16, R3, PT ;  /* 0x000000031000720c */ /* 0x000fe20003f26270 */
[----:B---3--:R3:W-:Y:S04]  /*0f00*/  @!P0 STG.E desc[UR16][R18.64+0x200], R32 ;  /* 0x0002002012008986 */ /* 0x0087e8000c101910 */
[----:B------:R-:W4:Y:S04]  /*0f10*/  @!P0 LDG.E R34, desc[UR16][R26.64+0xa10] ;  /* 0x000a10101a228981 */ /* 0x000f28000c1e1900 */
[----:B----4-:R-:W-:Y:S04]  /*0f20*/  @!P0 STG.E desc[UR16][R30.64+0x200], R34 ;  /* 0x000200221e008986 */ /* 0x010fe8000c101910 */
[----:B0-----:R-:W4:Y:S04]  /*0f30*/  @!P1 LDG.E R33, desc[UR16][R26.64+0x1400] ;  /* 0x001400101a219981 */ /* 0x001f28000c1e1900 */
[----:B----4-:R0:W-:Y:S04]  /*0f40*/  @!P1 STG.E desc[UR16][R24.64+0x400], R33 ;  /* 0x0004002118009986 */ /* 0x0101e8000c101910 */
[----:B-1----:R-:W4:Y:S04]  /*0f50*/  @!P1 LDG.E R35, desc[UR16][R26.64+0x1404] ;  /* 0x001404101a239981 */ /* 0x002f28000c1e1900 */
[----:B----4-:R1:W-:Y:S04]  /*0f60*/  @!P1 STG.E desc[UR16][R22.64+0x400], R35 ;  /* 0x0004002316009986 */ /* 0x0103e8000c101910 */
[----:B--2---:R-:W2:Y:S04]  /*0f70*/  @!P1 LDG.E R37, desc[UR16][R26.64+0x1408] ;  /* 0x001408101a259981 */ /* 0x004ea8000c1e1900 */
[----:B--2---:R2:W-:Y:S04]  /*0f80*/  @!P1 STG.E desc[UR16][R20.64+0x400], R37 ;  /* 0x0004002514009986 */ /* 0x0045e8000c101910 */
[----:B---3--:R-:W3:Y:S01]  /*0f90*/  @!P1 LDG.E R32, desc[UR16][R26.64+0x140c] ;  /* 0x00140c101a209981 */ /* 0x008ee2000c1e1900 */
        /* <DEDUP_REMOVED lines=12> */
[----:B------:R-:W-:-:S05]  /*1060*/  VIADD R16, R29, 0x280 ;  /* 0x000002801d107836 */ /* 0x000fca0000000000 */
        /* <DEDUP_REMOVED lines=15> */
[----:B----4-:R4:W-:Y:S04]  /*1160*/  @!P1 STG.E desc[UR16][R30.64+0x800], R36 ;  /* 0x000800241e009986 */ /* 0x0109e8000c101910 */
[----:B0-----:R-:W5:Y:S04]  /*1170*/  @!P0 LDG.E R33, desc[UR16][R26.64+0x3200] ;  /* 0x003200101a218981 */ /* 0x001f68000c1e1900 */
[----:B-----5:R4:W-:Y:S04]  /*1180*/  @!P0 STG.E desc[UR16][R24.64+0xa00], R33 ;  /* 0x000a002118008986 */ /* 0x0209e8000c101910 */
[----:B-1----:R-:W5:Y:S04]  /*1190*/  @!P0 LDG.E R35, desc[UR16][R26.64+0x3204] ;  /* 0x003204101a238981 */ /* 0x002f68000c1e1900 */
[----:B-----5:R4:W-:Y:S04]  /*11a0*/  @!P0 STG.E desc[UR16][R22.64+0xa00], R35 ;  /* 0x000a002316008986 */ /* 0x0209e8000c101910 */
[----:B--2---:R-:W2:Y:S04]  /*11b0*/  @!P0 LDG.E R37, desc[UR16][R26.64+0x3208] ;  /* 0x003208101a258981 */ /* 0x004ea8000c1e1900 */
[----:B--2---:R4:W-:Y:S04]  /*11c0*/  @!P0 STG.E desc[UR16][R20.64+0xa00], R37 ;  /* 0x000a002514008986 */ /* 0x0049e8000c101910 */
[----:B---3--:R-:W2:Y:S01]  /*11d0*/  @!P0 LDG.E R32, desc[UR16][R26.64+0x320c] ;  /* 0x00320c101a208981 */ /* 0x008ea2000c1e1900 */
[----:B------:R-:W-:-:S03]  /*11e0*/  IADD3 R16, PT, PT, R29, 0x380, RZ ;  /* 0x000003801d107810 */ /* 0x000fc60007ffe0ff */
[----:B--2---:R4:W-:Y:S04]  /*11f0*/  @!P0 STG.E desc[UR16][R18.64+0xa00], R32 ;  /* 0x000a002012008986 */ /* 0x0049e8000c101910 */
[----:B------:R-:W2:Y:S01]  /*1200*/  @!P0 LDG.E R34, desc[UR16][R26.64+0x3210] ;  /* 0x003210101a228981 */ /* 0x000ea2000c1e1900 */
[----:B------:R-:W-:Y:S01]  /*1210*/  VIADD R2, R2, 0x8 ;  /* 0x0000000802027836 */ /* 0x000fe20000000000 */
[----:B------:R-:W-:Y:S04]  /*1220*/  BSSY.RECONVERGENT B0, `(.L_x_960) ;  /* 0x000000f000007945 */ /* 0x000fe80003800200 */
[----:B------:R-:W-:Y:S01]  /*1230*/  ISETP.NE.AND P1, PT, R2, R17, PT ;  /* 0x000000110200720c */ /* 0x000fe20003f25270 */
[----:B--2---:R4:W-:Y:S01]  /*1240*/  @!P0 STG.E desc[UR16][R30.64+0xa00], R34 ;  /* 0x000a00221e008986 */ /* 0x0049e2000c101910 */
[----:B------:R-:W-:-:S13]  /*1250*/  ISETP.GE.AND P0, PT, R16, R3, PT ;  /* 0x000000031000720c */ /* 0x000fda0003f06270 */
[----:B----4-:R-:W-:Y:S05]  /*1260*/  @P0 BRA `(.L_x_961) ;  /* 0x0000000000280947 */ /* 0x010fea0003800000 */
[----:B------:R-:W2:Y:S04]  /*1270*/  LDG.E R29, desc[UR16][R26.64+0x3c00] ;  /* 0x003c00101a1d7981 */ /* 0x000ea8000c1e1900 */
[----:B--2---:R0:W-:Y:S04]  /*1280*/  STG.E desc[UR16][R24.64+0xc00], R29 ;  /* 0x000c001d18007986 */ /* 0x0041e8000c101910 */
[----:B------:R-:W2:Y:S04]  /*1290*/  LDG.E R33, desc[UR16][R26.64+0x3c04] ;  /* 0x003c04101a217981 */ /* 0x000ea8000c1e1900 */
[----:B--2---:R0:W-:Y:S04]  /*12a0*/  STG.E desc[UR16][R22.64+0xc00], R33 ;  /* 0x000c002116007986 */ /* 0x0041e8000c101910 */
[----:B------:R-:W2:Y:S04]  /*12b0*/  LDG.E R35, desc[UR16][R26.64+0x3c08] ;  /* 0x003c08101a237981 */ /* 0x000ea8000c1e1900 */
[----:B--2---:R0:W-:Y:S04]  /*12c0*/  STG.E desc[UR16][R20.64+0xc00], R35 ;  /* 0x000c002314007986 */ /* 0x0041e8000c101910 */
[----:B------:R-:W2:Y:S04]  /*12d0*/  LDG.E R37, desc[UR16][R26.64+0x3c0c] ;  /* 0x003c0c101a257981 */ /* 0x000ea8000c1e1900 */
[----:B--2---:R0:W-:Y:S04]  /*12e0*/  STG.E desc[UR16][R18.64+0xc00], R37 ;  /* 0x000c002512007986 */ /* 0x0041e8000c101910 */
[----:B------:R-:W2:Y:S04]  /*12f0*/  LDG.E R16, desc[UR16][R26.64+0x3c10] ;  /* 0x003c10101a107981 */ /* 0x000ea8000c1e1900 */
[----:B--2---:R0:W-:Y:S02]  /*1300*/  STG.E desc[UR16][R30.64+0xc00], R16 ;  /* 0x000c00101e007986 */ /* 0x0041e4000c101910 */
.L_x_961:
[----:B------:R-:W-:Y:S05]  /*1310*/  BSYNC.RECONVERGENT B0 ;  /* 0x0000000000007941 */ /* 0x000fea0003800200 */
.L_x_960:
[----:B------:R-:W-:Y:S05]  /*1320*/  @P1 BRA `(.L_x_962) ;  /* 0xfffffff800381947 */ /* 0x000fea000383ffff */
.L_x_947:
[----:B------:R-:W-:-:S13]  /*1330*/  ISETP.NE.AND P0, PT, R28, RZ, PT ;  /* 0x000000ff1c00720c */ /* 0x000fda0003f05270 */
[----:B------:R-:W-:Y:S05]  /*1340*/  @!P0 EXIT ;  /* 0x000000000000894d */ /* 0x000fea0003800000 */
[----:B-1234-:R-:W0:Y:S01]  /*1350*/  LDC R2, c[0x0][0x388] ;  /* 0x0000e200ff027b82 */ /* 0x01ee220000000800 */
[----:B------:R-:W-:Y:S02]  /*1360*/  ISETP.GE.U32.AND P0, PT, R28, 0x4, PT ;  /* 0x000000041c00780c */ /* 0x000fe40003f06070 */
[----:B0-----:R-:W-:-:S04]  /*1370*/  LOP3.LUT R16, R2, 0x3, RZ, 0xc0, !PT ;  /* 0x0000000302107812 */ /* 0x001fc800078ec0ff */
[----:B------:R-:W-:-:S07]  /*1380*/  ISETP.NE.AND P2, PT, R16, RZ, PT ;  /* 0x000000ff1000720c */ /* 0x000fce0003f45270 */
[----:B------:R-:W-:Y:S06]  /*1390*/  @!P0 BRA `(.L_x_963) ;  /* 0x0000000400248947 */ /* 0x000fec0003800000 */
[----:B------:R-:W-:-:S04]  /*13a0*/  LEA R19, R17, R0, 0x7 ;  /* 0x0000000011137211 */ /* 0x000fc800078e38ff */
[----:B------:R-:W-:-:S13]  /*13b0*/  ISETP.GE.AND P0, PT, R19, R3, PT ;  /* 0x000000031300720c */ /* 0x000fda0003f06270 */
[----:B------:R-:W-:-:S05]  /*13c0*/  @!P0 IMAD.WIDE R22, R19, 0x14, R4 ;  /* 0x0000001413168825 */ /* 0x000fca00078e0204 */
[----:B------:R-:W2:Y:S01]  /*13d0*/  @!P0 LDG.E R25, desc[UR16][R22.64] ;  /* 0x0000001016198981 */ /* 0x000ea2000c1e1900 */
[----:B------:R-:W-:-:S05]  /*13e0*/  @!P0 IMAD.WIDE R20, R19, 0x4, R6 ;  /* 0x0000000413148825 */ /* 0x000fca00078e0206 */
[----:B--2---:R0:W-:Y:S04]  /*13f0*/  @!P0 STG.E desc[UR16][R20.64], R25 ;  /* 0x0000001914008986 */ /* 0x0041e8000c101910 */
[----:B------:R-:W2:Y:S01]  /*1400*/  @!P0 LDG.E R35, desc[UR16][R22.64+0x4] ;  /* 0x0000041016238981 */ /* 0x000ea2000c1e1900 */
[----:B------:R-:W-:-:S05]  /*1410*/  @!P0 IMAD.WIDE R26, R19, 0x4, R8 ;  /* 0x00000004131a8825 */ /* 0x000fca00078e0208 */
[----:B--2---:R1:W-:Y:S04]  /*1420*/  @!P0 STG.E desc[UR16][R26.64], R35 ;  /* 0x000000231a008986 */ /* 0x0043e8000c101910 */
[----:B------:R-:W2:Y:S01]  /*1430*/  @!P0 LDG.E R37, desc[UR16][R22.64+0x8] ;  /* 0x0000081016258981 */ /* 0x000ea2000c1e1900 */
[----:B------:R-:W-:-:S05]  /*1440*/  @!P0 IMAD.WIDE R28, R19, 0x4, R10 ;  /* 0x00000004131c8825 */ /* 0x000fca00078e020a */
[----:B--2---:R2:W-:Y:S04]  /*1450*/  @!P0 STG.E desc[UR16][R28.64], R37 ;  /* 0x000000251c008986 */ /* 0x0045e8000c101910 */
[----:B------:R-:W3:Y:S01]  /*1460*/  @!P0 LDG.E R18, desc[UR16][R22.64+0xc] ;  /* 0x00000c1016128981 */ /* 0x000ee2000c1e1900 */
[C---:B------:R-:W-:Y:S01]  /*1470*/  @!P0 IMAD.WIDE R30, R19.reuse, 0x4, R12 ;  /* 0x00000004131e8825 */ /* 0x040fe200078e020c */
[----:B0-----:R-:W-:-:S04]  /*1480*/  IADD3 R25, PT, PT, R19, 0x80, RZ ;  /* 0x0000008013197810 */ /* 0x001fc80007ffe0ff */
[----:B------:R-:W-:Y:S01]  /*1490*/  ISETP.GE.AND P1, PT, R25, R3, PT ;  /* 0x000000031900720c */ /* 0x000fe20003f26270 */
[----:B---3--:R0:W-:Y:S04]  /*14a0*/  @!P0 STG.E desc[UR16][R30.64], R18 ;  /* 0x000000121e008986 */ /* 0x0081e8000c101910 */
[----:B------:R-:W3:Y:S01]  /*14b0*/  @!P0 LDG.E R24, desc[UR16][R22.64+0x10] ;  /* 0x0000101016188981 */ /* 0x000ee2000c1e1900 */
[----:B------:R-:W-:-:S07]  /*14c0*/  @!P0 IMAD.WIDE R32, R19, 0x4, R14 ;  /* 0x0000000413208825 */ /* 0x000fce00078e020e */
[C---:B------:R-:W-:Y:S01]  /*14d0*/  @!P1 IMAD.WIDE R20, R25.reuse, 0x14, R4 ;  /* 0x0000001419149825 */ /* 0x040fe200078e0204 */
[----:B---3--:R3:W-:Y:S04]  /*14e0*/  @!P0 STG.E desc[UR16][R32.64], R24 ;  /* 0x0000001820008986 */ /* 0x0087e8000c101910 */
[----:B-1----:R-:W4:Y:S01]  /*14f0*/  @!P1 LDG.E R35, desc[UR16][R20.64] ;  /* 0x0000001014239981 */ /* 0x002f22000c1e1900 */
[----:B------:R-:W-:-:S05]  /*1500*/  @!P1 IMAD.WIDE R26, R25, 0x4, R6 ;  /* 0x00000004191a9825 */ /* 0x000fca00078e0206 */
[----:B----4-:R1:W-:Y:S04]  /*1510*/  @!P1 STG.E desc[UR16][R26.64], R35 ;  /* 0x000000231a009986 */ /* 0x0103e8000c101910 */
[----:B--2---:R-:W2:Y:S01]  /*1520*/  @!P1 LDG.E R37, desc[UR16][R20.64+0x4] ;  /* 0x0000041014259981 */ /* 0x004ea2000c1e1900 */
[----:B------:R-:W-:-:S05]  /*1530*/  @!P1 IMAD.WIDE R28, R25, 0x4, R8 ;  /* 0x00000004191c9825 */ /* 0x000fca00078e0208 */
[----:B--2---:R2:W-:Y:S04]  /*1540*/  @!P1 STG.E desc[UR16][R28.64], R37 ;  /* 0x000000251c009986 */ /* 0x0045e8000c101910 */
[----:B0-----:R-:W4:Y:S01]  /*1550*/  @!P1 LDG.E R18, desc[UR16][R20.64+0x8] ;  /* 0x0000081014129981 */ /* 0x001f22000c1e1900 */
[----:B------:R-:W-:-:S05]  /*1560*/  @!P1 IMAD.WIDE R30, R25, 0x4, R10 ;  /* 0x00000004191e9825 */ /* 0x000fca00078e020a */
[----:B----4-:R0:W-:Y:S04]  /*1570*/  @!P1 STG.E desc[UR16][R30.64], R18 ;  /* 0x000000121e009986 */ /* 0x0101e8000c101910 */
[----:B------:R-:W4:Y:S01]  /*1580*/  @!P1 LDG.E R34, desc[UR16][R20.64+0xc] ;  /* 0x00000c1014229981 */ /* 0x000f22000c1e1900 */
[----:B---3--:R-:W-:-:S04]  /*1590*/  @!P1 IMAD.WIDE R32, R25, 0x4, R12 ;  /* 0x0000000419209825 */ /* 0x008fc800078e020c */
[----:B-1----:R-:W-:-:S05]  /*15a0*/  VIADD R27, R19, 0x100 ;  /* 0x00000100131b7836 */ /* 0x002fca0000000000 */
[----:B------:R-:W-:Y:S01]  /*15b0*/  ISETP.GE.AND P0, PT, R27, R3, PT ;  /* 0x000000031b00720c */ /* 0x000fe20003f06270 */
[----:B----4-:R1:W-:Y:S04]  /*15c0*/  @!P1 STG.E desc[UR16][R32.64], R34 ;  /* 0x0000002220009986 */ /* 0x0103e8000c101910 */
[----:B------:R-:W3:Y:S01]  /*15d0*/  @!P1 LDG.E R36, desc[UR16][R20.64+0x10] ;  /* 0x0000101014249981 */ /* 0x000ee2000c1e1900 */
[----:B------:R-:W-:-:S07]  /*15e0*/  @!P1 IMAD.WIDE R24, R25, 0x4, R14 ;  /* 0x0000000419189825 */ /* 0x000fce00078e020e */
[C---:B------:R-:W-:Y:S01]  /*15f0*/  @!P0 IMAD.WIDE R22, R27.reuse, 0x14, R4 ;  /* 0x000000141b168825 */ /* 0x040fe200078e0204 */
[----:B---3--:R3:W-:Y:S04]  /*1600*/  @!P1 STG.E desc[UR16][R24.64], R36 ;  /* 0x0000002418009986 */ /* 0x0087e8000c101910 */
[----:B------:R-:W4:Y:S01]  /*1610*/  @!P0 LDG.E R35, desc[UR16][R22.64] ;  /* 0x0000001016238981 */ /* 0x000f22000c1e1900 */
[----:B--2---:R-:W-:-:S05]  /*1620*/  @!P0 IMAD.WIDE R28, R27, 0x4, R6 ;  /* 0x000000041b1c8825 */ /* 0x004fca00078e0206 */
[----:B----4-:R2:W-:Y:S04]  /*1630*/  @!P0 STG.E desc[UR16][R28.64], R35 ;  /* 0x000000231c008986 */ /* 0x0105e8000c101910 */
[----:B------:R-:W4:Y:S01]  /*1640*/  @!P0 LDG.E R37, desc[UR16][R22.64+0x4] ;  /* 0x0000041016258981 */ /* 0x000f22000c1e1900 */
[----:B0-----:R-:W-:-:S05]  /*1650*/  @!P0 IMAD.WIDE R30, R27, 0x4, R8 ;  /* 0x000000041b1e8825 */ /* 0x001fca00078e0208 */
[----:B----4-:R-:W-:Y:S04]  /*1660*/  @!P0 STG.E desc[UR16][R30.64], R37 ;  /* 0x000000251e008986 */ /* 0x010fe8000c101910 */
[----:B-1----:R-:W4:Y:S01]  /*1670*/  @!P0 LDG.E R33, desc[UR16][R22.64+0x8] ;  /* 0x0000081016218981 */ /* 0x002f22000c1e1900 */
[----:B------:R-:W-:-:S05]  /*1680*/  @!P0 IMAD.WIDE R20, R27, 0x4, R10 ;  /* 0x000000041b148825 */ /* 0x000fca00078e020a */
[----:B----4-:R0:W-:Y:S04]  /*1690*/  @!P0 STG.E desc[UR16][R20.64], R33 ;  /* 0x0000002114008986 */ /* 0x0101e8000c101910 */
[----:B------:R-:W4:Y:S01]  /*16a0*/  @!P0 LDG.E R32, desc[UR16][R22.64+0xc] ;  /* 0x00000c1016208981 */ /* 0x000f22000c1e1900 */
[----:B---3--:R-:W-:Y:S01]  /*16b0*/  @!P0 IMAD.WIDE R24, R27, 0x4, R12 ;  /* 0x000000041b188825 */ /* 0x008fe200078e020c */
[----:B--2---:R-:W-:-:S04]  /*16c0*/  IADD3 R28, PT, PT, R19, 0x180, RZ ;  /* 0x00000180131c7810 */ /* 0x004fc80007ffe0ff */
[----:B------:R-:W-:Y:S01]  /*16d0*/  ISETP.GE.AND P1, PT, R28, R3, PT ;  /* 0x000000031c00720c */ /* 0x000fe20003f26270 */
[----:B----4-:R1:W-:Y:S04]  /*16e0*/  @!P0 STG.E desc[UR16][R24.64], R32 ;  /* 0x0000002018008986 */ /* 0x0103e8000c101910 */
[----:B------:R-:W2:Y:S01]  /*16f0*/  @!P0 LDG.E R34, desc[UR16][R22.64+0x10] ;  /* 0x0000101016228981 */ /* 0x000ea2000c1e1900 */
[----:B------:R-:W-:-:S07]  /*1700*/  @!P0 IMAD.WIDE R26, R27, 0x4, R14 ;  /* 0x000000041b1a8825 */ /* 0x000fce00078e020e */
[C---:B------:R-:W-:Y:S01]  /*1710*/  @!P1 IMAD.WIDE R18, R28.reuse, 0x14, R4 ;  /* 0x000000141c129825 */ /* 0x040fe200078e0204 */
[----:B--2---:R2:W-:Y:S04]  /*1720*/  @!P0 STG.E desc[UR16][R26.64], R34 ;  /* 0x000000221a008986 */ /* 0x0045e8000c101910 */
[----:B------:R-:W3:Y:S01]  /*1730*/  @!P1 LDG.E R29, desc[UR16][R18.64] ;  /* 0x00000010121d9981 */ /* 0x000ee2000c1e1900 */
[----:B0-----:R-:W-:-:S05]  /*1740*/  @!P1 IMAD.WIDE R20, R28, 0x4, R6 ;  /* 0x000000041c149825 */ /* 0x001fca00078e0206 */
[----:B---3--:R0:W-:Y:S04]  /*1750*/  @!P1 STG.E desc[UR16][R20.64], R29 ;  /* 0x0000001d14009986 */ /* 0x0081e8000c101910 */
[----:B------:R-:W3:Y:S01]  /*1760*/  @!P1 LDG.E R31, desc[UR16][R18.64+0x4] ;  /* 0x00000410121f9981 */ /* 0x000ee2000c1e1900 */
[----:B-1----:R-:W-:-:S05]  /*1770*/  @!P1 IMAD.WIDE R24, R28, 0x4, R8 ;  /* 0x000000041c189825 */ /* 0x002fca00078e0208 */
[----:B---3--:R1:W-:Y:S04]  /*1780*/  @!P1 STG.E desc[UR16][R24.64], R31 ;  /* 0x0000001f18009986 */ /* 0x0083e8000c101910 */
[----:B------:R-:W3:Y:S01]  /*1790*/  @!P1 LDG.E R33, desc[UR16][R18.64+0x8] ;  /* 0x0000081012219981 */ /* 0x000ee2000c1e1900 */
[----:B------:R-:W-:-:S05]  /*17a0*/  @!P1 IMAD.WIDE R22, R28, 0x4, R10 ;  /* 0x000000041c169825 */ /* 0x000fca00078e020a */
[----:B---3--:R1:W-:Y:S04]  /*17b0*/  @!P1 STG.E desc[UR16][R22.64], R33 ;  /* 0x0000002116009986 */ /* 0x0083e8000c101910 */
[----:B------:R-:W3:Y:S01]  /*17c0*/  @!P1 LDG.E R35, desc[UR16][R18.64+0xc] ;  /* 0x00000c1012239981 */ /* 0x000ee2000c1e1900 */
[----:B--2---:R-:W-:-:S05]  /*17d0*/  @!P1 IMAD.WIDE R26, R28, 0x4, R12 ;  /* 0x000000041c1a9825 */ /* 0x004fca00078e020c */
[----:B---3--:R1:W-:Y:S04]  /*17e0*/  @!P1 STG.E desc[UR16][R26.64], R35 ;  /* 0x000000231a009986 */ /* 0x0083e8000c101910 */
[----:B------:R-:W2:Y:S01]  /*17f0*/  @!P1 LDG.E R37, desc[UR16][R18.64+0x10] ;  /* 0x0000101012259981 */ /* 0x000ea2000c1e1900 */
[----:B0-----:R-:W-:Y:S01]  /*1800*/  @!P1 IMAD.WIDE R20, R28, 0x4, R14 ;  /* 0x000000041c149825 */ /* 0x001fe200078e020e */
[----:B------:R-:W-:-:S04]  /*1810*/  IADD3 R17, PT, PT, R17, 0x4, RZ ;  /* 0x0000000411117810 */ /* 0x000fc80007ffe0ff */
[----:B--2---:R1:W-:Y:S03]  /*1820*/  @!P1 STG.E desc[UR16][R20.64], R37 ;  /* 0x0000002514009986 */ /* 0x0043e6000c101910 */
.L_x_963:
[----:B------:R-:W-:Y:S05]  /*1830*/  @!P2 EXIT ;  /* 0x000000000000a94d */ /* 0x000fea0003800000 */
[----:B------:R-:W-:Y:S02]  /*1840*/  ISETP.NE.AND P0, PT, R16, 0x1, PT ;  /* 0x000000011000780c */ /* 0x000fe40003f05270 */
[----:B------:R-:W-:-:S04]  /*1850*/  LOP3.LUT R2, R2, 0x1, RZ, 0xc0, !PT ;  /* 0x0000000102027812 */ /* 0x000fc800078ec0ff */
[----:B------:R-:W-:-:S07]  /*1860*/  ISETP.NE.U32.AND P2, PT, R2, 0x1, PT ;  /* 0x000000010200780c */ /* 0x000fce0003f45070 */
[----:B------:R-:W-:Y:S06]  /*1870*/  @!P0 BRA `(.L_x_964) ;  /* 0x0000000000948947 */ /* 0x000fec0003800000 */
[----:B------:R-:W-:-:S05]  /*1880*/  IMAD R28, R17, 0x80, R0 ;  /* 0x00000080111c7824 */ /* 0x000fca00078e0200 */
[----:B------:R-:W-:-:S13]  /*1890*/  ISETP.GE.AND P0, PT, R28, R3, PT ;  /* 0x000000031c00720c */ /* 0x000fda0003f06270 */
[----:B-1----:R-:W-:-:S05]  /*18a0*/  @!P0 IMAD.WIDE R20, R28, 0x14, R4 ;  /* 0x000000141c148825 */ /* 0x002fca00078e0204 */
        /* <DEDUP_REMOVED lines=11> */
[----:B------:R-:W-:-:S04]  /*1960*/  IADD3 R16, PT, PT, R28, 0x80, RZ ;  /* 0x000000801c107810 */ /* 0x000fc80007ffe0ff */
[----:B------:R-:W-:Y:S01]  /*1970*/  ISETP.GE.AND P1, PT, R16, R3, PT ;  /* 0x000000031000720c */ /* 0x000fe20003f26270 */
[----:B---3--:R3:W-:Y:S04]  /*1980*/  @!P0 STG.E desc[UR16][R26.64], R35 ;  /* 0x000000231a008986 */ /* 0x0087e8000c101910 */
[----:B------:R-:W4:Y:S01]  /*1990*/  @!P0 LDG.E R37, desc[UR16][R20.64+0x10] ;  /* 0x0000101014258981 */ /* 0x000f22000c1e1900 */
[----:B0-----:R-:W-:-:S07]  /*19a0*/  @!P0 IMAD.WIDE R28, R28, 0x4, R14 ;  /* 0x000000041c1c8825 */ /* 0x001fce00078e020e */
[C---:B------:R-:W-:Y:S01]  /*19b0*/  @!P1 IMAD.WIDE R18, R16.reuse, 0x14, R4 ;  /* 0x0000001410129825 */ /* 0x040fe200078e0204 */
[----:B----4-:R0:W-:Y:S04]  /*19c0*/  @!P0 STG.E desc[UR16][R28.64], R37 ;  /* 0x000000251c008986 */ /* 0x0101e8000c101910 */
[----:B-1----:R-:W4:Y:S01]  /*19d0*/  @!P1 LDG.E R31, desc[UR16][R18.64] ;  /* 0x00000010121f9981 */ /* 0x002f22000c1e1900 */
[----:B------:R-:W-:-:S05]  /*19e0*/  @!P1 IMAD.WIDE R22, R16, 0x4, R6 ;  /* 0x0000000410169825 */ /* 0x000fca00078e0206 */
[----:B----4-:R1:W-:Y:S04]  /*19f0*/  @!P1 STG.E desc[UR16][R22.64], R31 ;  /* 0x0000001f16009986 */ /* 0x0103e8000c101910 */
[----:B--2---:R-:W2:Y:S01]  /*1a00*/  @!P1 LDG.E R33, desc[UR16][R18.64+0x4] ;  /* 0x0000041012219981 */ /* 0x004ea2000c1e1900 */
[----:B------:R-:W-:-:S05]  /*1a10*/  @!P1 IMAD.WIDE R24, R16, 0x4, R8 ;  /* 0x0000000410189825 */ /* 0x000fca00078e0208 */
[----:B--2---:R2:W-:Y:S04]  /*1a20*/  @!P1 STG.E desc[UR16][R24.64], R33 ;  /* 0x0000002118009986 */ /* 0x0045e8000c101910 */
[----:B---3--:R-:W3:Y:S01]  /*1a30*/  @!P1 LDG.E R35, desc[UR16][R18.64+0x8] ;  /* 0x0000081012239981 */ /* 0x008ee2000c1e1900 */
[----:B------:R-:W-:-:S05]  /*1a40*/  @!P1 IMAD.WIDE R20, R16, 0x4, R10 ;  /* 0x0000000410149825 */ /* 0x000fca00078e020a */
[----:B---3--:R2:W-:Y:S04]  /*1a50*/  @!P1 STG.E desc[UR16][R20.64], R35 ;  /* 0x0000002314009986 */ /* 0x0085e8000c101910 */
[----:B------:R-:W3:Y:S01]  /*1a60*/  @!P1 LDG.E R2, desc[UR16][R18.64+0xc] ;  /* 0x00000c1012029981 */ /* 0x000ee2000c1e1900 */
[----:B------:R-:W-:-:S05]  /*1a70*/  @!P1 IMAD.WIDE R26, R16, 0x4, R12 ;  /* 0x00000004101a9825 */ /* 0x000fca00078e020c */
[----:B---3--:R2:W-:Y:S04]  /*1a80*/  @!P1 STG.E desc[UR16][R26.64], R2 ;  /* 0x000000021a009986 */ /* 0x0085e8000c101910 */
[----:B0-----:R-:W3:Y:S01]  /*1a90*/  @!P1 LDG.E R29, desc[UR16][R18.64+0x10] ;  /* 0x00001010121d9981 */ /* 0x001ee2000c1e1900 */
[----:B-1----:R-:W-:Y:S01]  /*1aa0*/  @!P1 IMAD.WIDE R22, R16, 0x4, R14 ;  /* 0x0000000410169825 */ /* 0x002fe200078e020e */
[----:B------:R-:W-:-:S04]  /*1ab0*/  IADD3 R17, PT, PT, R17, 0x2, RZ ;  /* 0x0000000211117810 */ /* 0x000fc80007ffe0ff */
[----:B---3--:R2:W-:Y:S03]  /*1ac0*/  @!P1 STG.E desc[UR16][R22.64], R29 ;  /* 0x0000001d16009986 */ /* 0x0085e6000c101910 */
.L_x_964:
[----:B------:R-:W-:Y:S05]  /*1ad0*/  @P2 EXIT ;  /* 0x000000000000294d */ /* 0x000fea0003800000 */
[----:B-12---:R-:W-:-:S05]  /*1ae0*/  IMAD R25, R17, 0x80, R0 ;  /* 0x0000008011197824 */ /* 0x006fca00078e0200 */
[----:B------:R-:W-:-:S13]  /*1af0*/  ISETP.GE.AND P0, PT, R25, R3, PT ;  /* 0x000000031900720c */ /* 0x000fda0003f06270 */
[----:B------:R-:W-:Y:S05]  /*1b00*/  @P0 EXIT ;  /* 0x000000000000094d */ /* 0x000fea0003800000 */
[----:B------:R-:W-:-:S05]  /*1b10*/  IMAD.WIDE R4, R25, 0x14, R4 ;  /* 0x0000001419047825 */ /* 0x000fca00078e0204 */
[----:B------:R-:W2:Y:S01]  /*1b20*/  LDG.E R3, desc[UR16][R4.64] ;  /* 0x0000001004037981 */ /* 0x000ea2000c1e1900 */
[----:B------:R-:W-:-:S05]  /*1b30*/  IMAD.WIDE R6, R25, 0x4, R6 ;  /* 0x0000000419067825 */ /* 0x000fca00078e0206 */
[----:B--2---:R-:W-:Y:S04]  /*1b40*/  STG.E desc[UR16][R6.64], R3 ;  /* 0x0000000306007986 */ /* 0x004fe8000c101910 */
        /* <DEDUP_REMOVED lines=11> */
[----:B--2---:R-:W-:Y:S01]  /*1c00*/  STG.E desc[UR16][R14.64], R23 ;  /* 0x000000170e007986 */ /* 0x004fe2000c101910 */
[----:B------:R-:W-:Y:S05]  /*1c10*/  EXIT ;  /* 0x000000000000794d */ /* 0x000fea0003800000 */
.L_x_946:
[----:B------:R-:W0:Y:S02]  /*1c20*/  LDC R22, c[0x0][0x388] ;  /* 0x0000e200ff167b82 */ /* 0x000e240000000800 */
[----:B0-----:R-:W-:-:S13]  /*1c30*/  ISETP.GE.AND P0, PT, R22, 0x1, PT ;  /* 0x000000011600780c */ /* 0x001fda0003f06270 */
[----:B------:R-:W-:Y:S05]  /*1c40*/  @!P0 EXIT ;  /* 0x000000000000894d */ /* 0x000fea0003800000 */
[----:B------:R-:W-:Y:S02]  /*1c50*/  ISETP.GE.U32.AND P0, PT, R22, 0x8, PT ;  /* 0x000000081600780c */ /* 0x000fe40003f06070 */
[----:B------:R-:W-:-:S11]  /*1c60*/  MOV R2, RZ ;  /* 0x000000ff00027202 */ /* 0x000fd60000000f00 */
[----:B------:R-:W-:Y:S05]  /*1c70*/  @!P0 BRA `(.L_x_965) ;  /* 0x0000000800408947 */ /* 0x000fea0003800000 */
[----:B------:R-:W0:Y:S01]  /*1c80*/  LDC.64 R36, c[0x0][0x3a0] ;  /* 0x0000e800ff247b82 */ /* 0x000e220000000a00 */
[----:B------:R-:W-:Y:S01]  /*1c90*/  UIADD3 UR4, UP0, UPT, UR18, 0x600, URZ ;  /* 0x0000060012047890 */ /* 0x000fe2000ff1e0ff */
[----:B------:R-:W-:Y:S01]  /*1ca0*/  IMAD.WIDE.U32 R2, R0, 0x14, R4 ;  /* 0x0000001400027825 */ /* 0x000fe200078e0004 */
[----:B------:R-:W-:Y:S02]  /*1cb0*/  IADD3 R18, P1, PT, R18, 0x1e08, RZ ;  /* 0x00001e0812127810 */ /* 0x000fe40007f3e0ff */
[----:B------:R-:W-:Y:S02]  /*1cc0*/  UIADD3 UR8, UP1, UPT, UR4, UR8, URZ ;  /* 0x0000000804087290 */ /* 0x000fe4000ff3e0ff */
[----:B------:R-:W-:Y:S01]  /*1cd0*/  UIADD3.X UR5, UPT, UPT, URZ, UR19, URZ, UP0, !UPT ;  /* 0x00000013ff057290 */ /* 0x000fe200087fe4ff */
[----:B------:R-:W1:Y:S01]  /*1ce0*/  LDC.64 R20, c[0x0][0x398] ;  /* 0x0000e600ff147b82 */ /* 0x000e620000000a00 */
[----:B------:R-:W-:Y:S01]  /*1cf0*/  UIADD3 UR10, UP0, UPT, UR4, UR10, URZ ;  /* 0x0000000a040a7290 */ /* 0x000fe2000ff1e0ff */
[----:B------:R-:W-:Y:S01]  /*1d00*/  IADD3 R16, P0, PT, R2, 0x8, RZ ;  /* 0x0000000802107810 */ /* 0x000fe20007f1e0ff */
[----:B------:R-:W-:Y:S01]  /*1d10*/  UIADD3.X UR9, UPT, UPT, UR5, UR9, URZ, UP1, !UPT ;  /* 0x0000000905097290 */ /* 0x000fe20008ffe4ff */
[----:B------:R-:W-:Y:S01]  /*1d20*/  LOP3.LUT R2, R22, 0x7ffffff8, RZ, 0xc0, !PT ;  /* 0x7ffffff816027812 */ /* 0x000fe200078ec0ff */
[----:B------:R-:W-:Y:S01]  /*1d30*/  UIADD3.X UR11, UPT, UPT, UR5, UR11, URZ, UP0, !UPT ;  /* 0x0000000b050b7290 */ /* 0x000fe200087fe4ff */
[----:B------:R-:W-:Y:S01]  /*1d40*/  IADD3.X R17, PT, PT, RZ, R3, RZ, P0, !PT ;  /* 0x00000003ff117210 */ /* 0x000fe200007fe4ff */
[----:B------:R-:W-:Y:S01]  /*1d50*/  UIADD3 UR12, UP1, UPT, UR4, UR12, URZ ;  /* 0x0000000c040c7290 */ /* 0x000fe2000ff3e0ff */
[----:B------:R-:W-:Y:S01]  /*1d60*/  VIADD R3, R0, 0x80 ;  /* 0x0000008000037836 */ /* 0x000fe20000000000 */
[----:B------:R-:W-:Y:S01]  /*1d70*/  UIADD3 UR14, UP2, UPT, UR4, UR14, URZ ;  /* 0x0000000e040e7290 */ /* 0x000fe2000ff5e0ff */
[----:B------:R-:W-:Y:S01]  /*1d80*/  IADD3.X R19, PT, PT, RZ, R5, RZ, P1, !PT ;  /* 0x00000005ff137210 */ /* 0x000fe20000ffe4ff */
[----:B------:R-:W-:Y:S01]  /*1d90*/  UIADD3 UR4, UP0, UPT, UR4, UR6, URZ ;  /* 0x0000000604047290 */ /* 0x000fe2000ff1e0ff */
[----:B------:R-:W-:Y:S01]  /*1da0*/  IADD3 R34, PT, PT, -R2, RZ, RZ ;  /* 0x000000ff02227210 */ /* 0x000fe20007ffe1ff */
[----:B------:R-:W-:-:S02]  /*1db0*/  UIADD3.X UR13, UPT, UPT, UR5, UR13, URZ, UP1, !UPT ;  /* 0x0000000d050d7290 */ /* 0x000fc40008ffe4ff */
[----:B------:R-:W-:Y:S01]  /*1dc0*/  UIADD3.X UR15, UPT, UPT, UR5, UR15, URZ, UP2, !UPT ;  /* 0x0000000f050f7290 */ /* 0x000fe200097fe4ff */
[----:B0-----:R-:W-:Y:S01]  /*1dd0*/  IMAD.WIDE.U32 R36, R0, 0x4, R36 ;  /* 0x0000000400247825 */ /* 0x001fe200078e0024 */
[----:B------:R-:W-:-:S03]  /*1de0*/  UIADD3.X UR5, UPT, UPT, UR5, UR7, URZ, UP0, !UPT ;  /* 0x0000000705057290 */ /* 0x000fc600087fe4ff */
[----:B-1----:R-:W-:-:S09]  /*1df0*/  IMAD.WIDE.U32 R20, R0, 0x4, R20 ;  /* 0x0000000400147825 */ /* 0x002fd200078e0014 */
.L_x_966:
[----:B------:R-:W2:Y:S01]  /*1e00*/  LDG.E R31, desc[UR16][R16.64+-0x8] ;  /* 0xfffff810101f7981 */ /* 0x000ea2000c1e1900 */
[----:B0-----:R-:W0:Y:S08]  /*1e10*/  LDC.64 R22, c[0x0][0x390] ;  /* 0x0000e400ff167b82 */ /* 0x001e300000000a00 */
[----:B------:R-:W1:Y:S01]  /*1e20*/  LDC.64 R28, c[0x0][0x3a8] ;  /* 0x0000ea00ff1c7b82 */ /* 0x000e620000000a00 */
[----:B0-----:R-:W-:-:S03]  /*1e30*/  IMAD.WIDE.U32 R22, R0, 0x4, R22 ;  /* 0x0000000400167825 */ /* 0x001fc600078e0016 */
[----:B------:R-:W-:-:S04]  /*1e40*/  IADD3 R22, P0, PT, R22, UR18, RZ ;  /* 0x0000001216167c10 */ /* 0x000fc8000ff1e0ff */
[----:B------:R-:W-:-:S05]  /*1e50*/  IADD3.X R23, PT, PT, R23, UR19, RZ, P0, !PT ;  /* 0x0000001317177c10 */ /* 0x000fca00087fe4ff */
[----:B--2---:R1:W-:Y:S04]  /*1e60*/  STG.E desc[UR16][R22.64], R31 ;  /* 0x0000001f16007986 */ /* 0x0043e8000c101910 */
[----:B------:R-:W2:Y:S01]  /*1e70*/  LDG.E R33, desc[UR16][R16.64+-0x4] ;  /* 0xfffffc1010217981 */ /* 0x000ea2000c1e1900 */
[----:B------:R-:W-:-:S04]  /*1e80*/  IADD3 R24, P0, PT, R20, UR18, RZ ;  /* 0x0000001214187c10 */ /* 0x000fc8000ff1e0ff */
[----:B------:R-:W-:Y:S02]  /*1e90*/  IADD3.X R25, PT, PT, R21, UR19, RZ, P0, !PT ;  /* 0x0000001315197c10 */ /* 0x000fe400087fe4ff */
[----:B------:R-:W-:-:S03]  /*1ea0*/  IADD3 R26, P0, PT, R36, UR18, RZ ;  /* 0x00000012241a7c10 */ /* 0x000fc6000ff1e0ff */
[----:B--2---:R0:W-:Y:S04]  /*1eb0*/  STG.E desc[UR16][R24.64], R33 ;  /* 0x0000002118007986 */ /* 0x0041e8000c101910 */
[----:B------:R-:W2:Y:S01]  /*1ec0*/  LDG.E R35, desc[UR16][R16.64] ;  /* 0x0000001010237981 */ /* 0x000ea2000c1e1900 */
[----:B------:R-:W-:Y:S01]  /*1ed0*/  IADD3.X R27, PT, PT, R37, UR19, RZ, P0, !PT ;  /* 0x00000013251b7c10 */ /* 0x000fe200087fe4ff */
[----:B-1----:R-:W-:-:S03]  /*1ee0*/  IMAD.WIDE.U32 R22, R0, 0x4, R28 ;  /* 0x0000000400167825 */ /* 0x002fc600078e001c */
[----:B------:R-:W-:Y:S01]  /*1ef0*/  IADD3 R28, P0, PT, R22, UR18, RZ ;  /* 0x00000012161c7c10 */ /* 0x000fe2000ff1e0ff */
[----:B--2---:R1:W-:Y:S04]  /*1f00*/  STG.E desc[UR16][R26.64], R35 ;  /* 0x000000231a007986 */ /* 0x0043e8000c101910 */
[----:B------:R-:W2:Y:S01]  /*1f10*/  LDG.E R32, desc[UR16][R16.64+0x4] ;  /* 0x0000041010207981 */ /* 0x000ea2000c1e1900 */
[----:B------:R-:W-:Y:S02]  /*1f20*/  IADD3.X R29, PT, PT, R23, UR19, RZ, P0, !PT ;  /* 0x00000013171d7c10 */ /* 0x000fe400087fe4ff */
[----:B------:R-:W3:Y:S03]  /*1f30*/  LDC.64 R22, c[0x0][0x3b0] ;  /* 0x0000ec00ff167b82 */ /* 0x000ee60000000a00 */
[----:B--2---:R2:W-:Y:S04]  /*1f40*/  STG.E desc[UR16][R28.64], R32 ;  /* 0x000000201c007986 */ /* 0x0045e8000c101910 */
[----:B0-----:R-:W4:Y:S01]  /*1f50*/  LDG.E R33, desc[UR16][R16.64+0x8] ;  /* 0x0000081010217981 */ /* 0x001f22000c1e1900 */
[----:B---3--:R-:W-:-:S03]  /*1f60*/  IMAD.WIDE.U32 R22, R0, 0x4, R22 ;  /* 0x0000000400167825 */ /* 0x008fc600078e0016 */
[----:B------:R-:W-:-:S04]  /*1f70*/  IADD3 R24, P0, PT, R22, UR18, RZ ;  /* 0x0000001216187c10 */ /* 0x000fc8000ff1e0ff */
[----:B------:R-:W-:Y:S01]  /*1f80*/  IADD3.X R25, PT, PT, R23, UR19, RZ, P0, !PT ;  /* 0x0000001317197c10 */ /* 0x000fe200087fe4ff */
[----:B------:R-:W-:-:S04]  /*1f90*/  IMAD.WIDE R22, R3, 0x14, R18 ;  /* 0x0000001403167825 */ /* 0x000fc800078e0212 */
[----:B----4-:R0:W-:Y:S04]  /*1fa0*/  STG.E desc[UR16][R24.64], R33 ;  /* 0x0000002118007986 */ /* 0x0101e8000c101910 */
[----:B-1----:R-:W3:Y:S01]  /*1fb0*/  LDG.E R35, desc[UR16][R22.64+-0x1e08] ;  /* 0xffe1f81016237981 */ /* 0x002ee2000c1e1900 */
[----:B------:R-:W-:Y:S01]  /*1fc0*/  MOV R31, UR9 ;  /* 0x00000009001f7c02 */ /* 0x000fe20008000f00 */
[----:B------:R-:W-:-:S04]  /*1fd0*/  IMAD.U32 R30, RZ, RZ, UR8 ;  /* 0x00000008ff1e7e24 */ /* 0x000fc8000f8e00ff */
[----:B------:R-:W-:Y:S01]  /*1fe0*/  IMAD.WIDE R30, R3, 0x4, R30 ;  /* 0x00000004031e7825 */ /* 0x000fe200078e021e */
[----:B--2---:R-:W-:-:S04]  /*1ff0*/  MOV R28, UR10 ;  /* 0x0000000a001c7c02 */ /* 0x004fc80008000f00 */
[----:B---3--:R1:W-:Y:S04]  /*2000*/  STG.E desc[UR16][R30.64+-0x600], R35 ;  /* 0xfffa00231e007986 */ /* 0x0083e8000c101910 */
[----:B0-----:R-:W2:Y:S01]  /*2010*/  LDG.E R33, desc[UR16][R22.64+-0x1e04] ;  /* 0xffe1fc1016217981 */ /* 0x001ea2000c1e1900 */
[----:B------:R-:W-:Y:S02]  /*2020*/  IMAD.U32 R29, RZ, RZ, UR11 ;  /* 0x0000000bff1d7e24 */ /* 0x000fe4000f8e00ff */
[----:B------:R-:W-:Y:S01]  /*2030*/  IMAD.WIDE R28, R3, 0x4, R28 ;  /* 0x00000004031c7825 */ /* 0x000fe200078e021c */
[----:B------:R-:W-:Y:S02]  /*2040*/  MOV R26, UR12 ;  /* 0x0000000c001a7c02 */ /* 0x000fe40008000f00 */
[----:B------:R-:W-:-:S02]  /*2050*/  MOV R27, UR13 ;  /* 0x0000000d001b7c02 */ /* 0x000fc40008000f00 */
[----:B--2---:R0:W-:Y:S04]  /*2060*/  STG.E desc[UR16][R28.64+-0x600], R33 ;  /* 0xfffa00211c007986 */ /* 0x0041e8000c101910 */
[----:B-1----:R-:W2:Y:S01]  /*2070*/  LDG.E R35, desc[UR16][R22.64+-0x1e00] ;  /* 0xffe2001016237981 */ /* 0x002ea2000c1e1900 */
[----:B------:R-:W-:Y:S01]  /*2080*/  IMAD.WIDE R26, R3, 0x4, R26 ;  /* 0x00000004031a7825 */ /* 0x000fe200078e021a */
[----:B------:R-:W-:-:S03]  /*2090*/  MOV R25, UR15 ;  /* 0x0000000f00197c02 */ /* 0x000fc60008000f00 */
[----:B------:R-:W-:Y:S01]  /*20a0*/  IMAD.U32 R24, RZ, RZ, UR14 ;  /* 0x0000000eff187e24 */ /* 0x000fe2000f8e00ff */
[----:B--2---:R1:W-:Y:S04]  /*20b0*/  STG.E desc[UR16][R26.64+-0x600], R35 ;  /* 0xfffa00231a007986 */ /* 0x0043e8000c101910 */
[----:B------:R-:W2:Y:S01]  /*20c0*/  LDG.E R32, desc[UR16][R22.64+-0x1dfc] ;  /* 0xffe2041016207981 */ /* 0x000ea2000c1e1900 */
[----:B------:R-:W-:-:S04]  /*20d0*/  IMAD.WIDE R24, R3, 0x4, R24 ;  /* 0x0000000403187825 */ /* 0x000fc800078e0218 */
[----:B0-----:R-:W-:Y:S01]  /*20e0*/  IMAD.U32 R33, RZ, RZ, UR5 ;  /* 0x00000005ff217e24 */ /* 0x001fe2000f8e00ff */
[----:B--2---:R0:W-:Y:S04]  /*20f0*/  STG.E desc[UR16][R24.64+-0x600], R32 ;  /* 0xfffa002018007986 */ /* 0x0041e8000c101910 */
[----:B-1----:R-:W2:Y:S01]  /*2100*/  LDG.E R35, desc[UR16][R22.64+-0x1df8] ;  /* 0xffe2081016237981 */ /* 0x002ea2000c1e1900 */
[----:B0-----:R-:W-:-:S05]  /*2110*/  MOV R32, UR4 ;  /* 0x0000000400207c02 */ /* 0x001fca0008000f00 */
[----:B------:R-:W-:-:S05]  /*2120*/  IMAD.WIDE R32, R3, 0x4, R32 ;  /* 0x0000000403207825 */ /* 0x000fca00078e0220 */
[----:B--2---:R0:W-:Y:S04]  /*2130*/  STG.E desc[UR16][R32.64+-0x600], R35 ;  /* 0xfffa002320007986 */ /* 0x0041e8000c101910 */
[----:B0-----:R-:W2:Y:S04]  /*2140*/  LDG.E R35, desc[UR16][R22.64+-0x1408] ;  /* 0xffebf81016237981 */ /* 0x001ea8000c1e1900 */
        /* <DEDUP_REMOVED lines=57> */
[----:B0-----:R-:W2:Y:S01]  /*24e0*/  LDG.E R25, desc[UR16][R22.64+0x1e08] ;  /* 0x001e081016197981 */ /* 0x001ea2000c1e1900 */
[----:B------:R-:W-:Y:S01]  /*24f0*/  IADD3 R34, PT, PT, R34, 0x8, RZ ;  /* 0x0000000822227810 */ /* 0x000fe20007ffe0ff */
[----:B------:R-:W-:Y:S01]  /*2500*/  UIADD3 UR18, UP0, UPT, UR18, 0x1000, URZ ;  /* 0x0000100012127890 */ /* 0x000fe2000ff1e0ff */
[----:B------:R-:W-:Y:S01]  /*2510*/  IADD3 R16, P1, PT, R16, 0x5000, RZ ;  /* 0x0000500010107810 */ /* 0x000fe20007f3e0ff */
[----:B------:R-:W-:Y:S01]  /*2520*/  VIADD R3, R3, 0x400 ;  /* 0x0000040003037836 */ /* 0x000fe20000000000 */
[----:B------:R-:W-:Y:S01]  /*2530*/  ISETP.NE.AND P0, PT, R34, RZ, PT ;  /* 0x000000ff2200720c */ /* 0x000fe20003f05270 */
[----:B------:R-:W-:Y:S01]  /*2540*/  UIADD3.X UR19, UPT, UPT, URZ, UR19, URZ, UP0, !UPT ;  /* 0x00000013ff137290 */ /* 0x000fe200087fe4ff */
[----:B------:R-:W-:Y:S01]  /*2550*/  IADD3.X R17, PT, PT, RZ, R17, RZ, P1, !PT ;  /* 0x00000011ff117210 */ /* 0x000fe20000ffe4ff */
[----:B--2---:R0:W-:Y:S10]  /*2560*/  STG.E desc[UR16][R32.64+0x600], R25 ;  /* 0x0006001920007986 */ /* 0x0041f4000c101910 */
[----:B------:R-:W-:Y:S05]  /*2570*/  @P0 BRA `(.L_x_966) ;  /* 0xfffffff800200947 */ /* 0x000fea000383ffff */
.L_x_965:
[----:B------:R-:W1:Y:S02]  /*2580*/  LDC R30, c[0x0][0x388] ;  /* 0x0000e200ff1e7b82 */ /* 0x000e640000000800 */
[----:B-1----:R-:W-:-:S04]  /*2590*/  LOP3.LUT R3, R30, 0x7, RZ, 0xc0, !PT ;  /* 0x000000071e037812 */ /* 0x002fc800078ec0ff */
[----:B------:R-:W-:-:S13]  /*25a0*/  ISETP.NE.AND P0, PT, R3, RZ, PT ;  /* 0x000000ff0300720c */ /* 0x000fda0003f05270 */
[----:B------:R-:W-:Y:S05]  /*25b0*/  @!P0 EXIT ;  /* 0x000000000000894d */ /* 0x000fea0003800000 */
[----:B------:R-:W-:Y:S02]  /*25c0*/  ISETP.GE.U32.AND P0, PT, R3, 0x4, PT ;  /* 0x000000040300780c */ /* 0x000fe40003f06070 */
[----:B------:R-:W-:-:S04]  /*25d0*/  LOP3.LUT R28, R30, 0x3, RZ, 0xc0, !PT ;  /* 0x000000031e1c7812 */ /* 0x000fc800078ec0ff */
[----:B------:R-:W-:-:S07]  /*25e0*/  ISETP.NE.AND P1, PT, R28, RZ, PT ;  /* 0x000000ff1c00720c */ /* 0x000fce0003f25270 */
[----:B------:R-:W-:Y:S06]  /*25f0*/  @!P0 BRA `(.L_x_967) ;  /* 0x0000000000c08947 */ /* 0x000fec0003800000 */
[----:B------:R-:W-:-:S05]  /*2600*/  LEA R27, R2, R0, 0x7 ;  /* 0x00000000021b7211 */ /* 0x000fca00078e38ff */
[----:B------:R-:W-:-:S05]  /*2610*/  IMAD.WIDE R16, R27, 0x14, R4 ;  /* 0x000000141b107825 */ /* 0x000fca00078e0204 */
[----:B------:R-:W2:Y:S01]  /*2620*/  LDG.E R3, desc[UR16][R16.64] ;  /* 0x0000001010037981 */ /* 0x000ea2000c1e1900 */
[----:B------:R-:W-:-:S05]  /*2630*/  IMAD.WIDE R18, R27, 0x4, R6 ;  /* 0x000000041b127825 */ /* 0x000fca00078e0206 */
[----:B--2---:R1:W-:Y:S04]  /*2640*/  STG.E desc[UR16][R18.64], R3 ;  /* 0x0000000312007986 */ /* 0x0043e8000c101910 */
[----:B------:R-:W2:Y:S01]  /*2650*/  LDG.E R29, desc[UR16][R16.64+0x4] ;  /* 0x00000410101d7981 */ /* 0x000ea2000c1e1900 */
[----:B------:R-:W-:-:S05]  /*2660*/  IMAD.WIDE R20, R27, 0x4, R8 ;  /* 0x000000041b147825 */ /* 0x000fca00078e0208 */
[----:B--2---:R2:W-:Y:S04]  /*2670*/  STG.E desc[UR16][R20.64], R29 ;  /* 0x0000001d14007986 */ /* 0x0045e8000c101910 */
[----:B------:R-:W3:Y:S01]  /*2680*/  LDG.E R31, desc[UR16][R16.64+0x8] ;  /* 0x00000810101f7981 */ /* 0x000ee2000c1e1900 */
[----:B------:R-:W-:-:S05]  /*2690*/  IMAD.WIDE R22, R27, 0x4, R10 ;  /* 0x000000041b167825 */ /* 0x000fca00078e020a */
[----:B---3--:R3:W-:Y:S04]  /*26a0*/  STG.E desc[UR16][R22.64], R31 ;  /* 0x0000001f16007986 */ /* 0x0087e8000c101910 */
[----:B0-----:R-:W4:Y:S01]  /*26b0*/  LDG.E R33, desc[UR16][R16.64+0xc] ;  /* 0x00000c1010217981 */ /* 0x001f22000c1e1900 */
[----:B------:R-:W-:-:S05]  /*26c0*/  IMAD.WIDE R24, R27, 0x4, R12 ;  /* 0x000000041b187825 */ /* 0x000fca00078e020c */
[----:B----4-:R0:W-:Y:S04]  /*26d0*/  STG.E desc[UR16][R24.64], R33 ;  /* 0x0000002118007986 */ /* 0x0101e8000c101910 */
[----:B------:R-:W4:Y:S01]  /*26e0*/  LDG.E R35, desc[UR16][R16.64+0x10] ;  /* 0x0000101010237981 */ /* 0x000f22000c1e1900 */
[----:B------:R-:W-:-:S05]  /*26f0*/  IMAD.WIDE R26, R27, 0x4, R14 ;  /* 0x000000041b1a7825 */ /* 0x000fca00078e020e */
[----:B----4-:R4:W-:Y:S04]  /*2700*/  STG.E desc[UR16][R26.64], R35 ;  /* 0x000000231a007986 */ /* 0x0109e8000c101910 */
[----:B-1----:R-:W5:Y:S04]  /*2710*/  LDG.E R3, desc[UR16][R16.64+0xa00] ;  /* 0x000a001010037981 */ /* 0x002f68000c1e1900 */
[----:B-----5:R1:W-:Y:S04]  /*2720*/  STG.E desc[UR16][R18.64+0x200], R3 ;  /* 0x0002000312007986 */ /* 0x0203e8000c101910 */
[----:B--2---:R-:W2:Y:S04]  /*2730*/  LDG.E R29, desc[UR16][R16.64+0xa04] ;  /* 0x000a0410101d7981 */ /* 0x004ea8000c1e1900 */
[----:B--2---:R2:W-:Y:S04]  /*2740*/  STG.E desc[UR16][R20.64+0x200], R29 ;  /* 0x0002001d14007986 */ /* 0x0045e8000c101910 */
[----:B---3--:R-:W3:Y:S04]  /*2750*/  LDG.E R31, desc[UR16][R16.64+0xa08] ;  /* 0x000a0810101f7981 */ /* 0x008ee8000c1e1900 */
[----:B---3--:R3:W-:Y:S04]  /*2760*/  STG.E desc[UR16][R22.64+0x200], R31 ;  /* 0x0002001f16007986 */ /* 0x0087e8000c101910 */
[----:B------:R-:W5:Y:S04]  /*2770*/  LDG.E R37, desc[UR16][R16.64+0xa0c] ;  /* 0x000a0c1010257981 */ /* 0x000f68000c1e1900 */
[----:B-----5:R5:W-:Y:S04]  /*2780*/  STG.E desc[UR16][R24.64+0x200], R37 ;  /* 0x0002002518007986 */ /* 0x020be8000c101910 */
[----:B0-----:R-:W4:Y:S04]  /*2790*/  LDG.E R33, desc[UR16][R16.64+0xa10] ;  /* 0x000a101010217981 */ /* 0x001f28000c1e1900 */
[----:B----4-:R0:W-:Y:S04]  /*27a0*/  STG.E desc[UR16][R26.64+0x200], R33 ;  /* 0x000200211a007986 */ /* 0x0101e8000c101910 */
[----:B------:R-:W4:Y:S04]  /*27b0*/  LDG.E R35, desc[UR16][R16.64+0x1400] ;  /* 0x0014001010237981 */ /* 0x000f28000c1e1900 */
[----:B----4-:R4:W-:Y:S04]  /*27c0*/  STG.E desc[UR16][R18.64+0x400], R35 ;  /* 0x0004002312007986 */ /* 0x0109e8000c101910 */
[----:B-1----:R-:W2:Y:S04]  /*27d0*/  LDG.E R3, desc[UR16][R16.64+0x1404] ;  /* 0x0014041010037981 */ /* 0x002ea8000c1e1900 */
[----:B--2---:R1:W-:Y:S04]  /*27e0*/  STG.E desc[UR16][R20.64+0x400], R3 ;  /* 0x0004000314007986 */ /* 0x0043e8000c101910 */
[----:B------:R-:W2:Y:S04]  /*27f0*/  LDG.E R29, desc[UR16][R16.64+0x1408] ;  /* 0x00140810101d7981 */ /* 0x000ea8000c1e1900 */
[----:B--2---:R2:W-:Y:S04]  /*2800*/  STG.E desc[UR16][R22.64+0x400], R29 ;  /* 0x0004001d16007986 */ /* 0x0045e8000c101910 */
[----:B---3--:R-:W3:Y:S04]  /*2810*/  LDG.E R31, desc[UR16][R16.64+0x140c] ;  /* 0x00140c10101f7981 */ /* 0x008ee8000c1e1900 */
[----:B---3--:R3:W-:Y:S04]  /*2820*/  STG.E desc[UR16][R24.64+0x400], R31 ;  /* 0x0004001f18007986 */ /* 0x0087e8000c101910 */
[----:B-----5:R-:W5:Y:S04]  /*2830*/  LDG.E R37, desc[UR16][R16.64+0x1410] ;  /* 0x0014101010257981 */ /* 0x020f68000c1e1900 */
[----:B-----5:R1:W-:Y:S04]  /*2840*/  STG.E desc[UR16][R26.64+0x400], R37 ;  /* 0x000400251a007986 */ /* 0x0203e8000c101910 */
[----:B0-----:R-:W5:Y:S04]  /*2850*/  LDG.E R33, desc[UR16][R16.64+0x1e00] ;  /* 0x001e001010217981 */ /* 0x001f68000c1e1900 */
[----:B-----5:R0:W-:Y:S04]  /*2860*/  STG.E desc[UR16][R18.64+0x600], R33 ;  /* 0x0006002112007986 */ /* 0x0201e8000c101910 */
[----:B----4-:R-:W4:Y:S04]  /*2870*/  LDG.E R35, desc[UR16][R16.64+0x1e04] ;  /* 0x001e041010237981 */ /* 0x010f28000c1e1900 */
[----:B----4-:R0:W-:Y:S04]  /*2880*/  STG.E desc[UR16][R20.64+0x600], R35 ;  /* 0x0006002314007986 */ /* 0x0101e8000c101910 */
[----:B-1----:R-:W4:Y:S04]  /*2890*/  LDG.E R3, desc[UR16][R16.64+0x1e08] ;  /* 0x001e081010037981 */ /* 0x002f28000c1e1900 */
[----:B----4-:R0:W-:Y:S04]  /*28a0*/  STG.E desc[UR16][R22.64+0x600], R3 ;  /* 0x0006000316007986 */ /* 0x0101e8000c101910 */
[----:B--2---:R-:W2:Y:S04]  /*28b0*/  LDG.E R29, desc[UR16][R16.64+0x1e0c] ;  /* 0x001e0c10101d7981 */ /* 0x004ea8000c1e1900 */
[----:B--2---:R0:W-:Y:S04]  /*28c0*/  STG.E desc[UR16][R24.64+0x600], R29 ;  /* 0x0006001d18007986 */ /* 0x0041e8000c101910 */
[----:B---3--:R-:W2:Y:S01]  /*28d0*/  LDG.E R31, desc[UR16][R16.64+0x1e10] ;  /* 0x001e1010101f7981 */ /* 0x008ea2000c1e1900 */
[----:B------:R-:W-:-:S03]  /*28e0*/  IADD3 R2, PT, PT, R2, 0x4, RZ ;  /* 0x0000000402027810 */ /* 0x000fc60007ffe0ff */
[----:B--2---:R0:W-:Y:S04]  /*28f0*/  STG.E desc[UR16][R26.64+0x600], R31 ;  /* 0x0006001f1a007986 */ /* 0x0041e8000c101910 */
.L_x_967:
[----:B------:R-:W-:Y:S05]  /*2900*/  @!P1 EXIT ;  /* 0x000000000000994d */ /* 0x000fea0003800000 */
[----:B------:R-:W-:Y:S02]  /*2910*/  ISETP.NE.AND P0, PT, R28, 0x1, PT ;  /* 0x000000011c00780c */ /* 0x000fe40003f05270 */
[----:B0-----:R-:W-:-:S04]  /*2920*/  LOP3.LUT R3, R30, 0x1, RZ, 0xc0, !PT ;  /* 0x000000011e037812 */ /* 0x001fc800078ec0ff */
[----:B------:R-:W-:-:S07]  /*2930*/  ISETP.NE.U32.AND P1, PT, R3, 0x1, PT ;  /* 0x000000010300780c */ /* 0x000fce0003f25070 */
[----:B------:R-:W-:Y:S06]  /*2940*/  @!P0 BRA `(.L_x_968) ;  /* 0x0000000000708947 */ /* 0x000fec0003800000 */
[----:B------:R-:W-:-:S04]  /*2950*/  IMAD R27, R2, 0x80, R0 ;  /* 0x00000080021b7824 */ /* 0x000fc800078e0200 */
[----:B------:R-:W-:-:S05]  /*2960*/  IMAD.WIDE R16, R27, 0x14, R4 ;  /* 0x000000141b107825 */ /* 0x000fca00078e0204 */
[----:B------:R-:W2:Y:S01]  /*2970*/  LDG.E R3, desc[UR16][R16.64] ;  /* 0x0000001010037981 */ /* 0x000ea2000c1e1900 */
[----:B------:R-:W-:-:S05]  /*2980*/  IMAD.WIDE R18, R27, 0x4, R6 ;  /* 0x000000041b127825 */ /* 0x000fca00078e0206 */
[----:B--2---:R0:W-:Y:S04]  /*2990*/  STG.E desc[UR16][R18.64], R3 ;  /* 0x0000000312007986 */ /* 0x0041e8000c101910 */
        /* <DEDUP_REMOVED lines=9> */
[----:B------:R-:W4:Y:S01]  /*2a30*/  LDG.E R35, desc[UR16][R16.64+0x10] ;  /* 0x0000101010237981 */ /* 0x000f22000c1e1900 */
[----:B------:R-:W-:-:S05]  /*2a40*/  IMAD.WIDE R26, R27, 0x4, R14 ;  /* 0x000000041b1a7825 */ /* 0x000fca00078e020e */
[----:B----4-:R4:W-:Y:S04]  /*2a50*/  STG.E desc[UR16][R26.64], R35 ;  /* 0x000000231a007986 */ /* 0x0109e8000c101910 */
[----:B0-----:R-:W5:Y:S04]  /*2a60*/  LDG.E R3, desc[UR16][R16.64+0xa00] ;  /* 0x000a001010037981 */ /* 0x001f68000c1e1900 */
[----:B-----5:R4:W-:Y:S04]  /*2a70*/  STG.E desc[UR16][R18.64+0x200], R3 ;  /* 0x0002000312007986 */ /* 0x0209e8000c101910 */
[----:B-1----:R-:W5:Y:S04]  /*2a80*/  LDG.E R29, desc[UR16][R16.64+0xa04] ;  /* 0x000a0410101d7981 */ /* 0x002f68000c1e1900 */
[----:B-----5:R4:W-:Y:S04]  /*2a90*/  STG.E desc[UR16][R20.64+0x200], R29 ;  /* 0x0002001d14007986 */ /* 0x0209e8000c101910 */
[----:B--2---:R-:W2:Y:S04]  /*2aa0*/  LDG.E R31, desc[UR16][R16.64+0xa08] ;  /* 0x000a0810101f7981 */ /* 0x004ea8000c1e1900 */
[----:B--2---:R4:W-:Y:S04]  /*2ab0*/  STG.E desc[UR16][R22.64+0x200], R31 ;  /* 0x0002001f16007986 */ /* 0x0049e8000c101910 */
[----:B------:R-:W2:Y:S04]  /*2ac0*/  LDG.E R37, desc[UR16][R16.64+0xa0c] ;  /* 0x000a0c1010257981 */ /* 0x000ea8000c1e1900 */
[----:B--2---:R4:W-:Y:S04]  /*2ad0*/  STG.E desc[UR16][R24.64+0x200], R37 ;  /* 0x0002002518007986 */ /* 0x0049e8000c101910 */
[----:B---3--:R-:W2:Y:S01]  /*2ae0*/  LDG.E R33, desc[UR16][R16.64+0xa10] ;  /* 0x000a101010217981 */ /* 0x008ea2000c1e1900 */
[----:B------:R-:W-:-:S03]  /*2af0*/  IADD3 R2, PT, PT, R2, 0x2, RZ ;  /* 0x0000000202027810 */ /* 0x000fc60007ffe0ff */
[----:B--2---:R4:W-:Y:S04]  /*2b00*/  STG.E desc[UR16][R26.64+0x200], R33 ;  /* 0x000200211a007986 */ /* 0x0049e8000c101910 */
.L_x_968:
[----:B------:R-:W-:Y:S05]  /*2b10*/  @P1 EXIT ;  /* 0x000000000000194d */ /* 0x000fea0003800000 */
[----:B----4-:R-:W-:-:S05]  /*2b20*/  LEA R3, R2, R0, 0x7 ;  /* 0x0000000002037211 */ /* 0x010fca00078e38ff */
        /* <DEDUP_REMOVED lines=17> */
.L_x_969:
        /* <DEDUP_REMOVED lines=12> */
.L_x_1681:


//--------------------- .text._ZN3cub18CUB_300001_SM_10006detail9transform16transform_kernelINS2_10policy_hubILb1EN4cuda3std3__45tupleIJN6thrust24THRUST_300001_SM_1000_NS6detail15normal_iteratorINSA_7pointerINS8_IJiifiiEEENSA_8cuda_cub5par_tENSA_11use_defaultESH_EEEEEEEE10policy1000EiNS7_10__identityENSA_12zip_iteratorINS8_IJPiSP_PfSP_SP_EEEEEJPSE_EEEvT0_iT1_T2_DpNS2_10kernel_argIT3_EE --------------------------
	.section	.text._ZN3cub18CUB_300001_SM_10006detail9transform16transform_kernelINS2_10policy_hubILb1EN4cuda3std3__45tupleIJN6thrust24THRUST_300001_SM_1000_NS6detail15normal_iteratorINSA_7pointerINS8_IJiifiiEEENSA_8cuda_cub5par_tENSA_11use_defaultESH_EEEEEEEE10policy1000EiNS7_10__identityENSA_12zip_iteratorINS8_IJPiSP_PfSP_SP_EEEEEJPSE_EEEvT0_iT1_T2_DpNS2_10kernel_argIT3_EE,"ax",@progbits
	.align	128
        .global         _ZN3cub18CUB_300001_SM_10006detail9transform16transform_kernelINS2_10policy_hubILb1EN4cuda3std3__45tupleIJN6thrust24THRUST_300001_SM_1000_NS6detail15normal_iteratorINSA_7pointerINS8_IJiifiiEEENSA_8cuda_cub5par_tENSA_11use_defaultESH_EEEEEEEE10policy1000EiNS7_10__identityENSA_12zip_iteratorINS8_IJPiSP_PfSP_SP_EEEEEJPSE_EEEvT0_iT1_T2_DpNS2_10kernel_argIT3_EE
        .type           _ZN3cub18CUB_300001_SM_10006detail9transform16transform_kernelINS2_10policy_hubILb1EN4cuda3std3__45tupleIJN6thrust24THRUST_300001_SM_1000_NS6detail15normal_iteratorINSA_7pointerINS8_IJiifiiEEENSA_8cuda_cub5par_tENSA_11use_defaultESH_EEEEEEEE10policy1000EiNS7_10__identityENSA_12zip_iteratorINS8_IJPiSP_PfSP_SP_EEEEEJPSE_EEEvT0_iT1_T2_DpNS2_10kernel_argIT3_EE,@function
        .size           _ZN3cub18CUB_300001_SM_10006detail9transform16transform_kernelINS2_10policy_hubILb1EN4cuda3std3__45tupleIJN6thrust24THRUST_300001_SM_1000_NS6detail15normal_iteratorINSA_7pointerINS8_IJiifiiEEENSA_8cuda_cub5par_tENSA_11use_defaultESH_EEEEEEEE10policy1000EiNS7_10__identityENSA_12zip_iteratorINS8_IJPiSP_PfSP_SP_EEEEEJPSE_EEEvT0_iT1_T2_DpNS2_10kernel_argIT3_EE,(.L_x_1682 - _ZN3cub18CUB_300001_SM_10006detail9transform16transform_kernelINS2_10policy_hubILb1EN4cuda3std3__45tupleIJN6thrust24THRUST_300001_SM_1000_NS6detail15normal_iteratorINSA_7pointerINS8_IJiifiiEEENSA_8cuda_cub5par_tENSA_11use_defaultESH_EEEEEEEE10policy1000EiNS7_10__identityENSA_12zip_iteratorINS8_IJPiSP_PfSP_SP_EEEEEJPSE_EEEvT0_iT1_T2_DpNS2_10kernel_argIT3_EE)
        .other          _ZN3cub18CUB_300001_SM_10006detail9transform16transform_kernelINS2_10policy_hubILb1EN4cuda3std3__45tupleIJN6thrust24THRUST_300001_SM_1000_NS6detail15normal_iteratorINSA_7pointerINS8_IJiifiiEEENSA_8cuda_cub5par_tENSA_11use_defaultESH_EEEEEEEE10policy1000EiNS7_10__identityENSA_12zip_iteratorINS8_IJPiSP_PfSP_SP_EEEEEJPSE_EEEvT0_iT1_T2_DpNS2_10kernel_argIT3_EE,@"STO_CUDA_ENTRY STV_DEFAULT"
_ZN3cub18CUB_300001_SM_10006detail9transform16transform_kernelINS2_10policy_hubILb1EN4cuda3std3__45tupleIJN6thrust24THRUST_300001_SM_1000_NS6detail15normal_iteratorINSA_7pointerINS8_IJiifiiEEENSA_8cuda_cub5par_tENSA_11use_defaultESH_EEEEEEEE10policy1000EiNS7_10__identityENSA_12zip_iteratorINS8_IJPiSP_PfSP_SP_EEEEEJPSE_EEEvT0_iT1_T2_DpNS2_10kernel_argIT3_EE:
.text._ZN3cub18CUB_300001_SM_10006detail9transform16transform_kernelINS2_10policy_hubILb1EN4cuda3std3__45tupleIJN6thrust24THRUST_300001_SM_1000_NS6detail15normal_iteratorINSA_7pointerINS8_IJiifiiEEENSA_8cuda_cub5par_tENSA_11use_defaultESH_EEEEEEEE10policy1000EiNS7_10__identityENSA_12zip_iteratorINS8_IJPiSP_PfSP_SP_EEEEEJPSE_EEEvT0_iT1_T2_DpNS2_10kernel_argIT3_EE:
[----:B------:R-:W-:Y:S08]  /*0000*/  LDC R1, c[0x0][0x37c] ;  /* 0x0000df00ff017b82 */ /* 0x000ff00000000800 */
[----:B------:R-:W0:Y:S01]  /*0010*/  S2UR UR20, SR_CTAID.X ;  /* 0x00000000001479c3 */ /* 0x000e220000002500 */
[----:B------:R-:W1:Y:S01]  /*0020*/  LDCU.64 UR4, c[0x0][0x380] ;  /* 0x00007000ff0477ac */ /* 0x000e620008000a00 */
[----:B------:R-:W2:Y:S01]  /*0030*/  S2R R0, SR_TID.X ;  /* 0x0000000000007919 */ /* 0x000ea20000002100 */
[----:B------:R-:W-:Y:S01]  /*0040*/  BSSY.RECONVERGENT B0, `(.L_x_970) ;  /* 0x0000014000007945 */ /* 0x000fe20003800200 */
[----:B-1----:R-:W-:-:S04]  /*0050*/  USHF.L.U32 UR21, UR5, 0x7, URZ ;  /* 0x0000000705157899 */ /* 0x002fc800080006ff */
[----:B0-----:R-:W-:-:S04]  /*0060*/  UIMAD UR20, UR21, UR20, URZ ;  /* 0x00000014151472a4 */ /* 0x001fc8000f8e02ff */
[----:B------:R-:W-:-:S04]  /*0070*/  UIADD3 UR4, UPT, UPT, -UR20, UR4, URZ ;  /* 0x0000000414047290 */ /* 0x000fc8000fffe1ff */
[----:B------:R-:W-:Y:S01]  /*0080*/  UISETP.LT.AND UP0, UPT, UR21, UR4, UPT ;  /* 0x000000041500728c */ /* 0x000fe2000bf01270 */
[----:B--2---:R-:W-:-:S03]  /*0090*/  SHF.L.U32 R4, R0, 0x7, RZ ;  /* 0x0000000700047819 */ /* 0x004fc600000006ff */
[----:B------:R-:W-:-:S04]  /*00a0*/  USEL UR26, UR21, UR4, UP0 ;  /* 0x00000004151a7287 */ /* 0x000fc80008000000 */
[----:B------:R-:W-:-:S06]  /*00b0*/  UIMAD UR6, UR26, 0x14, URZ ;  /* 0x000000141a0678a4 */ /* 0x000fcc000f8e02ff */
[----:B------:R-:W-:-:S13]  /*00c0*/  ISETP.GE.AND P0, PT, R4, UR6, PT ;  /* 0x0000000604007c0c */ /* 0x000fda000bf06270 */
[----:B------:R-:W-:Y:S05]  /*00d0*/  @P0 BRA `(.L_x_971) ;  /* 0x0000000000280947 */ /* 0x000fea0003800000 */
[----:B------:R-:W0:Y:S01]  /*00e0*/  LDC.64 R2, c[0x0][0x3b8] ;  /* 0x0000ee00ff027b82 */ /* 0x000e220000000a00 */
[----:B------:R-:W-:Y:S01]  /*00f0*/  MOV R5, UR20 ;  /* 0x0000001400057c02 */ /* 0x000fe20008000f00 */
[----:B0-----:R-:W-:-:S04]  /*0100*/  IMAD.WIDE.U32 R2, R0, 0x80, R2 ;  /* 0x0000008000027825 */ /* 0x001fc800078e0002 */
[----:B------:R-:W-:-:S07]  /*0110*/  IMAD.WIDE R2, R5, 0x14, R2 ;  /* 0x0000001405027825 */ /* 0x000fce00078e0202 */
.L_x_972:
[----:B------:R-:W-:Y:S01]  /*0120*/  IADD3 R4, PT, PT, R4, 0x4000, RZ ;  /* 0x0000400004047810 */ /* 0x000fe20007ffe0ff */
[----:B------:R0:W-:Y:S03]  /*0130*/  CCTL.E.PF2 [R2] ;  /* 0x000000000200798f */ /* 0x0001e60000800100 */
[----:B------:R-:W-:Y:S02]  /*0140*/  ISETP.GE.AND P0, PT, R4, UR6, PT ;  /* 0x0000000604007c0c */ /* 0x000fe4000bf06270 */
[----:B0-----:R-:W-:-:S05]  /*0150*/  IADD3 R2, P1, PT, R2, 0x4000, RZ ;  /* 0x0000400002027810 */ /* 0x001fca0007f3e0ff */
[----:B------:R-:W-:-:S06]  /*0160*/  IMAD.X R3, RZ, RZ, R3, P1 ;  /* 0x000000ffff037224 */ /* 0x000fcc00008e0603 */
[----:B------:R-:W-:Y:S05]  /*0170*/  @!P0 BRA `(.L_x_972) ;  /* 0xfffffffc00e88947 */ /* 0x000fea000383ffff */
.L_x_971:
[----:B------:R-:W-:Y:S05]  /*0180*/  BSYNC.RECONVERGENT B0 ;  /* 0x0000000000007941 */ /* 0x000fea0003800200 */
.L_x_970:
[----:B------:R-:W0:Y:S01]  /*0190*/  LDCU.128 UR12, c[0x0][0x390] ;  /* 0x00007200ff0c77ac */ /* 0x000e220008000c00 */
[----:B------:R-:W1:Y:S01]  /*01a0*/  LDCU.128 UR8, c[0x0][0x3a0] ;  /* 0x00007400ff0877ac */ /* 0x000e620008000c00 */
[----:B------:R-:W2:Y:S01]  /*01b0*/  LDCU.64 UR16, c[0x0][0x3b8] ;  /* 0x00007700ff1077ac */ /* 0x000ea20008000a00 */
[----:B------:R-:W3:Y:S01]  /*01c0*/  LDCU.64 UR6, c[0x0][0x3b0] ;  /* 0x00007600ff0677ac */ /* 0x000ee20008000a00 */
[----:B------:R-:W-:Y:S02]  /*01d0*/  UIMAD.WIDE UR18, UR20, 0x4, URZ ;  /* 0x00000004141278a5 */ /* 0x000fe4000f8e02ff */
[----:B------:R-:W-:Y:S02]  /*01e0*/  UISETP.GT.AND UP0, UPT, UR21, UR4, UPT ;  /* 0x000000041500728c */ /* 0x000fe4000bf04270 */
[----:B0-----:R-:W-:Y:S02]  /*01f0*/  UIADD3 UR4, UP1, UPT, UR18, UR12, URZ ;  /* 0x0000000c12047290 */ /* 0x001fe4000ff3e0ff */
[----:B------:R-:W-:-:S02]  /*0200*/  UIADD3 UR21, UP2, UPT, UR18, UR14, URZ ;  /* 0x0000000e12157290 */ /* 0x000fc4000ff5e0ff */
[----:B-1----:R-:W-:Y:S02]  /*0210*/  UIADD3 UR28, UP3, UPT, UR18, UR8, URZ ;  /* 0x00000008121c7290 */ /* 0x002fe4000ff7e0ff */
[----:B------:R-:W-:Y:S01]  /*0220*/  UIADD3 UR30, UP4, UPT, UR18, UR10, URZ ;  /* 0x0000000a121e7290 */ /* 0x000fe2000ff9e0ff */
[----:B------:R-:W-:Y:S01]  /*0230*/  MOV R8, UR4 ;  /* 0x0000000400087c02 */ /* 0x000fe20008000f00 */
[----:B--2---:R-:W-:Y:S01]  /*0240*/  UIMAD.WIDE UR16, UR20, 0x14, UR16 ;  /* 0x00000014141078a5 */ /* 0x004fe2000f8e0210 */
[----:B------:R-:W-:Y:S01]  /*0250*/  MOV R6, UR21 ;  /* 0x0000001500067c02 */ /* 0x000fe20008000f00 */
[----:B------:R-:W-:Y:S01]  /*0260*/  UIADD3.X UR20, UPT, UPT, UR19, UR13, URZ, UP1, !UPT ;  /* 0x0000000d13147290 */ /* 0x000fe20008ffe4ff */
[----:B------:R-:W-:Y:S01]  /*0270*/  IMAD.U32 R4, RZ, RZ, UR28 ;  /* 0x0000001cff047e24 */ /* 0x000fe2000f8e00ff */
[----:B------:R-:W-:Y:S01]  /*0280*/  UIADD3.X UR27, UPT, UPT, UR19, UR15, URZ, UP2, !UPT ;  /* 0x0000000f131b7290 */ /* 0x000fe200097fe4ff */
[----:B------:R-:W-:Y:S01]  /*0290*/  MOV R2, UR30 ;  /* 0x0000001e00027c02 */ /* 0x000fe20008000f00 */
[----:B------:R-:W-:-:S02]  /*02a0*/  UIADD3.X UR29, UPT, UPT, UR19, UR9, URZ, UP3, !UPT ;  /* 0x00000009131d7290 */ /* 0x000fc40009ffe4ff */
[----:B------:R-:W-:Y:S01]  /*02b0*/  UIADD3.X UR31, UPT, UPT, UR19, UR11, URZ, UP4, !UPT ;  /* 0x0000000b131f7290 */ /* 0x000fe2000a7fe4ff */
[----:B------:R-:W-:Y:S01]  /*02c0*/  MOV R9, UR20 ;  /* 0x0000001400097c02 */ /* 0x000fe20008000f00 */
[----:B---3--:R-:W-:Y:S01]  /*02d0*/  UIADD3 UR24, UP5, UPT, UR18, UR6, URZ ;  /* 0x0000000612187290 */ /* 0x008fe2000ffbe0ff */
[----:B------:R-:W-:Y:S01]  /*02e0*/  MOV R7, UR27 ;  /* 0x0000001b00077c02 */ /* 0x000fe20008000f00 */
[----:B------:R-:W-:Y:S01]  /*02f0*/  IMAD.U32 R5, RZ, RZ, UR29 ;  /* 0x0000001dff057e24 */ /* 0x000fe2000f8e00ff */
[----:B------:R-:W0:Y:S01]  /*0300*/  LDCU.64 UR22, c[0x0][0x358] ;  /* 0x00006b00ff1677ac */ /* 0x000e220008000a00 */
[----:B------:R-:W-:Y:S01]  /*0310*/  MOV R3, UR31 ;  /* 0x0000001f00037c02 */ /* 0x000fe20008000f00 */
[----:B------:R-:W-:Y:S01]  /*0320*/  UIADD3.X UR25, UPT, UPT, UR19, UR7, URZ, UP5, !UPT ;  /* 0x0000000713197290 */ /* 0x000fe2000affe4ff */
[----:B------:R-:W-:Y:S11]  /*0330*/  BRA.U UP0, `(.L_x_973) ;  /* 0x0000001100407547 */ /* 0x000ff6000b800000 */
[----:B------:R-:W-:-:S06]  /*0340*/  UISETP.GE.AND UP0, UPT, UR5, 0x1, UPT ;  /* 0x000000010500788c */ /* 0x000fcc000bf06270 */
[----:B------:R-:W-:-:S13]  /*0350*/  PLOP3.LUT P0, PT, PT, PT, UP0, 0x80, 0x8 ;  /* 0x000000000008781c */ /* 0x000fda0003f0f008 */
[----:B0-----:R-:W-:Y:S05]  /*0360*/  @!P0 EXIT ;  /* 0x000000000000894d */ /* 0x001fea0003800000 */
[----:B------:R-:W-:Y:S02]  /*0370*/  UISETP.GE.U32.AND UP0, UPT, UR5, 0x8, UPT ;  /* 0x000000080500788c */ /* 0x000fe4000bf06070 */
[----:B------:R-:W-:Y:S01]  /*0380*/  ULOP3.LUT UR21, UR5, 0x7, URZ, 0xc0, !UPT ;  /* 0x0000000705157892 */ /* 0x000fe2000f8ec0ff */
[----:B------:R-:W-:-:S06]  /*0390*/  UMOV UR4, URZ ;  /* 0x000000ff00047c82 */ /* 0x000fcc0008000000 */
[----:B------:R-:W-:Y:S05]  /*03a0*/  BRA.U !UP0, `(.L_x_974) ;  /* 0x0000000908547547 */ /* 0x000fea000b800000 */
[----:B------:R-:W0:Y:S01]  /*03b0*/  LDC.64 R12, c[0x0][0x3a0] ;  /* 0x0000e800ff0c7b82 */ /* 0x000e220000000a00 */
[----:B------:R-:W-:Y:S01]  /*03c0*/  HFMA2 R11, -RZ, RZ, 0, 1.1920928955078125e-06 ;  /* 0x00000014ff0b7431 */ /* 0x000fe200000001ff */
[----:B------:R-:W-:Y:S01]  /*03d0*/  UIADD3 UR4, UP0, UPT, UR18, 0x600, URZ ;  /* 0x0000060012047890 */ /* 0x000fe2000ff1e0ff */
[----:B------:R-:W-:-:S03]  /*03e0*/  VIADD R29, R0, 0x80 ;  /* 0x00000080001d7836 */ /* 0x000fc60000000000 */
[----:B------:R-:W-:Y:S02]  /*03f0*/  UIADD3 UR20, UP1, UPT, UR4, UR12, URZ ;  /* 0x0000000c04147290 */ /* 0x000fe4000ff3e0ff */
[----:B------:R-:W1:Y:S01]  /*0400*/  LDC.64 R14, c[0x0][0x398] ;  /* 0x0000e600ff0e7b82 */ /* 0x000e620000000a00 */
[----:B------:R-:W-:Y:S01]  /*0410*/  UIADD3.X UR12, UPT, UPT, URZ, UR19, URZ, UP0, !UPT ;  /* 0x00000013ff0c7290 */ /* 0x000fe200087fe4ff */
[----:B------:R-:W-:Y:S01]  /*0420*/  IMAD.WIDE.U32 R10, R0, R11, UR16 ;  /* 0x00000010000a7e25 */ /* 0x000fe2000f8e000b */
[----:B------:R-:W-:Y:S02]  /*0430*/  UIADD3 UR8, UP0, UPT, UR4, UR8, URZ ;  /* 0x0000000804087290 */ /* 0x000fe4000ff1e0ff */
[----:B------:R-:W-:Y:S01]  /*0440*/  UIADD3 UR14, UP2, UPT, UR4, UR14, URZ ;  /* 0x0000000e040e7290 */ /* 0x000fe2000ff5e0ff */
[----:B------:R-:W-:Y:S01]  /*0450*/  IADD3 R18, P0, PT, R10, 0x8, RZ ;  /* 0x000000080a127810 */ /* 0x000fe20007f1e0ff */
[----:B------:R-:W-:Y:S02]  /*0460*/  UIADD3.X UR9, UPT, UPT, UR12, UR9, URZ, UP0, !UPT ;  /* 0x000000090c097290 */ /* 0x000fe400087fe4ff */
[----:B------:R-:W-:Y:S01]  /*0470*/  UIADD3 UR10, UP3, UPT, UR4, UR10, URZ ;  /* 0x0000000a040a7290 */ /* 0x000fe2000ff7e0ff */
[----:B------:R-:W-:Y:S01]  /*0480*/  IADD3.X R19, PT, PT, RZ, R11, RZ, P0, !PT ;  /* 0x0000000bff137210 */ /* 0x000fe200007fe4ff */
[----:B------:R-:W-:-:S02]  /*0490*/  UIADD3.X UR13, UPT, UPT, UR12, UR13, URZ, UP1, !UPT ;  /* 0x0000000d0c0d7290 */ /* 0x000fc40008ffe4ff */
[----:B------:R-:W-:Y:S01]  /*04a0*/  UIADD3 UR6, UP0, UPT, UR4, UR6, URZ ;  /* 0x0000000604067290 */ /* 0x000fe2000ff1e0ff */
[C---:B0-----:R-:W-:Y:S01]  /*04b0*/  IMAD.WIDE.U32 R10, R0.reuse, 0x4, R12 ;  /* 0x00000004000a7825 */ /* 0x041fe200078e000c */
[----:B------:R-:W-:Y:S02]  /*04c0*/  UIADD3 UR26, UP1, UPT, UR16, 0x1e08, URZ ;  /* 0x00001e08101a7890 */ /* 0x000fe4000ff3e0ff */
[----:B------:R-:W-:Y:S02]  /*04d0*/  ULOP3.LUT UR4, UR5, 0x7ffffff8, URZ, 0xc0, !UPT ;  /* 0x7ffffff805047892 */ /* 0x000fe4000f8ec0ff */
[----:B------:R-:W-:Y:S02]  /*04e0*/  UIADD3.X UR15, UPT, UPT, UR12, UR15, URZ, UP2, !UPT ;  /* 0x0000000f0c0f7290 */ /* 0x000fe400097fe4ff */
[----:B------:R-:W-:Y:S01]  /*04f0*/  UIADD3.X UR11, UPT, UPT, UR12, UR11, URZ, UP3, !UPT ;  /* 0x0000000b0c0b7290 */ /* 0x000fe20009ffe4ff */
[----:B-1----:R-:W-:Y:S01]  /*0500*/  IMAD.WIDE.U32 R12, R0, 0x4, R14 ;  /* 0x00000004000c7825 */ /* 0x002fe200078e000e */
[----:B------:R-:W-:-:S02]  /*0510*/  UIADD3.X UR7, UPT, UPT, UR12, UR7, URZ, UP0, !UPT ;  /* 0x000000070c077290 */ /* 0x000fc400087fe4ff */
[----:B------:R-:W-:Y:S02]  /*0520*/  UIADD3.X UR27, UPT, UPT, URZ, UR17, URZ, UP1, !UPT ;  /* 0x00000011ff1b7290 */ /* 0x000fe40008ffe4ff */
[----:B------:R-:W-:-:S12]  /*0530*/  UIADD3 UR12, UPT, UPT, -UR4, URZ, URZ ;  /* 0x000000ff040c7290 */ /* 0x000fd8000fffe1ff */
.L_x_975:
[----:B------:R-:W-:Y:S01]  /*0540*/  MOV R14, R18 ;  /* 0x00000012000e7202 */ /* 0x000fe20000000f00 */
[----:B0-----:R-:W0:Y:S01]  /*0550*/  LDC.64 R16, c[0x0][0x390] ;  /* 0x0000e400ff107b82 */ /* 0x001e220000000a00 */
[----:B------:R-:W-:-:S05]  /*0560*/  MOV R15, R19 ;  /* 0x00000013000f7202 */ /* 0x000fca0000000f00 */
[----:B------:R-:W2:Y:S02]  /*0570*/  LDG.E R25, desc[UR22][R14.64+-0x8] ;  /* 0xfffff8160e197981 */ /* 0x000ea4000c1e1900 */
        /* <DEDUP_REMOVED lines=17> */
[----:B------:R-:W3:Y:S01]  /*0690*/  LDC.64 R16, c[0x0][0x3b0] ;  /* 0x0000ec00ff107b82 */ /* 0x000ee20000000a00 */
[----:B0-----:R-:W-:Y:S01]  /*06a0*/  MOV R18, UR26 ;  /* 0x0000001a00127c02 */ /* 0x001fe20008000f00 */
[----:B------:R-:W-:Y:S01]  /*06b0*/  IMAD.U32 R19, RZ, RZ, UR27 ;  /* 0x0000001bff137e24 */ /* 0x000fe2000f8e00ff */
[----:B--2---:R0:W-:Y:S04]  /*06c0*/  STG.E desc[UR22][R22.64], R26 ;  /* 0x0000001a16007986 */ /* 0x0041e8000c101916 */
[----:B------:R-:W2:Y:S01]  /*06d0*/  LDG.E R27, desc[UR22][R14.64+0x8] ;  /* 0x000008160e1b7981 */ /* 0x000ea2000c1e1900 */
[----:B---3--:R-:W-:-:S03]  /*06e0*/  IMAD.WIDE.U32 R16, R0, 0x4, R16 ;  /* 0x0000000400107825 */ /* 0x008fc600078e0010 */
[----:B-1----:R-:W-:-:S04]  /*06f0*/  IADD3 R24, P0, PT, R16, UR18, RZ ;  /* 0x0000001210187c10 */ /* 0x002fc8000ff1e0ff */
[----:B------:R-:W-:Y:S01]  /*0700*/  IADD3.X R25, PT, PT, R17, UR19, RZ, P0, !PT ;  /* 0x0000001311197c10 */ /* 0x000fe200087fe4ff */
[----:B------:R-:W-:-:S04]  /*0710*/  IMAD.WIDE R16, R29, 0x14, R18 ;  /* 0x000000141d107825 */ /* 0x000fc800078e0212 */
[----:B--2---:R-:W-:Y:S04]  /*0720*/  STG.E desc[UR22][R24.64], R27 ;  /* 0x0000001b18007986 */ /* 0x004fe8000c101916 */
[----:B------:R-:W2:Y:S01]  /*0730*/  LDG.E R28, desc[UR22][R16.64+-0x1e08] ;  /* 0xffe1f816101c7981 */ /* 0x000ea2000c1e1900 */
[----:B------:R-:W-:Y:S02]  /*0740*/  MOV R18, UR20 ;  /* 0x0000001400127c02 */ /* 0x000fe40008000f00 */
[----:B------:R-:W-:-:S03]  /*0750*/  MOV R19, UR13 ;  /* 0x0000000d00137c02 */ /* 0x000fc60008000f00 */
[----:B------:R-:W-:Y:S01]  /*0760*/  IMAD.WIDE R18, R29, 0x4, R18 ;  /* 0x000000041d127825 */ /* 0x000fe200078e0212 */
[----:B------:R-:W-:-:S04]  /*0770*/  MOV R20, UR14 ;  /* 0x0000000e00147c02 */ /* 0x000fc80008000f00 */
[----:B--2---:R1:W-:Y:S04]  /*0780*/  STG.E desc[UR22][R18.64+-0x600], R28 ;  /* 0xfffa001c12007986 */ /* 0x0043e8000c101916 */
[----:B0-----:R-:W2:Y:S01]  /*0790*/  LDG.E R26, desc[UR22][R16.64+-0x1e04] ;  /* 0xffe1fc16101a7981 */ /* 0x001ea2000c1e1900 */
[----:B------:R-:W-:Y:S02]  /*07a0*/  IMAD.U32 R21, RZ, RZ, UR15 ;  /* 0x0000000fff157e24 */ /* 0x000fe4000f8e00ff */
[----:B------:R-:W-:Y:S01]  /*07b0*/  IMAD.WIDE R20, R29, 0x4, R20 ;  /* 0x000000041d147825 */ /* 0x000fe200078e0214 */
[----:B------:R-:W-:Y:S02]  /*07c0*/  MOV R22, UR8 ;  /* 0x0000000800167c02 */ /* 0x000fe40008000f00 */
[----:B------:R-:W-:-:S02]  /*07d0*/  MOV R23, UR9 ;  /* 0x0000000900177c02 */ /* 0x000fc40008000f00 */
[----:B--2---:R-:W-:Y:S04]  /*07e0*/  STG.E desc[UR22][R20.64+-0x600], R26 ;  /* 0xfffa001a14007986 */ /* 0x004fe8000c101916 */
[----:B-1----:R-:W2:Y:S01]  /*07f0*/  LDG.E R28, desc[UR22][R16.64+-0x1e00] ;  /* 0xffe20016101c7981 */ /* 0x002ea2000c1e1900 */
[----:B------:R-:W-:Y:S01]  /*0800*/  IMAD.WIDE R22, R29, 0x4, R22 ;  /* 0x000000041d167825 */ /* 0x000fe200078e0216 */
[----:B------:R-:W-:-:S03]  /*0810*/  MOV R24, UR10 ;  /* 0x0000000a00187c02 */ /* 0x000fc60008000f00 */
[----:B------:R-:W-:Y:S01]  /*0820*/  IMAD.U32 R25, RZ, RZ, UR11 ;  /* 0x0000000bff197e24 */ /* 0x000fe2000f8e00ff */
[----:B--2---:R0:W-:Y:S04]  /*0830*/  STG.E desc[UR22][R22.64+-0x600], R28 ;  /* 0xfffa001c16007986 */ /* 0x0041e8000c101916 */
[----:B0-----:R-:W2:Y:S01]  /*0840*/  LDG.E R28, desc[UR22][R16.64+-0x1dfc] ;  /* 0xffe20416101c7981 */ /* 0x001ea2000c1e1900 */
[C---:B------:R-:W-:Y:S01]  /*0850*/  IMAD.WIDE R24, R29.reuse, 0x4, R24 ;  /* 0x000000041d187825 */ /* 0x040fe200078e0218 */
[----:B------:R-:W-:Y:S02]  /*0860*/  MOV R26, UR6 ;  /* 0x00000006001a7c02 */ /* 0x000fe40008000f00 */
[----:B------:R-:W-:Y:S02]  /*0870*/  MOV R27, UR7 ;  /* 0x00000007001b7c02 */ /* 0x000fe40008000f00 */
[----:B--2---:R0:W-:Y:S04]  /*0880*/  STG.E desc[UR22][R24.64+-0x600], R28 ;  /* 0xfffa001c18007986 */ /* 0x0041e8000c101916 */
[----:B0-----:R-:W2:Y:S01]  /*0890*/  LDG.E R28, desc[UR22][R16.64+-0x1df8] ;  /* 0xffe20816101c7981 */ /* 0x001ea2000c1e1900 */
        /* <DEDUP_REMOVED lines=61> */
[----:B------:R-:W-:Y:S01]  /*0c70*/  UIADD3 UR18, UP0, UPT, UR18, 0x1000, URZ ;  /* 0x0000100012127890 */ /* 0x000fe2000ff1e0ff */
[----:B------:R-:W-:Y:S01]  /*0c80*/  IADD3 R18, P0, PT, R14, 0x5000, RZ ;  /* 0x000050000e127810 */ /* 0x000fe20007f1e0ff */
[----:B------:R-:W-:Y:S01]  /*0c90*/  UIADD3 UR12, UPT, UPT, UR12, 0x8, URZ ;  /* 0x000000080c0c7890 */ /* 0x000fe2000fffe0ff */
[----:B------:R-:W-:Y:S01]  /*0ca0*/  VIADD R29, R29, 0x400 ;  /* 0x000004001d1d7836 */ /* 0x000fe20000000000 */
[----:B------:R-:W-:Y:S01]  /*0cb0*/  UIADD3.X UR19, UPT, UPT, URZ, UR19, URZ, UP0, !UPT ;  /* 0x00000013ff137290 */ /* 0x000fe200087fe4ff */
[----:B------:R-:W-:Y:S01]  /*0cc0*/  IADD3.X R19, PT, PT, RZ, R15, RZ, P0, !PT ;  /* 0x0000000fff137210 */ /* 0x000fe200007fe4ff */
[----:B------:R-:W-:Y:S01]  /*0cd0*/  UISETP.NE.AND UP0, UPT, UR12, URZ, UPT ;  /* 0x000000ff0c00728c */ /* 0x000fe2000bf05270 */
[----:B--2---:R0:W-:Y:S08]  /*0ce0*/  STG.E desc[UR22][R26.64+0x600], R25 ;  /* 0x000600191a007986 */ /* 0x0041f0000c101916 */
[----:B------:R-:W-:Y:S05]  /*0cf0*/  BRA.U UP0, `(.L_x_975) ;  /* 0xfffffff900107547 */ /* 0x000fea000b83ffff */
.L_x_974:
[----:B------:R-:W-:-:S13]  /*0d00*/  ISETP.NE.AND P0, PT, RZ, UR21, PT ;  /* 0x00000015ff007c0c */ /* 0x000fda000bf05270 */
[----:B------:R-:W-:Y:S05]  /*0d10*/  @!P0 EXIT ;  /* 0x000000000000894d */ /* 0x000fea0003800000 */
[----:B------:R-:W0:Y:S01]  /*0d20*/  LDC R20, c[0x0][0x384] ;  /* 0x0000e100ff147b82 */ /* 0x000e220000000800 */
[----:B------:R-:W-:Y:S01]  /*0d30*/  UISETP.GE.U32.AND UP0, UPT, UR21, 0x4, UPT ;  /* 0x000000041500788c */ /* 0x000fe2000bf06070 */
[----:B0-----:R-:W-:-:S04]  /*0d40*/  LOP3.LUT R26, R20, 0x3, RZ, 0xc0, !PT ;  /* 0x00000003141a7812 */ /* 0x001fc800078ec0ff */
[----:B------:R-:W-:-:S04]  /*0d50*/  ISETP.NE.AND P0, PT, R26, RZ, PT ;  /* 0x000000ff1a00720c */ /* 0x000fc80003f05270 */
[----:B------:R-:W-:Y:S09]  /*0d60*/  BRA.U !UP0, `(.L_x_976) ;  /* 0x0000000108cc7547 */ /* 0x000ff2000b800000 */
[----:B------:R-:W-:Y:S02]  /*0d70*/  MOV R23, UR4 ;  /* 0x0000000400177c02 */ /* 0x000fe40008000f00 */
[----:B------:R-:W-:Y:S02]  /*0d80*/  MOV R10, 0x14 ;  /* 0x00000014000a7802 */ /* 0x000fe40000000f00 */
[----:B------:R-:W-:-:S05]  /*0d90*/  LEA R23, R23, R0, 0x7 ;  /* 0x0000000017177211 */ /* 0x000fca00078e38ff */
[----:B------:R-:W-:-:S05]  /*0da0*/  IMAD.WIDE R10, R23, R10, UR16 ;  /* 0x00000010170a7e25 */ /* 0x000fca000f8e020a */
        /* <DEDUP_REMOVED lines=10> */
[----:B------:R-:W-:-:S04]  /*0e50*/  IMAD.WIDE R18, R23, 0x4, R2 ;  /* 0x0000000417127825 */ /* 0x000fc800078e0202 */
[----:B------:R-:W-:Y:S01]  /*0e60*/  IMAD.MOV.U32 R22, RZ, RZ, 0x4 ;  /* 0x00000004ff167424 */ /* 0x000fe200078e00ff */
[----:B---3--:R3:W-:Y:S04]  /*0e70*/  STG.E desc[UR22][R18.64], R29 ;  /* 0x0000001d12007986 */ /* 0x0087e8000c101916 */
[----:B------:R-:W4:Y:S01]  /*0e80*/  LDG.E R24, desc[UR22][R10.64+0x10] ;  /* 0x000010160a187981 */ /* 0x000f22000c1e1900 */
[----:B------:R-:W-:-:S05]  /*0e90*/  IMAD.WIDE R22, R23, R22, UR24 ;  /* 0x0000001817167e25 */ /* 0x000fca000f8e0216 */
[----:B----4-:R4:W-:Y:S04]  /*0ea0*/  STG.E desc[UR22][R22.64], R24 ;  /* 0x0000001816007986 */ /* 0x0109e8000c101916 */
[----:B0-----:R-:W5:Y:S04]  /*0eb0*/  LDG.E R21, desc[UR22][R10.64+0xa00] ;  /* 0x000a00160a157981 */ /* 0x001f68000c1e1900 */
[----:B-----5:R0:W-:Y:S04]  /*0ec0*/  STG.E desc[UR22][R12.64+0x200], R21 ;  /* 0x000200150c007986 */ /* 0x0201e8000c101916 */
        /* <DEDUP_REMOVED lines=8> */
[----:B----4-:R-:W4:Y:S04]  /*0f50*/  LDG.E R24, desc[UR22][R10.64+0x1400] ;  /* 0x001400160a187981 */ /* 0x010f28000c1e1900 */
[----:B----4-:R4:W-:Y:S04]  /*0f60*/  STG.E desc[UR22][R12.64+0x400], R24 ;  /* 0x000400180c007986 */ /* 0x0109e8000c101916 */
[----:B0-----:R-:W2:Y:S04]  /*0f70*/  LDG.E R21, desc[UR22][R10.64+0x1404] ;  /* 0x001404160a157981 */ /* 0x001ea8000c1e1900 */
[----:B--2---:R0:W-:Y:S04]  /*0f80*/  STG.E desc[UR22][R14.64+0x400], R21 ;  /* 0x000400150e007986 */ /* 0x0041e8000c101916 */
        /* <DEDUP_REMOVED lines=8> */
[----:B----4-:R-:W4:Y:S04]  /*1010*/  LDG.E R24, desc[UR22][R10.64+0x1e04] ;  /* 0x001e04160a187981 */ /* 0x010f28000c1e1900 */
[----:B----4-:R3:W-:Y:S04]  /*1020*/  STG.E desc[UR22][R14.64+0x600], R24 ;  /* 0x000600180e007986 */ /* 0x0107e8000c101916 */
[----:B0-----:R-:W4:Y:S04]  /*1030*/  LDG.E R21, desc[UR22][R10.64+0x1e08] ;  /* 0x001e08160a157981 */ /* 0x001f28000c1e1900 */
[----:B----4-:R3:W-:Y:S04]  /*1040*/  STG.E desc[UR22][R16.64+0x600], R21 ;  /* 0x0006001510007986 */ /* 0x0107e8000c101916 */
[----:B-1----:R-:W4:Y:S04]  /*1050*/  LDG.E R25, desc[UR22][R10.64+0x1e0c] ;  /* 0x001e0c160a197981 */ /* 0x002f28000c1e1900 */
[----:B----4-:R3:W-:Y:S04]  /*1060*/  STG.E desc[UR22][R18.64+0x600], R25 ;  /* 0x0006001912007986 */ /* 0x0107e8000c101916 */
[----:B--2---:R-:W2:Y:S01]  /*1070*/  LDG.E R27, desc[UR22][R10.64+0x1e10] ;  /* 0x001e10160a1b7981 */ /* 0x004ea2000c1e1900 */
[----:B------:R-:W-:-:S03]  /*1080*/  UIADD3 UR4, UPT, UPT, UR4, 0x4, URZ ;  /* 0x0000000404047890 */ /* 0x000fc6000fffe0ff */
[----:B--2---:R3:W-:Y:S09]  /*1090*/  STG.E desc[UR22][R22.64+0x600], R27 ;  /* 0x0006001b16007986 */ /* 0x0047f2000c101916 */
.L_x_976:
[----:B------:R-:W-:Y:S05]  /*10a0*/  @!P0 EXIT ;  /* 0x000000000000894d */ /* 0x000fea0003800000 */
[----:B------:R-:W-:Y:S02]  /*10b0*/  ISETP.NE.AND P0, PT, R26, 0x1, PT ;  /* 0x000000011a00780c */ /* 0x000fe40003f05270 */
[----:B------:R-:W-:-:S04]  /*10c0*/  LOP3.LUT R20, R20, 0x1, RZ, 0xc0, !PT ;  /* 0x0000000114147812 */ /* 0x000fc800078ec0ff */
[----:B------:R-:W-:-:S07]  /*10d0*/  ISETP.NE.U32.AND P1, PT, R20, 0x1, PT ;  /* 0x000000011400780c */ /* 0x000fce0003f25070 */
[----:B------:R-:W-:Y:S06]  /*10e0*/  @!P0 BRA `(.L_x_977) ;  /* 0x00000000007c8947 */ /* 0x000fec0003800000 */
[----:B---3--:R-:W-:Y:S01]  /*10f0*/  HFMA2 R13, -RZ, RZ, 0, 1.1920928955078125e-06 ;  /* 0x00000014ff0d7431 */ /* 0x008fe200000001ff */
[----:B------:R-:W-:-:S04]  /*1100*/  MOV R11, UR4 ;  /* 0x00000004000b7c02 */ /* 0x000fc80008000f00 */
        /* <DEDUP_REMOVED lines=13> */
[----:B0-----:R-:W-:Y:S01]  /*11e0*/  IMAD.MOV.U32 R21, RZ, RZ, 0x4 ;  /* 0x00000004ff157424 */ /* 0x001fe200078e00ff */
[----:B---3--:R0:W-:Y:S04]  /*11f0*/  STG.E desc[UR22][R18.64], R27 ;  /* 0x0000001b12007986 */ /* 0x0081e8000c101916 */
[----:B------:R-:W3:Y:S01]  /*1200*/  LDG.E R29, desc[UR22][R10.64+0x10] ;  /* 0x000010160a1d7981 */ /* 0x000ee2000c1e1900 */
[----:B------:R-:W-:-:S05]  /*1210*/  IMAD.WIDE R20, R20, R21, UR24 ;  /* 0x0000001814147e25 */ /* 0x000fca000f8e0215 */
[----:B---3--:R4:W-:Y:S04]  /*1220*/  STG.E desc[UR22][R20.64], R29 ;  /* 0x0000001d14007986 */ /* 0x0089e8000c101916 */
[----:B-1----:R-:W3:Y:S04]  /*1230*/  LDG.E R23, desc[UR22][R10.64+0xa00] ;  /* 0x000a00160a177981 */ /* 0x002ee8000c1e1900 */
[----:B---3--:R4:W-:Y:S04]  /*1240*/  STG.E desc[UR22][R12.64+0x200], R23 ;  /* 0x000200170c007986 */ /* 0x0089e8000c101916 */
[----:B------:R-:W3:Y:S04]  /*1250*/  LDG.E R22, desc[UR22][R10.64+0xa04] ;  /* 0x000a04160a167981 */ /* 0x000ee8000c1e1900 */
[----:B---3--:R4:W-:Y:S04]  /*1260*/  STG.E desc[UR22][R14.64+0x200], R22 ;  /* 0x000200160e007986 */ /* 0x0089e8000c101916 */
[----:B--2---:R-:W2:Y:S04]  /*1270*/  LDG.E R25, desc[UR22][R10.64+0xa08] ;  /* 0x000a08160a197981 */ /* 0x004ea8000c1e1900 */
[----:B--2---:R4:W-:Y:S04]  /*1280*/  STG.E desc[UR22][R16.64+0x200], R25 ;  /* 0x0002001910007986 */ /* 0x0049e8000c101916 */
[----:B0-----:R-:W2:Y:S04]  /*1290*/  LDG.E R27, desc[UR22][R10.64+0xa0c] ;  /* 0x000a0c160a1b7981 */ /* 0x001ea8000c1e1900 */
[----:B--2---:R4:W-:Y:S04]  /*12a0*/  STG.E desc[UR22][R18.64+0x200], R27 ;  /* 0x0002001b12007986 */ /* 0x0049e8000c101916 */
[----:B------:R-:W2:Y:S01]  /*12b0*/  LDG.E R24, desc[UR22][R10.64+0xa10] ;  /* 0x000a10160a187981 */ /* 0x000ea2000c1e1900 */
[----:B------:R-:W-:-:S03]  /*12c0*/  UIADD3 UR4, UPT, UPT, UR4, 0x2, URZ ;  /* 0x0000000204047890 */ /* 0x000fc6000fffe0ff */
[----:B--2---:R4:W-:Y:S09]  /*12d0*/  STG.E desc[UR22][R20.64+0x200], R24 ;  /* 0x0002001814007986 */ /* 0x0049f2000c101916 */
.L_x_977:
[----:B------:R-:W-:Y:S05]  /*12e0*/  @P1 EXIT ;  /* 0x000000000000194d */ /* 0x000fea0003800000 */
[----:B---34-:R-:W-:Y:S02]  /*12f0*/  MOV R13, UR4 ;  /* 0x00000004000d7c02 */ /* 0x018fe40008000f00 */
        /* <DEDUP_REMOVED lines=8> */
[----:B--2---:R-:W-:Y:S04]  /*1380*/  STG.E desc[UR22][R6.64], R17 ;  /* 0x0000001106007986 */ /* 0x004fe8000c101916 */
[----:B------:R-:W2:Y:S01]  /*1390*/  LDG.E R19, desc[UR22][R10.64+0x8] ;  /* 0x000008160a137981 */ /* 0x000ea2000c1e1900 */
[----:B------:R-:W-:-:S05]  /*13a0*/  IMAD.WIDE R4, R13, 0x4, R4 ;  /* 0x000000040d047825 */ /* 0x000fca00078e0204 */
[----:B--2---:R-:W-:Y:S04]  /*13b0*/  STG.E desc[UR22][R4.64], R19 ;  /* 0x0000001304007986 */ /* 0x004fe8000c101916 */
[----:B------:R-:W2:Y:S01]  /*13c0*/  LDG.E R21, desc[UR22][R10.64+0xc] ;  /* 0x00000c160a157981 */ /* 0x000ea2000c1e1900 */
[----:B------:R-:W-:-:S04]  /*13d0*/  IMAD.WIDE R2, R13, 0x4, R2 ;  /* 0x000000040d027825 */ /* 0x000fc800078e0202 */
[----:B0-----:R-:W-:Y:S01]  /*13e0*/  IMAD.MOV.U32 R8, RZ, RZ, 0x4 ;  /* 0x00000004ff087424 */ /* 0x001fe200078e00ff */
[----:B--2---:R-:W-:Y:S04]  /*13f0*/  STG.E desc[UR22][R2.64], R21 ;  /* 0x0000001502007986 */ /* 0x004fe8000c101916 */
[----:B------:R-:W2:Y:S01]  /*1400*/  LDG.E R23, desc[UR22][R10.64+0x10] ;  /* 0x000010160a177981 */ /* 0x000ea2000c1e1900 */
[----:B------:R-:W-:-:S05]  /*1410*/  IMAD.WIDE R8, R13, R8, UR24 ;  /* 0x000000180d087e25 */ /* 0x000fca000f8e0208 */
[----:B--2---:R-:W-:Y:S01]  /*1420*/  STG.E desc[UR22][R8.64], R23 ;  /* 0x0000001708007986 */ /* 0x004fe2000c101916 */
[----:B------:R-:W-:Y:S05]  /*1430*/  EXIT ;  /* 0x000000000000794d */ /* 0x000fea0003800000 */
.L_x_973:
[----:B------:R-:W-:-:S06]  /*1440*/  UISETP.GE.AND UP0, UPT, UR5, 0x1, UPT ;  /* 0x000000010500788c */ /* 0x000fcc000bf06270 */
[----:B------:R-:W-:-:S13]  /*1450*/  PLOP3.LUT P0, PT, PT, PT, UP0, 0x80, 0x8 ;  /* 0x000000000008781c */ /* 0x000fda0003f0f008 */
[----:B0-----:R-:W-:Y:S05]  /*1460*/  @!P0 EXIT ;  /* 0x000000000000894d */ /* 0x001fea0003800000 */
[----:B------:R-:W-:Y:S01]  /*1470*/  UISETP.GE.U32.AND UP0, UPT, UR5, 0x8, UPT ;  /* 0x000000080500788c */ /* 0x000fe2000bf06070 */
[----:B------:R-:W-:Y:S01]  /*1480*/  HFMA2 R11, -RZ, RZ, 0, 0 ;  /* 0x00000000ff0b7431 */ /* 0x000fe200000001ff */
[----:B------:R-:W-:-:S07]  /*1490*/  ULOP3.LUT UR4, UR5, 0x7, URZ, 0xc0, !UPT ;  /* 0x0000000705047892 */ /* 0x000fce000f8ec0ff */
[----:B------:R-:W-:Y:S05]  /*14a0*/  BRA.U !UP0, `(.L_x_978) ;  /* 0x0000000508e47547 */ /* 0x000fea000b800000 */
[----:B------:R-:W-:Y:S01]  /*14b0*/  ULOP3.LUT UR6, UR5, 0x7ffffff8, URZ, 0xc0, !UPT ;  /* 0x7ffffff805067892 */ /* 0x000fe2000f8ec0ff */
[----:B------:R-:W-:-:S05]  /*14c0*/  MOV R10, RZ ;  /* 0x000000ff000a7202 */ /* 0x000fca0000000f00 */
[----:B------:R-:W-:-:S07]  /*14d0*/  MOV R11, UR6 ;  /* 0x00000006000b7c02 */ /* 0x000fce0008000f00 */
.L_x_981:
[----:B0-----:R-:W-:Y:S01]  /*14e0*/  IMAD R23, R10, 0x80, R0 ;  /* 0x000000800a177824 */ /* 0x001fe200078e0200 */
[----:B------:R-:W-:-:S04]  /*14f0*/  MOV R12, 0x14 ;  /* 0x00000014000c7802 */ /* 0x000fc80000000f00 */
[----:B------:R-:W-:-:S13]  /*1500*/  ISETP.GE.AND P0, PT, R23, UR26, PT ;  /* 0x0000001a17007c0c */ /* 0x000fda000bf06270 */
[----:B------:R-:W-:-:S05]  /*1510*/  @!P0 IMAD.WIDE.U32 R12, R23, R12, UR16 ;  /* 0x00000010170c8e25 */ /* 0x000fca000f8e000c */
[----:B------:R-:W2:Y:S01]  /*1520*/  @!P0 LDG.E R21, desc[UR22][R12.64] ;  /* 0x000000160c158981 */ /* 0x000ea2000c1e1900 */
[----:B------:R-:W-:-:S05]  /*1530*/  @!P0 IMAD.WIDE.U32 R14, R23, 0x4, R8 ;  /* 0x00000004170e8825 */ /* 0x000fca00078e0008 */
[----:B--2---:R-:W-:Y:S04]  /*1540*/  @!P0 STG.E desc[UR22][R14.64], R21 ;  /* 0x000000150e008986 */ /* 0x004fe8000c101916 */
[----:B------:R-:W2:Y:S01]  /*1550*/  @!P0 LDG.E R29, desc[UR22][R12.64+0x4] ;  /* 0x000004160c1d8981 */ /* 0x000ea2000c1e1900 */
[----:B------:R-:W-:-:S05]  /*1560*/  @!P0 IMAD.WIDE.U32 R16, R23, 0x4, R6 ;  /* 0x0000000417108825 */ /* 0x000fca00078e0006 */
[----:B--2---:R-:W-:Y:S04]  /*1570*/  @!P0 STG.E desc[UR22][R16.64], R29 ;  /* 0x0000001d10008986 */ /* 0x004fe8000c101916 */
[----:B------:R-:W2:Y:S01]  /*1580*/  @!P0 LDG.E R22, desc[UR22][R12.64+0x8] ;  /* 0x000008160c168981 */ /* 0x000ea2000c1e1900 */
[----:B------:R-:W-:-:S05]  /*1590*/  @!P0 IMAD.WIDE.U32 R18, R23, 0x4, R4 ;  /* 0x0000000417128825 */ /* 0x000fca00078e0004 */
[----:B--2---:R-:W-:Y:S04]  /*15a0*/  @!P0 STG.E desc[UR22][R18.64], R22 ;  /* 0x0000001612008986 */ /* 0x004fe8000c101916 */
[----:B------:R-:W2:Y:S01]  /*15b0*/  @!P0 LDG.E R24, desc[UR22][R12.64+0xc] ;  /* 0x00000c160c188981 */ /* 0x000ea2000c1e1900 */
[C---:B------:R-:W-:Y:S01]  /*15c0*/  @!P0 IMAD.WIDE.U32 R26, R23.reuse, 0x4, R2 ;  /* 0x00000004171a8825 */ /* 0x040fe200078e0002 */
[----:B------:R-:W-:-:S03]  /*15d0*/  IADD3 R25, PT, PT, R23, 0x80, RZ ;  /* 0x0000008017197810 */ /* 0x000fc60007ffe0ff */
[----:B------:R-:W-:Y:S01]  /*15e0*/  HFMA2 R28, -RZ, RZ, 0, 2.384185791015625e-07 ;  /* 0x00000004ff1c7431 */ /* 0x000fe200000001ff */
[----:B------:R-:W-:Y:S01]  /*15f0*/  ISETP.GE.AND P1, PT, R25, UR26, PT ;  /* 0x0000001a19007c0c */ /* 0x000fe2000bf26270 */
[----:B------:R-:W-:Y:S01]  /*1600*/  IMAD.MOV.U32 R20, RZ, RZ, 0x14 ;  /* 0x00000014ff147424 */ /* 0x000fe200078e00ff */
[----:B--2---:R0:W-:Y:S04]  /*1610*/  @!P0 STG.E desc[UR22][R26.64], R24 ;  /* 0x000000181a008986 */ /* 0x0041e8000c101916 */
[----:B0-----:R-:W2:Y:S01]  /*1620*/  @!P0 LDG.E R27, desc[UR22][R12.64+0x10] ;  /* 0x000010160c1b8981 */ /* 0x001ea2000c1e1900 */
[----:B------:R-:W-:-:S04]  /*1630*/  @!P0 IMAD.WIDE.U32 R28, R23, R28, UR24 ;  /* 0x00000018171c8e25 */ /* 0x000fc8000f8e001c */
[C---:B------:R-:W-:Y:S01]  /*1640*/  IMAD.WIDE R20, R25.reuse, R20, UR16 ;  /* 0x0000001019147e25 */ /* 0x040fe2000f8e0214 */
[----:B--2---:R0:W-:Y:S04]  /*1650*/  @!P0 STG.E desc[UR22][R28.64], R27 ;  /* 0x0000001b1c008986 */ /* 0x0041e8000c101916 */
[----:B------:R-:W2:Y:S01]  /*1660*/  @!P1 LDG.E R22, desc[UR22][R20.64] ;  /* 0x0000001614169981 */ /* 0x000ea2000c1e1900 */
[----:B------:R-:W-:-:S05]  /*1670*/  IMAD.WIDE R18, R25, 0x4, R8 ;  /* 0x0000000419127825 */ /* 0x000fca00078e0208 */
[----:B--2---:R1:W-:Y:S04]  /*1680*/  @!P1 STG.E desc[UR22][R18.64], R22 ;  /* 0x0000001612009986 */ /* 0x0043e8000c101916 */
[----:B------:R-:W2:Y:S01]  /*1690*/  @!P1 LDG.E R24, desc[UR22][R20.64+0x4] ;  /* 0x0000041614189981 */ /* 0x000ea2000c1e1900 */
[----:B------:R-:W-:-:S05]  /*16a0*/  IMAD.WIDE R16, R25, 0x4, R6 ;  /* 0x0000000419107825 */ /* 0x000fca00078e0206 */
[----:B--2---:R2:W-:Y:S04]  /*16b0*/  @!P1 STG.E desc[UR22][R16.64], R24 ;  /* 0x0000001810009986 */ /* 0x0045e8000c101916 */
[----:B------:R-:W3:Y:S01]  /*16c0*/  @!P1 LDG.E R26, desc[UR22][R20.64+0x8] ;  /* 0x00000816141a9981 */ /* 0x000ee2000c1e1900 */
[----:B------:R-:W-:-:S05]  /*16d0*/  IMAD.WIDE R14, R25, 0x4, R4 ;  /* 0x00000004190e7825 */ /* 0x000fca00078e0204 */
[----:B---3--:R3:W-:Y:S04]  /*16e0*/  @!P1 STG.E desc[UR22][R14.64], R26 ;  /* 0x0000001a0e009986 */ /* 0x0087e8000c101916 */
[----:B0-----:R-:W4:Y:S01]  /*16f0*/  @!P1 LDG.E R27, desc[UR22][R20.64+0xc] ;  /* 0x00000c16141b9981 */ /* 0x001f22000c1e1900 */
[----:B------:R-:W-:Y:S01]  /*1700*/  IMAD.WIDE R12, R25, 0x4, R2 ;  /* 0x00000004190c7825 */ /* 0x000fe200078e0202 */
[----:B-1----:R-:W-:-:S04]  /*1710*/  IADD3 R22, PT, PT, R23, 0x100, RZ ;  /* 0x0000010017167810 */ /* 0x002fc80007ffe0ff */
[----:B------:R-:W-:Y:S02]  /*1720*/  ISETP.GE.AND P0, PT, R22, UR26, PT ;  /* 0x0000001a16007c0c */ /* 0x000fe4000bf06270 */
[----:B------:R-:W-:Y:S01]  /*1730*/  MOV R22, 0x4 ;  /* 0x0000000400167802 */ /* 0x000fe20000000f00 */
[----:B----4-:R0:W-:Y:S04]  /*1740*/  @!P1 STG.E desc[UR22][R12.64], R27 ;  /* 0x0000001b0c009986 */ /* 0x0101e8000c101916 */
[----:B------:R-:W4:Y:S01]  /*1750*/  @!P1 LDG.E R29, desc[UR22][R20.64+0x10] ;  /* 0x00001016141d9981 */ /* 0x000f22000c1e1900 */
[----:B--2---:R-:W-:-:S05]  /*1760*/  IMAD.WIDE R24, R25, R22, UR24 ;  /* 0x0000001819187e25 */ /* 0x004fca000f8e0216 */
[----:B----4-:R-:W-:Y:S04]  /*1770*/  @!P1 STG.E desc[UR22][R24.64], R29 ;  /* 0x0000001d18009986 */ /* 0x010fe8000c101916 */
[----:B------:R-:W2:Y:S04]  /*1780*/  @!P0 LDG.E R22, desc[UR22][R20.64+0xa00] ;  /* 0x000a001614168981 */ /* 0x000ea8000c1e1900 */
[----:B--2---:R1:W-:Y:S04]  /*1790*/  @!P0 STG.E desc[UR22][R18.64+0x200], R22 ;  /* 0x0002001612008986 */ /* 0x0043e8000c101916 */
[----:B---3--:R-:W2:Y:S04]  /*17a0*/  @!P0 LDG.E R26, desc[UR22][R20.64+0xa04] ;  /* 0x000a0416141a8981 */ /* 0x008ea8000c1e1900 */
[----:B--2---:R-:W-:Y:S04]  /*17b0*/  @!P0 STG.E desc[UR22][R16.64+0x200], R26 ;  /* 0x0002001a10008986 */ /* 0x004fe8000c101916 */
[----:B0-----:R-:W2:Y:S04]  /*17c0*/  @!P0 LDG.E R27, desc[UR22][R20.64+0xa08] ;  /* 0x000a0816141b8981 */ /* 0x001ea8000c1e1900 */
[----:B--2---:R0:W-:Y:S04]  /*17d0*/  @!P0 STG.E desc[UR22][R14.64+0x200], R27 ;  /* 0x0002001b0e008986 */ /* 0x0041e8000c101916 */
[----:B------:R-:W2:Y:S01]  /*17e0*/  @!P0 LDG.E R28, desc[UR22][R20.64+0xa0c] ;  /* 0x000a0c16141c8981 */ /* 0x000ea2000c1e1900 */
[----:B-1----:R-:W-:-:S04]  /*17f0*/  IADD3 R22, PT, PT, R23, 0x180, RZ ;  /* 0x0000018017167810 */ /* 0x002fc80007ffe0ff */
[----:B------:R-:W-:Y:S01]  /*1800*/  ISETP.GE.AND P1, PT, R22, UR26, PT ;  /* 0x0000001a16007c0c */ /* 0x000fe2000bf26270 */
[----:B--2---:R1:W-:Y:S04]  /*1810*/  @!P0 STG.E desc[UR22][R12.64+0x200], R28 ;  /* 0x0002001c0c008986 */ /* 0x0043e8000c101916 */
[----:B0-----:R-:W2:Y:S04]  /*1820*/  @!P0 LDG.E R27, desc[UR22][R20.64+0xa10] ;  /* 0x000a1016141b8981 */ /* 0x001ea8000c1e1900 */
[----:B--2---:R-:W-:Y:S04]  /*1830*/  @!P0 STG.E desc[UR22][R24.64+0x200], R27 ;  /* 0x0002001b18008986 */ /* 0x004fe8000c101916 */
[----:B------:R-:W2:Y:S04]  /*1840*/  @!P1 LDG.E R29, desc[UR22][R20.64+0x1400] ;  /* 0x00140016141d9981 */ /* 0x000ea8000c1e1900 */
[----:B--2---:R-:W-:Y:S04]  /*1850*/  @!P1 STG.E desc[UR22][R18.64+0x400], R29 ;  /* 0x0004001d12009986 */ /* 0x004fe8000c101916 */
[----:B------:R-:W2:Y:S04]  /*1860*/  @!P1 LDG.E R22, desc[UR22][R20.64+0x1404] ;  /* 0x0014041614169981 */ /* 0x000ea8000c1e1900 */
[----:B--2---:R0:W-:Y:S04]  /*1870*/  @!P1 STG.E desc[UR22][R16.64+0x400], R22 ;  /* 0x0004001610009986 */ /* 0x0041e8000c101916 */
[----:B------:R-:W2:Y:S04]  /*1880*/  @!P1 LDG.E R26, desc[UR22][R20.64+0x1408] ;  /* 0x00140816141a9981 */ /* 0x000ea8000c1e1900 */
[----:B--2---:R2:W-:Y:S04]  /*1890*/  @!P1 STG.E desc[UR22][R14.64+0x400], R26 ;  /* 0x0004001a0e009986 */ /* 0x0045e8000c101916 */
[----:B-1----:R-:W3:Y:S01]  /*18a0*/  @!P1 LDG.E R28, desc[UR22][R20.64+0x140c] ;  /* 0x00140c16141c9981 */ /* 0x002ee2000c1e1900 */
[----:B0-----:R-:W-:-:S05]  /*18b0*/  VIADD R22, R23, 0x200 ;  /* 0x0000020017167836 */ /* 0x001fca0000000000 */
[----:B------:R-:W-:Y:S01]  /*18c0*/  ISETP.GE.AND P0, PT, R22, UR26, PT ;  /* 0x0000001a16007c0c */ /* 0x000fe2000bf06270 */
[----:B---3--:R0:W-:Y:S04]  /*18d0*/  @!P1 STG.E desc[UR22][R12.64+0x400], R28 ;  /* 0x0004001c0c009986 */ /* 0x0081e8000c101916 */
[----:B------:R-:W3:Y:S04]  /*18e0*/  @!P1 LDG.E R27, desc[UR22][R20.64+0x1410] ;  /* 0x00141016141b9981 */ /* 0x000ee8000c1e1900 */
[----:B---3--:R-:W-:Y:S04]  /*18f0*/  @!P1 STG.E desc[UR22][R24.64+0x400], R27 ;  /* 0x0004001b18009986 */ /* 0x008fe8000c101916 */
[----:B------:R-:W3:Y:S04]  /*1900*/  @!P0 LDG.E R29, desc[UR22][R20.64+0x1e00] ;  /* 0x001e0016141d8981 */ /* 0x000ee8000c1e1900 */
[----:B---3--:R-:W-:Y:S04]  /*1910*/  @!P0 STG.E desc[UR22][R18.64+0x600], R29 ;  /* 0x0006001d12008986 */ /* 0x008fe8000c101916 */
[----:B------:R-:W3:Y:S04]  /*1920*/  @!P0 LDG.E R22, desc[UR22][R20.64+0x1e04] ;  /* 0x001e041614168981 */ /* 0x000ee8000c1e1900 */
[----:B---3--:R1:W-:Y:S04]  /*1930*/  @!P0 STG.E desc[UR22][R16.64+0x600], R22 ;  /* 0x0006001610008986 */ /* 0x0083e8000c101916 */
[----:B--2---:R-:W2:Y:S04]  /*1940*/  @!P0 LDG.E R26, desc[UR22][R20.64+0x1e08] ;  /* 0x001e0816141a8981 */ /* 0x004ea8000c1e1900 */
[----:B--2---:R2:W-:Y:S04]  /*1950*/  @!P0 STG.E desc[UR22][R14.64+0x600], R26 ;  /* 0x0006001a0e008986 */ /* 0x0045e8000c101916 */
[----:B0-----:R-:W3:Y:S01]  /*1960*/  @!P0 LDG.E R28, desc[UR22][R20.64+0x1e0c] ;  /* 0x001e0c16141c8981 */ /* 0x001ee2000c1e1900 */
[----:B-1----:R-:W-:-:S04]  /*1970*/  IADD3 R22, PT, PT, R23, 0x280, RZ ;  /* 0x0000028017167810 */ /* 0x002fc80007ffe0ff */
        /* <DEDUP_REMOVED lines=15> */
[----:B---3--:R1:W-:Y:S04]  /*1a70*/  @!P1 STG.E desc[UR22][R24.64+0x800], R27 ;  /* 0x0008001b18009986 */ /* 0x0083e8000c101916 */
[----:B------:R-:W3:Y:S04]  /*1a80*/  @!P0 LDG.E R29, desc[UR22][R20.64+0x3200] ;  /* 0x00320016141d8981 */ /* 0x000ee8000c1e1900 */
[----:B---3--:R3:W-:Y:S04]  /*1a90*/  @!P0 STG.E desc[UR22][R18.64+0xa00], R29 ;  /* 0x000a001d12008986 */ /* 0x0087e8000c101916 */
[----:B------:R-:W4:Y:S04]  /*1aa0*/  @!P0 LDG.E R22, desc[UR22][R20.64+0x3204] ;  /* 0x0032041614168981 */ /* 0x000f28000c1e1900 */
[----:B----4-:R3:W-:Y:S04]  /*1ab0*/  @!P0 STG.E desc[UR22][R16.64+0xa00], R22 ;  /* 0x000a001610008986 */ /* 0x0107e8000c101916 */
[----:B--2---:R-:W2:Y:S04]  /*1ac0*/  @!P0 LDG.E R26, desc[UR22][R20.64+0x3208] ;  /* 0x00320816141a8981 */ /* 0x004ea8000c1e1900 */
[----:B--2---:R3:W-:Y:S04]  /*1ad0*/  @!P0 STG.E desc[UR22][R14.64+0xa00], R26 ;  /* 0x000a001a0e008986 */ /* 0x0047e8000c101916 */
[----:B0-----:R-:W2:Y:S01]  /*1ae0*/  @!P0 LDG.E R28, desc[UR22][R20.64+0x320c] ;  /* 0x00320c16141c8981 */ /* 0x001ea2000c1e1900 */
[----:B------:R-:W-:-:S03]  /*1af0*/  IADD3 R23, PT, PT, R23, 0x380, RZ ;  /* 0x0000038017177810 */ /* 0x000fc60007ffe0ff */
[----:B--2---:R3:W-:Y:S04]  /*1b00*/  @!P0 STG.E desc[UR22][R12.64+0xa00], R28 ;  /* 0x000a001c0c008986 */ /* 0x0047e8000c101916 */
[----:B-1----:R-:W2:Y:S01]  /*1b10*/  @!P0 LDG.E R27, desc[UR22][R20.64+0x3210] ;  /* 0x00321016141b8981 */ /* 0x002ea2000c1e1900 */
[----:B------:R-:W-:Y:S01]  /*1b20*/  VIADD R10, R10, 0x8 ;  /* 0x000000080a0a7836 */ /* 0x000fe20000000000 */
[----:B------:R-:W-:Y:S04]  /*1b30*/  BSSY.RECONVERGENT B0, `(.L_x_979) ;  /* 0x000000f000007945 */ /* 0x000fe80003800200 */
[----:B------:R-:W-:Y:S01]  /*1b40*/  ISETP.NE.AND P1, PT, R10, R11, PT ;  /* 0x0000000b0a00720c */ /* 0x000fe20003f25270 */
[----:B--2---:R3:W-:Y:S01]  /*1b50*/  @!P0 STG.E desc[UR22][R24.64+0xa00], R27 ;  /* 0x000a001b18008986 */ /* 0x0047e2000c101916 */
[----:B------:R-:W-:-:S13]  /*1b60*/  ISETP.GE.AND P0, PT, R23, UR26, PT ;  /* 0x0000001a17007c0c */ /* 0x000fda000bf06270 */
[----:B---3--:R-:W-:Y:S05]  /*1b70*/  @P0 BRA `(.L_x_980) ;  /* 0x0000000000280947 */ /* 0x008fea0003800000 */
        /* <DEDUP_REMOVED lines=10> */
.L_x_980:
[----:B------:R-:W-:Y:S05]  /*1c20*/  BSYNC.RECONVERGENT B0 ;  /* 0x0000000000007941 */ /* 0x000fea0003800200 */
.L_x_979:
[----:B------:R-:W-:Y:S05]  /*1c30*/  @P1 BRA `(.L_x_981) ;  /* 0xfffffff800281947 */ /* 0x000fea000383ffff */
.L_x_978:
[----:B------:R-:W-:-:S13]  /*1c40*/  ISETP.NE.AND P0, PT, RZ, UR4, PT ;  /* 0x00000004ff007c0c */ /* 0x000fda000bf05270 */
[----:B------:R-:W-:Y:S05]  /*1c50*/  @!P0 EXIT ;  /* 0x000000000000894d */ /* 0x000fea0003800000 */
[----:B------:R-:W0:Y:S01]  /*1c60*/  LDC R10, c[0x0][0x384] ;  /* 0x0000e100ff0a7b82 */ /* 0x000e220000000800 */
[----:B------:R-:W-:Y:S01]  /*1c70*/  UISETP.GE.U32.AND UP0, UPT, UR4, 0x4, UPT ;  /* 0x000000040400788c */ /* 0x000fe2000bf06070 */
[----:B0-----:R-:W-:-:S04]  /*1c80*/  LOP3.LUT R18, R10, 0x3, RZ, 0xc0, !PT ;  /* 0x000000030a127812 */ /* 0x001fc800078ec0ff */
[----:B------:R-:W-:-:S04]  /*1c90*/  ISETP.NE.AND P0, PT, R18, RZ, PT ;  /* 0x000000ff1200720c */ /* 0x000fc80003f05270 */
[----:B------:R-:W-:Y:S09]  /*1ca0*/  BRA.U !UP0, `(.L_x_982) ;  /* 0x0000000508447547 */ /* 0x000ff2000b800000 */
[----:B------:R-:W-:Y:S01]  /*1cb0*/  LEA R13, R11, R0, 0x7 ;  /* 0x000000000b0d7211 */ /* 0x000fe200078e38ff */
[----:B------:R-:W-:-:S03]  /*1cc0*/  HFMA2 R16, -RZ, RZ, 0, 1.1920928955078125e-06 ;  /* 0x00000014ff107431 */ /* 0x000fc600000001ff */
[----:B------:R-:W-:-:S13]  /*1cd0*/  ISETP.GE.AND P2, PT, R13, UR26, PT ;  /* 0x0000001a0d007c0c */ /* 0x000fda000bf46270 */
[----:B------:R-:W-:-:S05]  /*1ce0*/  @!P2 IMAD.WIDE R16, R13, R16, UR16 ;  /* 0x000000100d10ae25 */ /* 0x000fca000f8e0210 */
        /* <DEDUP_REMOVED lines=12> */
[----:B------:R-:W-:Y:S01]  /*1db0*/  ISETP.GE.AND P1, PT, R19, UR26, PT ;  /* 0x0000001a13007c0c */ /* 0x000fe2000bf26270 */
[----:B------:R-:W-:Y:S01]  /*1dc0*/  IMAD.MOV.U32 R14, RZ, RZ, 0x4 ;  /* 0x00000004ff0e7424 */ /* 0x000fe200078e00ff */
[----:B------:R-:W-:Y:S01]  /*1dd0*/  MOV R28, 0x14 ;  /* 0x00000014001c7802 */ /* 0x000fe20000000f00 */
[----:B---3--:R0:W-:Y:S04]  /*1de0*/  @!P2 STG.E desc[UR22][R24.64], R12 ;  /* 0x0000000c1800a986 */ /* 0x0081e8000c101916 */
[----:B------:R-:W3:Y:S01]  /*1df0*/  @!P2 LDG.E R26, desc[UR22][R16.64+0x10] ;  /* 0x00001016101aa981 */ /* 0x000ee2000c1e1900 */
[----:B-1----:R-:W-:-:S05]  /*1e00*/  @!P2 IMAD.WIDE R20, R13, R14, UR24 ;  /* 0x000000180d14ae25 */ /* 0x002fca000f8e020e */
[C---:B------:R-:W-:Y:S01]  /*1e10*/  @!P1 IMAD.WIDE R14, R19.reuse, R28, UR16 ;  /* 0x00000010130e9e25 */ /* 0x040fe2000f8e021c */
[----:B---3--:R-:W-:Y:S04]  /*1e20*/  @!P2 STG.E desc[UR22][R20.64], R26 ;  /* 0x0000001a1400a986 */ /* 0x008fe8000c101916 */
[----:B--2---:R-:W2:Y:S01]  /*1e30*/  @!P1 LDG.E R29, desc[UR22][R14.64] ;  /* 0x000000160e1d9981 */ /* 0x004ea2000c1e1900 */
[----:B------:R-:W-:-:S05]  /*1e40*/  @!P1 IMAD.WIDE R22, R19, 0x4, R8 ;  /* 0x0000000413169825 */ /* 0x000fca00078e0208 */
[----:B--2---:R1:W-:Y:S04]  /*1e50*/  @!P1 STG.E desc[UR22][R22.64], R29 ;  /* 0x0000001d16009986 */ /* 0x0043e8000c101916 */
[----:B0-----:R-:W2:Y:S01]  /*1e60*/  @!P1 LDG.E R12, desc[UR22][R14.64+0x4] ;  /* 0x000004160e0c9981 */ /* 0x001ea2000c1e1900 */
[----:B------:R-:W-:-:S05]  /*1e70*/  @!P1 IMAD.WIDE R16, R19, 0x4, R6 ;  /* 0x0000000413109825 */ /* 0x000fca00078e0206 */
[----:B--2---:R0:W-:Y:S04]  /*1e80*/  @!P1 STG.E desc[UR22][R16.64], R12 ;  /* 0x0000000c10009986 */ /* 0x0041e8000c101916 */
[----:B------:R-:W2:Y:S01]  /*1e90*/  @!P1 LDG.E R28, desc[UR22][R14.64+0x8] ;  /* 0x000008160e1c9981 */ /* 0x000ea2000c1e1900 */
[----:B------:R-:W-:-:S05]  /*1ea0*/  @!P1 IMAD.WIDE R24, R19, 0x4, R4 ;  /* 0x0000000413189825 */ /* 0x000fca00078e0204 */
[----:B--2---:R2:W-:Y:S04]  /*1eb0*/  @!P1 STG.E desc[UR22][R24.64], R28 ;  /* 0x0000001c18009986 */ /* 0x0045e8000c101916 */
[----:B-1----:R-:W3:Y:S01]  /*1ec0*/  @!P1 LDG.E R29, desc[UR22][R14.64+0xc] ;  /* 0x00000c160e1d9981 */ /* 0x002ee2000c1e1900 */
[----:B------:R-:W-:Y:S01]  /*1ed0*/  @!P1 IMAD.WIDE R26, R19, 0x4, R2 ;  /* 0x00000004131a9825 */ /* 0x000fe200078e0202 */
[----:B------:R-:W-:-:S03]  /*1ee0*/  IADD3 R21, PT, PT, R13, 0x100, RZ ;  /* 0x000001000d157810 */ /* 0x000fc60007ffe0ff */
[----:B------:R-:W-:Y:S01]  /*1ef0*/  HFMA2 R22, -RZ, RZ, 0, 2.384185791015625e-07 ;  /* 0x00000004ff167431 */ /* 0x000fe200000001ff */
[----:B------:R-:W-:Y:S01]  /*1f00*/  ISETP.GE.AND P2, PT, R21, UR26, PT ;  /* 0x0000001a15007c0c */ /* 0x000fe2000bf46270 */
[----:B0-----:R-:W-:Y:S01]  /*1f10*/  IMAD.MOV.U32 R16, RZ, RZ, 0x14 ;  /* 0x00000014ff107424 */ /* 0x001fe200078e00ff */
[----:B---3--:R0:W-:Y:S04]  /*1f20*/  @!P1 STG.E desc[UR22][R26.64], R29 ;  /* 0x0000001d1a009986 */ /* 0x0081e8000c101916 */
[----:B------:R-:W3:Y:S01]  /*1f30*/  @!P1 LDG.E R20, desc[UR22][R14.64+0x10] ;  /* 0x000010160e149981 */ /* 0x000ee2000c1e1900 */
[----:B------:R-:W-:-:S06]  /*1f40*/  @!P1 IMAD.WIDE R22, R19, R22, UR24 ;  /* 0x0000001813169e25 */ /* 0x000fcc000f8e0216 */
[C---:B------:R-:W-:Y:S01]  /*1f50*/  @!P2 IMAD.WIDE R16, R21.reuse, R16, UR16 ;  /* 0x000000101510ae25 */ /* 0x040fe2000f8e0210 */
[----:B---3--:R1:W-:Y:S04]  /*1f60*/  @!P1 STG.E desc[UR22][R22.64], R20 ;  /* 0x0000001416009986 */ /* 0x0083e8000c101916 */
[----:B------:R-:W3:Y:S01]  /*1f70*/  @!P2 LDG.E R19, desc[UR22][R16.64] ;  /* 0x000000161013a981 */ /* 0x000ee2000c1e1900 */
[----:B--2---:R-:W-:-:S05]  /*1f80*/  @!P2 IMAD.WIDE R24, R21, 0x4, R8 ;  /* 0x000000041518a825 */ /* 0x004fca00078e0208 */
[----:B---3--:R-:W-:Y:S04]  /*1f90*/  @!P2 STG.E desc[UR22][R24.64], R19 ;  /* 0x000000131800a986 */ /* 0x008fe8000c101916 */
[----:B------:R-:W2:Y:S01]  /*1fa0*/  @!P2 LDG.E R12, desc[UR22][R16.64+0x4] ;  /* 0x00000416100ca981 */ /* 0x000ea2000c1e1900 */
[----:B0-----:R-:W-:-:S05]  /*1fb0*/  @!P2 IMAD.WIDE R26, R21, 0x4, R6 ;  /* 0x00000004151aa825 */ /* 0x001fca00078e0206 */
[----:B--2---:R0:W-:Y:S04]  /*1fc0*/  @!P2 STG.E desc[UR22][R26.64], R12 ;  /* 0x0000000c1a00a986 */ /* 0x0041e8000c101916 */
[----:B------:R-:W2:Y:S01]  /*1fd0*/  @!P2 LDG.E R14, desc[UR22][R16.64+0x8] ;  /* 0x00000816100ea981 */ /* 0x000ea2000c1e1900 */
[----:B------:R-:W-:-:S05]  /*1fe0*/  @!P2 IMAD.WIDE R28, R21, 0x4, R4 ;  /* 0x00000004151ca825 */ /* 0x000fca00078e0204 */
[----:B--2---:R-:W-:Y:S04]  /*1ff0*/  @!P2 STG.E desc[UR22][R28.64], R14 ;  /* 0x0000000e1c00a986 */ /* 0x004fe8000c101916 */
[----:B------:R-:W2:Y:S01]  /*2000*/  @!P2 LDG.E R15, desc[UR22][R16.64+0xc] ;  /* 0x00000c16100fa981 */ /* 0x000ea2000c1e1900 */
[----:B-1----:R-:W-:-:S04]  /*2010*/  @!P2 IMAD.WIDE R22, R21, 0x4, R2 ;  /* 0x000000041516a825 */ /* 0x002fc800078e0202 */
[----:B0-----:R-:W-:Y:S01]  /*2020*/  HFMA2 R12, -RZ, RZ, 0, 1.1920928955078125e-06 ;  /* 0x00000014ff0c7431 */ /* 0x001fe200000001ff */
[----:B------:R-:W-:Y:S01]  /*2030*/  MOV R20, 0x4 ;  /* 0x0000000400147802 */ /* 0x000fe20000000f00 */
[----:B--2---:R0:W-:Y:S04]  /*2040*/  @!P2 STG.E desc[UR22][R22.64], R15 ;  /* 0x0000000f1600a986 */ /* 0x0041e8000c101916 */
[----:B------:R-:W2:Y:S01]  /*2050*/  @!P2 LDG.E R19, desc[UR22][R16.64+0x10] ;  /* 0x000010161013a981 */ /* 0x000ea2000c1e1900 */
[----:B------:R-:W-:Y:S01]  /*2060*/  @!P2 IMAD.WIDE R20, R21, R20, UR24 ;  /* 0x000000181514ae25 */ /* 0x000fe2000f8e0214 */
[----:B0-----:R-:W-:-:S04]  /*2070*/  IADD3 R15, PT, PT, R13, 0x180, RZ ;  /* 0x000001800d0f7810 */ /* 0x001fc80007ffe0ff */
[----:B------:R-:W-:-:S13]  /*2080*/  ISETP.GE.AND P1, PT, R15, UR26, PT ;  /* 0x0000001a0f007c0c */ /* 0x000fda000bf26270 */
[C---:B------:R-:W-:Y:S01]  /*2090*/  @!P1 IMAD.WIDE R12, R15.reuse, R12, UR16 ;  /* 0x000000100f0c9e25 */ /* 0x040fe2000f8e020c */
[----:B--2---:R0:W-:Y:S04]  /*20a0*/  @!P2 STG.E desc[UR22][R20.64], R19 ;  /* 0x000000131400a986 */ /* 0x0041e8000c101916 */
        /* <DEDUP_REMOVED lines=10> */
[----:B0-----:R-:W-:-:S04]  /*2150*/  @!P1 IMAD.WIDE R20, R15, 0x4, R2 ;  /* 0x000000040f149825 */ /* 0x001fc800078e0202 */
[----:B------:R-:W-:Y:S01]  /*2160*/  IMAD.MOV.U32 R14, RZ, RZ, 0x4 ;  /* 0x00000004ff0e7424 */ /* 0x000fe200078e00ff */
[----:B--2---:R1:W-:Y:S04]  /*2170*/  @!P1 STG.E desc[UR22][R20.64], R28 ;  /* 0x0000001c14009986 */ /* 0x0043e8000c101916 */
[----:B------:R-:W2:Y:S01]  /*2180*/  @!P1 LDG.E R19, desc[UR22][R12.64+0x10] ;  /* 0x000010160c139981 */ /* 0x000ea2000c1e1900 */
[----:B------:R-:W-:Y:S01]  /*2190*/  @!P1 IMAD.WIDE R14, R15, R14, UR24 ;  /* 0x000000180f0e9e25 */ /* 0x000fe2000f8e020e */
[----:B------:R-:W-:-:S04]  /*21a0*/  IADD3 R11, PT, PT, R11, 0x4, RZ ;  /* 0x000000040b0b7810 */ /* 0x000fc80007ffe0ff */
[----:B--2---:R1:W-:Y:S03]  /*21b0*/  @!P1 STG.E desc[UR22][R14.64], R19 ;  /* 0x000000130e009986 */ /* 0x0043e6000c101916 */
.L_x_982:
[----:B------:R-:W-:Y:S05]  /*21c0*/  @!P0 EXIT ;  /* 0x000000000000894d */ /* 0x000fea0003800000 */
[----:B------:R-:W-:Y:S02]  /*21d0*/  ISETP.NE.AND P1, PT, R18, 0x1, PT ;  /* 0x000000011200780c */ /* 0x000fe40003f25270 */
[----:B------:R-:W-:-:S04]  /*21e0*/  LOP3.LUT R10, R10, 0x1, RZ, 0xc0, !PT ;  /* 0x000000010a0a7812 */ /* 0x000fc800078ec0ff */
[----:B------:R-:W-:-:S07]  /*21f0*/  ISETP.NE.U32.AND P0, PT, R10, 0x1, PT ;  /* 0x000000010a00780c */ /* 0x000fce0003f05070 */
[----:B------:R-:W-:Y:S06]  /*2200*/  @!P1 BRA `(.L_x_983) ;  /* 0x0000000000a49947 */ /* 0x000fec0003800000 */
[----:B-1----:R-:W-:Y:S02]  /*2210*/  LEA R15, R11, R0, 0x7 ;  /* 0x000000000b0f7211 */ /* 0x002fe400078e38ff */
[----:B------:R-:W-:Y:S02]  /*2220*/  MOV R12, 0x14 ;  /* 0x00000014000c7802 */ /* 0x000fe40000000f00 */
        /* <DEDUP_REMOVED lines=12> */
[----:B------:R-:W-:-:S04]  /*22f0*/  @!P1 IMAD.WIDE R22, R15, 0x4, R2 ;  /* 0x000000040f169825 */ /* 0x000fc800078e0202 */
[----:B0-----:R-:W-:Y:S02]  /*2300*/  VIADD R17, R15, 0x80 ;  /* 0x000000800f117836 */ /* 0x001fe40000000000 */
[----:B------:R-:W-:-:S03]  /*2310*/  HFMA2 R14, -RZ, RZ, 0, 2.384185791015625e-07 ;  /* 0x00000004ff0e7431 */ /* 0x000fc600000001ff */
[----:B------:R-:W-:Y:S01]  /*2320*/  ISETP.GE.AND P2, PT, R17, UR26, PT ;  /* 0x0000001a11007c0c */ /* 0x000fe2000bf46270 */
[----:B---3--:R0:W-:Y:S04]  /*2330*/  @!P1 STG.E desc[UR22][R22.64], R10 ;  /* 0x0000000a16009986 */ /* 0x0081e8000c101916 */
[----:B------:R-:W3:Y:S01]  /*2340*/  @!P1 LDG.E R24, desc[UR22][R12.64+0x10] ;  /* 0x000010160c189981 */ /* 0x000ee2000c1e1900 */
[----:B------:R-:W-:Y:S01]  /*2350*/  MOV R16, 0x14 ;  /* 0x0000001400107802 */ /* 0x000fe20000000f00 */
[----:B-1----:R-:W-:-:S06]  /*2360*/  @!P1 IMAD.WIDE R18, R15, R14, UR24 ;  /* 0x000000180f129e25 */ /* 0x002fcc000f8e020e */
[C---:B------:R-:W-:Y:S01]  /*2370*/  @!P2 IMAD.WIDE R14, R17.reuse, R16, UR16 ;  /* 0x00000010110eae25 */ /* 0x040fe2000f8e0210 */
[----:B---3--:R1:W-:Y:S04]  /*2380*/  @!P1 STG.E desc[UR22][R18.64], R24 ;  /* 0x0000001812009986 */ /* 0x0083e8000c101916 */
[----:B------:R-:W3:Y:S01]  /*2390*/  @!P2 LDG.E R25, desc[UR22][R14.64] ;  /* 0x000000160e19a981 */ /* 0x000ee2000c1e1900 */
[----:B--2---:R-:W-:-:S05]  /*23a0*/  @!P2 IMAD.WIDE R20, R17, 0x4, R8 ;  /* 0x000000041114a825 */ /* 0x004fca00078e0208 */
[----:B---3--:R2:W-:Y:S04]  /*23b0*/  @!P2 STG.E desc[UR22][R20.64], R25 ;  /* 0x000000191400a986 */ /* 0x0085e8000c101916 */
[----:B------:R-:W3:Y:S01]  /*23c0*/  @!P2 LDG.E R27, desc[UR22][R14.64+0x4] ;  /* 0x000004160e1ba981 */ /* 0x000ee2000c1e1900 */
[----:B------:R-:W-:-:S05]  /*23d0*/  @!P2 IMAD.WIDE R12, R17, 0x4, R6 ;  /* 0x00000004110ca825 */ /* 0x000fca00078e0206 */
[----:B---3--:R2:W-:Y:S04]  /*23e0*/  @!P2 STG.E desc[UR22][R12.64], R27 ;  /* 0x0000001b0c00a986 */ /* 0x0085e8000c101916 */
[----:B------:R-:W3:Y:S01]  /*23f0*/  @!P2 LDG.E R29, desc[UR22][R14.64+0x8] ;  /* 0x000008160e1da981 */ /* 0x000ee2000c1e1900 */
[----:B0-----:R-:W-:-:S05]  /*2400*/  @!P2 IMAD.WIDE R22, R17, 0x4, R4 ;  /* 0x000000041116a825 */ /* 0x001fca00078e0204 */
[----:B---3--:R2:W-:Y:S04]  /*2410*/  @!P2 STG.E desc[UR22][R22.64], R29 ;  /* 0x0000001d1600a986 */ /* 0x0085e8000c101916 */
[----:B------:R-:W3:Y:S01]  /*2420*/  @!P2 LDG.E R10, desc[UR22][R14.64+0xc] ;  /* 0x00000c160e0aa981 */ /* 0x000ee2000c1e1900 */
[----:B-1----:R-:W-:-:S04]  /*2430*/  @!P2 IMAD.WIDE R18, R17, 0x4, R2 ;  /* 0x000000041112a825 */ /* 0x002fc800078e0202 */
[----:B------:R-:W-:Y:S01]  /*2440*/  HFMA2 R16, -RZ, RZ, 0, 2.384185791015625e-07 ;  /* 0x00000004ff107431 */ /* 0x000fe200000001ff */
[----:B---3--:R2:W-:Y:S04]  /*2450*/  @!P2 STG.E desc[UR22][R18.64], R10 ;  /* 0x0000000a1200a986 */ /* 0x0085e8000c101916 */
[----:B------:R-:W3:Y:S01]  /*2460*/  @!P2 LDG.E R24, desc[UR22][R14.64+0x10] ;  /* 0x000010160e18a981 */ /* 0x000ee2000c1e1900 */
[----:B------:R-:W-:-:S04]  /*2470*/  @!P2 IMAD.WIDE R16, R17, R16, UR24 ;  /* 0x000000181110ae25 */ /* 0x000fc8000f8e0210 */
[----:B------:R-:W-:Y:S01]  /*2480*/  VIADD R11, R11, 0x2 ;  /* 0x000000020b0b7836 */ /* 0x000fe20000000000 */
[----:B---3--:R2:W-:Y:S06]  /*2490*/  @!P2 STG.E desc[UR22][R16.64], R24 ;  /* 0x000000181000a986 */ /* 0x0085ec000c101916 */
.L_x_983:
[----:B------:R-:W-:Y:S05]  /*24a0*/  @P0 EXIT ;  /* 0x000000000000094d */ /* 0x000fea0003800000 */
[----:B-12---:R-:W-:-:S04]  /*24b0*/  LEA R23, R11, R0, 0x7 ;  /* 0x000000000b177211 */ /* 0x006fc800078e38ff */
[----:B------:R-:W-:-:S13]  /*24c0*/  ISETP.GE.AND P0, PT, R23, UR26, PT ;  /* 0x0000001a17007c0c */ /* 0x000fda000bf06270 */
[----:B------:R-:W-:Y:S05]  /*24d0*/  @P0 EXIT ;  /* 0x000000000000094d */ /* 0x000fea0003800000 */
[----:B------:R-:W-:-:S05]  /*24e0*/  MOV R10, 0x14 ;  /* 0x00000014000a7802 */ /* 0x000fca0000000f00 */
        /* <DEDUP_REMOVED lines=12> */
[----:B0-----:R-:W-:Y:S01]  /*25b0*/  HFMA2 R8, -RZ, RZ, 0, 2.384185791015625e-07 ;  /* 0x00000004ff087431 */ /* 0x001fe200000001ff */
[----:B--2---:R-:W-:Y:S04]  /*25c0*/  STG.E desc[UR22][R2.64], R19 ;  /* 0x0000001302007986 */ /* 0x004fe8000c101916 */
[----:B------:R-:W2:Y:S01]  /*25d0*/  LDG.E R21, desc[UR22][R10.64+0x10] ;  /* 0x000010160a157981 */ /* 0x000ea2000c1e1900 */
[----:B------:R-:W-:-:S05]  /*25e0*/  IMAD.WIDE R8, R23, R8, UR24 ;  /* 0x0000001817087e25 */ /* 0x000fca000f8e0208 */
[----:B--2---:R-:W-:Y:S01]  /*25f0*/  STG.E desc[UR22][R8.64], R21 ;  /* 0x0000001508007986 */ /* 0x004fe2000c101916 */
[----:B------:R-:W-:Y:S05]  /*2600*/  EXIT ;  /* 0x000000000000794d */ /* 0x000fea0003800000 */
.L_x_984:
        /* <DEDUP_REMOVED lines=15> */
.L_x_1682:


//--------------------- .text._ZN3cub18CUB_300001_SM_10006detail9transform16transform_kernelINS2_10policy_hubILb1EN4cuda3std3__45tupleIJN6thrust24THRUST_300001_SM_1000_NS12zip_iteratorINS8_IJPiSC_PfSC_SC_EEEEEEEEE10policy1000ElNS7_10__identityENSA_7pointerINS8_IJiifiiEEENSA_8cuda_cub5par_tENSA_11use_defaultESO_EEJSF_EEEvT0_iT1_T2_DpNS2_10kernel_argIT3_EE --------------------------
	.section	.text._ZN3cub18CUB_300001_SM_10006detail9transform16transform_kernelINS2_10policy_hubILb1EN4cuda3std3__45tupleIJN6thrust24THRUST_300001_SM_1000_NS12zip_iteratorINS8_IJPiSC_PfSC_SC_EEEEEEEEE10policy1000ElNS7_10__identityENSA_7pointerINS8_IJiifiiEEENSA_8cuda_cub5par_tENSA_11use_defaultESO_EEJSF_EEEvT0_iT1_T2_DpNS2_10kernel_argIT3_EE,"ax",@progbits
	.align	128
        .global         _ZN3cub18CUB_300001_SM_10006detail9transform16transform_kernelINS2_10policy_hubILb1EN4cuda3std3__45tupleIJN6thrust24THRUST_300001_SM_1000_NS12zip_iteratorINS8_IJPiSC_PfSC_SC_EEEEEEEEE10policy1000ElNS7_10__identityENSA_7pointerINS8_IJiifiiEEENSA_8cuda_cub5par_tENSA_11use_defaultESO_EEJSF_EEEvT0_iT1_T2_DpNS2_10kernel_argIT3_EE
        .type           _ZN3cub18CUB_300001_SM_10006detail9transform16transform_kernelINS2_10policy_hubILb1EN4cuda3std3__45tupleIJN6thrust24THRUST_300001_SM_1000_NS12zip_iteratorINS8_IJPiSC_PfSC_SC_EEEEEEEEE10policy1000ElNS7_10__identityENSA_7pointerINS8_IJiifiiEEENSA_8cuda_cub5par_tENSA_11use_defaultESO_EEJSF_EEEvT0_iT1_T2_DpNS2_10kernel_argIT3_EE,@function
        .size           _ZN3cub18CUB_300001_SM_10006detail9transform16transform_kernelINS2_10policy_hubILb1EN4cuda3std3__45tupleIJN6thrust24THRUST_300001_SM_1000_NS12zip_iteratorINS8_IJPiSC_PfSC_SC_EEEEEEEEE10policy1000ElNS7_10__identityENSA_7pointerINS8_IJiifiiEEENSA_8cuda_cub5par_tENSA_11use_defaultESO_EEJSF_EEEvT0_iT1_T2_DpNS2_10kernel_argIT3_EE,(.L_x_1683 - _ZN3cub18CUB_300001_SM_10006detail9transform16transform_kernelINS2_10policy_hubILb1EN4cuda3std3__45tupleIJN6thrust24THRUST_300001_SM_1000_NS12zip_iteratorINS8_IJPiSC_PfSC_SC_EEEEEEEEE10policy1000ElNS7_10__identityENSA_7pointerINS8_IJiifiiEEENSA_8cuda_cub5par_tENSA_11use_defaultESO_EEJSF_EEEvT0_iT1_T2_DpNS2_10kernel_argIT3_EE)
        .other          _ZN3cub18CUB_300001_SM_10006detail9transform16transform_kernelINS2_10policy_hubILb1EN4cuda3std3__45tupleIJN6thrust24THRUST_300001_SM_1000_NS12zip_iteratorINS8_IJPiSC_PfSC_SC_EEEEEEEEE10policy1000ElNS7_10__identityENSA_7pointerINS8_IJiifiiEEENSA_8cuda_cub5par_tENSA_11use_defaultESO_EEJSF_EEEvT0_iT1_T2_DpNS2_10kernel_argIT3_EE,@"STO_CUDA_ENTRY STV_DEFAULT"
_ZN3cub18CUB_300001_SM_10006detail9transform16transform_kernelINS2_10policy_hubILb1EN4cuda3std3__45tupleIJN6thrust24THRUST_300001_SM_1000_NS12zip_iteratorINS8_IJPiSC_PfSC_SC_EEEEEEEEE10policy1000ElNS7_10__identityENSA_7pointerINS8_IJiifiiEEENSA_8cuda_cub5par_tENSA_11use_defaultESO_EEJSF_EEEvT0_iT1_T2_DpNS2_10kernel_argIT3_EE:
.text._ZN3cub18CUB_300001_SM_10006detail9transform16transform_kernelINS2_10policy_hubILb1EN4cuda3std3__45tupleIJN6thrust24THRUST_300001_SM_1000_NS12zip_iteratorINS8_IJPiSC_PfSC_SC_EEEEEEEEE10policy1000ElNS7_10__identityENSA_7pointerINS8_IJiifiiEEENSA_8cuda_cub5par_tENSA_11use_defaultESO_EEJSF_EEEvT0_iT1_T2_DpNS2_10kernel_argIT3_EE:
[----:B------:R-:W-:Y:S08]  /*0000*/  LDC R1, c[0x0][0x37c] ;  /* 0x0000df00ff017b82 */ /* 0x000ff00000000800 */
[----:B------:R-:W0:Y:S01]  /*0010*/  LDC R0, c[0x0][0x388] ;  /* 0x0000e200ff007b82 */ /* 0x000e220000000800 */
[----:B------:R-:W1:Y:S01]  /*0020*/  LDCU.64 UR8, c[0x0][0x380] ;  /* 0x00007000ff0877ac */ /* 0x000e620008000a00 */
[----:B------:R-:W2:Y:S06]  /*0030*/  LDCU.64 UR6, c[0x0][0x398] ;  /* 0x00007300ff0677ac */ /* 0x000eac0008000a00 */
[----:B------:R-:W3:Y:S01]  /*0040*/  S2UR UR4, SR_CTAID.X ;  /* 0x00000000000479c3 */ /* 0x000ee20000002500 */
[----:B------:R-:W4:Y:S01]  /*0050*/  LDCU.128 UR12, c[0x0][0x3b0] ;  /* 0x00007600ff0c77ac */ /* 0x000f220008000c00 */
[----:B------:R-:W0:Y:S06]  /*0060*/  LDCU.64 UR16, c[0x0][0x358] ;  /* 0x00006b00ff1077ac */ /* 0x000e2c0008000a00 */
[----:B------:R-:W5:Y:S01]  /*0070*/  LDC.64 R16, c[0x0][0x390] ;  /* 0x0000e400ff107b82 */ /* 0x000f620000000a00 */
[----:B0-----:R-:W-:-:S04]  /*0080*/  SHF.L.U32 R5, R0, 0x7, RZ ;  /* 0x0000000700057819 */ /* 0x001fc800000006ff */
[----:B------:R-:W-:Y:S01]  /*0090*/  SHF.R.S32.HI R4, RZ, 0x1f, R5 ;  /* 0x0000001fff047819 */ /* 0x000fe20000011405 */
[----:B---3--:R-:W-:-:S04]  /*00a0*/  IMAD.WIDE.U32 R2, R5, UR4, RZ ;  /* 0x0000000405027c25 */ /* 0x008fc8000f8e00ff */
[----:B------:R-:W-:Y:S01]  /*00b0*/  IMAD R7, R4, UR4, RZ ;  /* 0x0000000404077c24 */ /* 0x000fe2000f8e02ff */
[C---:B-1----:R-:W-:Y:S01]  /*00c0*/  IADD3 R14, P0, PT, -R2.reuse, UR8, RZ ;  /* 0x00000008020e7c10 */ /* 0x042fe2000ff1e1ff */
[C---:B------:R-:W-:Y:S02]  /*00d0*/  IMAD.SHL.U32 R10, R2.reuse, 0x4, RZ ;  /* 0x00000004020a7824 */ /* 0x040fe400078e00ff */
[----:B-----5:R-:W-:Y:S01]  /*00e0*/  IMAD.WIDE.U32 R16, R2, 0x14, R16 ;  /* 0x0000001402107825 */ /* 0x020fe200078e0010 */
[----:B------:R-:W-:Y:S02]  /*00f0*/  IADD3 R7, PT, PT, R3, R7, RZ ;  /* 0x0000000703077210 */ /* 0x000fe40007ffe0ff */
[----:B------:R-:W-:Y:S01]  /*0100*/  R2UR UR18, R10 ;  /* 0x000000000a1272ca */ /* 0x000fe200000e0000 */
[----:B------:R-:W-:Y:S01]  /*0110*/  IMAD.MOV.U32 R12, RZ, RZ, R16 ;  /* 0x000000ffff0c7224 */ /* 0x000fe200078e0010 */
[C---:B------:R-:W-:Y:S01]  /*0120*/  IADD3.X R3, PT, PT, ~R7.reuse, UR9, RZ, P0, !PT ;  /* 0x0000000907037c10 */ /* 0x040fe200087fe5ff */
[----:B------:R-:W0:Y:S01]  /*0130*/  LDCU.128 UR8, c[0x0][0x3a0] ;  /* 0x00007400ff0877ac */ /* 0x000e220008000c00 */
[----:B------:R-:W-:Y:S01]  /*0140*/  ISETP.LT.U32.AND P0, PT, R14, R5, PT ;  /* 0x000000050e00720c */ /* 0x000fe20003f01070 */
[----:B------:R-:W-:Y:S01]  /*0150*/  IMAD R13, R7, 0x14, RZ ;  /* 0x00000014070d7824 */ /* 0x000fe200078e02ff */
[----:B------:R-:W-:-:S02]  /*0160*/  SHF.L.U64.HI R11, R2, 0x2, R7 ;  /* 0x00000002020b7819 */ /* 0x000fc40000010207 */
[----:B------:R-:W-:Y:S02]  /*0170*/  ISETP.LT.AND.EX P0, PT, R3, R4, PT, P0 ;  /* 0x000000040300720c */ /* 0x000fe40003f01300 */
[----:B--2---:R-:W-:Y:S02]  /*0180*/  IADD3 R2, P1, PT, R10, UR6, RZ ;  /* 0x000000060a027c10 */ /* 0x004fe4000ff3e0ff */
[----:B------:R-:W-:Y:S02]  /*0190*/  SEL R14, R14, R5, P0 ;  /* 0x000000050e0e7207 */ /* 0x000fe40000000000 */
[----:B----4-:R-:W-:Y:S02]  /*01a0*/  IADD3 R8, P4, PT, R10, UR12, RZ ;  /* 0x0000000c0a087c10 */ /* 0x010fe4000ff9e0ff */
[----:B------:R-:W-:Y:S02]  /*01b0*/  ISETP.NE.AND P0, PT, R5, R14, PT ;  /* 0x0000000e0500720c */ /* 0x000fe40003f05270 */
[----:B------:R-:W-:-:S02]  /*01c0*/  R2UR UR19, R11 ;  /* 0x000000000b1372ca */ /* 0x000fc400000e0000 */
[C---:B------:R-:W-:Y:S02]  /*01d0*/  IADD3.X R3, PT, PT, R11.reuse, UR7, RZ, P1, !PT ;  /* 0x000000070b037c10 */ /* 0x040fe40008ffe4ff */
[C---:B0-----:R-:W-:Y:S02]  /*01e0*/  IADD3 R4, P2, PT, R10.reuse, UR8, RZ ;  /* 0x000000080a047c10 */ /* 0x041fe4000ff5e0ff */
[C---:B------:R-:W-:Y:S02]  /*01f0*/  IADD3 R6, P3, PT, R10.reuse, UR10, RZ ;  /* 0x0000000a0a067c10 */ /* 0x040fe4000ff7e0ff */
[----:B------:R-:W-:Y:S02]  /*0200*/  IADD3 R10, P5, PT, R10, UR14, RZ ;  /* 0x0000000e0a0a7c10 */ /* 0x000fe4000ffbe0ff */
[C---:B------:R-:W-:Y:S02]  /*0210*/  IADD3.X R5, PT, PT, R11.reuse, UR9, RZ, P2, !PT ;  /* 0x000000090b057c10 */ /* 0x040fe400097fe4ff */
[----:B------:R-:W-:-:S02]  /*0220*/  IADD3.X R7, PT, PT, R11, UR11, RZ, P3, !PT ;  /* 0x0000000b0b077c10 */ /* 0x000fc40009ffe4ff */
[C---:B------:R-:W-:Y:S02]  /*0230*/  IADD3.X R9, PT, PT, R11.reuse, UR13, RZ, P4, !PT ;  /* 0x0000000d0b097c10 */ /* 0x040fe4000a7fe4ff */
[----:B------:R-:W-:Y:S02]  /*0240*/  IADD3.X R11, PT, PT, R11, UR15, RZ, P5, !PT ;  /* 0x0000000f0b0b7c10 */ /* 0x000fe4000affe4ff */
[----:B------:R-:W-:Y:S01]  /*0250*/  IADD3 R13, PT, PT, R17, R13, RZ ;  /* 0x0000000d110d7210 */ /* 0x000fe20007ffe0ff */
[----:B------:R-:W-:Y:S06]  /*0260*/  @!P0 BRA `(.L_x_985) ;  /* 0x0000001800248947 */ /* 0x000fec0003800000 */
[----:B------:R-:W-:-:S13]  /*0270*/  ISETP.GE.AND P0, PT, R0, 0x1, PT ;  /* 0x000000010000780c */ /* 0x000fda0003f06270 */
[----:B------:R-:W-:Y:S05]  /*0280*/  @!P0 EXIT ;  /* 0x000000000000894d */ /* 0x000fea0003800000 */
[----:B------:R-:W0:Y:S01]  /*0290*/  S2R R15, SR_TID.X ;  /* 0x00000000000f7919 */ /* 0x000e220000002100 */
[C---:B------:R-:W-:Y:S01]  /*02a0*/  ISETP.GE.U32.AND P0, PT, R0.reuse, 0x8, PT ;  /* 0x000000080000780c */ /* 0x040fe20003f06070 */
[----:B------:R-:W-:Y:S01]  /*02b0*/  HFMA2 R16, -RZ, RZ, 0, 0 ;  /* 0x00000000ff107431 */ /* 0x000fe200000001ff */
[----:B------:R-:W-:-:S11]  /*02c0*/  LOP3.LUT R30, R0, 0x7, RZ, 0xc0, !PT ;  /* 0x00000007001e7812 */ /* 0x000fd600078ec0ff */
[----:B------:R-:W-:Y:S05]  /*02d0*/  @!P0 BRA `(.L_x_986) ;  /* 0x0000000c00cc8947 */ /* 0x000fea0003800000 */
[----:B0-----:R-:W-:-:S13]  /*02e0*/  ISETP.GE.AND P1, PT, R15, R14, PT ;  /* 0x0000000e0f00720c */ /* 0x001fda0003f26270 */
[----:B------:R-:W-:-:S04]  /*02f0*/  @!P1 IMAD.WIDE.U32 R16, R15, 0x4, R2 ;  /* 0x000000040f109825 */ /* 0x000fc800078e0002 */
[C---:B------:R-:W-:Y:S02]  /*0300*/  @!P1 IMAD.WIDE.U32 R18, R15.reuse, 0x4, R4 ;  /* 0x000000040f129825 */ /* 0x040fe400078e0004 */
[----:B------:R-:W2:Y:S02]  /*0310*/  @!P1 LDG.E R17, desc[UR16][R16.64] ;  /* 0x0000001010119981 */ /* 0x000ea4000c1e1900 */
[C---:B------:R-:W-:Y:S02]  /*0320*/  @!P1 IMAD.WIDE.U32 R20, R15.reuse, 0x4, R6 ;  /* 0x000000040f149825 */ /* 0x040fe400078e0006 */
[----:B------:R0:W3:Y:S02]  /*0330*/  @!P1 LDG.E R31, desc[UR16][R18.64] ;  /* 0x00000010121f9981 */ /* 0x0000e4000c1e1900 */
[C---:B------:R-:W-:Y:S02]  /*0340*/  @!P1 IMAD.WIDE.U32 R22, R15.reuse, 0x4, R8 ;  /* 0x000000040f169825 */ /* 0x040fe400078e0008 */
[----:B------:R1:W4:Y:S02]  /*0350*/  @!P1 LDG.E R33, desc[UR16][R20.64] ;  /* 0x0000001014219981 */ /* 0x000324000c1e1900 */
[----:B------:R-:W-:-:S02]  /*0360*/  @!P1 IMAD.WIDE.U32 R24, R15, 0x4, R10 ;  /* 0x000000040f189825 */ /* 0x000fc400078e000a */
[----:B------:R5:W4:Y:S04]  /*0370*/  @!P1 LDG.E R35, desc[UR16][R22.64] ;  /* 0x0000001016239981 */ /* 0x000b28000c1e1900 */
[----:B------:R5:W4:Y:S01]  /*0380*/  @!P1 LDG.E R37, desc[UR16][R24.64] ;  /* 0x0000001018259981 */ /* 0x000b22000c1e1900 */
[----:B------:R-:W-:-:S05]  /*0390*/  VIADD R39, R15, 0x80 ;  /* 0x000000800f277836 */ /* 0x000fca0000000000 */
[----:B------:R-:W-:Y:S01]  /*03a0*/  ISETP.GE.AND P0, PT, R39, R14, PT ;  /* 0x0000000e2700720c */ /* 0x000fe20003f06270 */
[----:B------:R-:W-:-:S04]  /*03b0*/  @!P1 IMAD.WIDE.U32 R28, R15, 0x14, R12 ;  /* 0x000000140f1c9825 */ /* 0x000fc800078e000c */
[----:B0-----:R-:W-:-:S04]  /*03c0*/  IMAD.WIDE R18, R39, 0x4, R2 ;  /* 0x0000000427127825 */ /* 0x001fc800078e0202 */
[----:B-1----:R-:W-:-:S04]  /*03d0*/  IMAD.WIDE R20, R39, 0x4, R4 ;  /* 0x0000000427147825 */ /* 0x002fc800078e0204 */
[----:B-----5:R-:W-:-:S04]  /*03e0*/  IMAD.WIDE R22, R39, 0x4, R6 ;  /* 0x0000000427167825 */ /* 0x020fc800078e0206 */
[----:B------:R-:W-:-:S04]  /*03f0*/  IMAD.WIDE R24, R39, 0x4, R8 ;  /* 0x0000000427187825 */ /* 0x000fc800078e0208 */
[----:B------:R-:W-:Y:S01]  /*0400*/  IMAD.WIDE R26, R39, 0x4, R10 ;  /* 0x00000004271a7825 */ /* 0x000fe200078e020a */
[----:B--2---:R0:W-:Y:S04]  /*0410*/  @!P1 STG.E desc[UR16][R28.64], R17 ;  /* 0x000000111c009986 */ /* 0x0041e8000c101910 */
[----:B---3--:R1:W-:Y:S04]  /*0420*/  @!P1 STG.E desc[UR16][R28.64+0x4], R31 ;  /* 0x0000041f1c009986 */ /* 0x0083e8000c101910 */
[----:B----4-:R2:W-:Y:S04]  /*0430*/  @!P1 STG.E desc[UR16][R28.64+0x8], R33 ;  /* 0x000008211c009986 */ /* 0x0105e8000c101910 */
[----:B------:R3:W-:Y:S04]  /*0440*/  @!P1 STG.E desc[UR16][R28.64+0xc], R35 ;  /* 0x00000c231c009986 */ /* 0x0007e8000c101910 */
[----:B------:R4:W-:Y:S04]  /*0450*/  @!P1 STG.E desc[UR16][R28.64+0x10], R37 ;  /* 0x000010251c009986 */ /* 0x0009e8000c101910 */
[----:B------:R-:W5:Y:S04]  /*0460*/  @!P0 LDG.E R41, desc[UR16][R18.64] ;  /* 0x0000001012298981 */ /* 0x000f68000c1e1900 */
[----:B0-----:R-:W5:Y:S04]  /*0470*/  @!P0 LDG.E R17, desc[UR16][R20.64] ;  /* 0x0000001014118981 */ /* 0x001f68000c1e1900 */
[----:B-1----:R-:W5:Y:S04]  /*0480*/  @!P0 LDG.E R31, desc[UR16][R22.64] ;  /* 0x00000010161f8981 */ /* 0x002f68000c1e1900 */
[----:B--2---:R-:W2:Y:S04]  /*0490*/  @!P0 LDG.E R33, desc[UR16][R24.64] ;  /* 0x0000001018218981 */ /* 0x004ea8000c1e1900 */
[----:B---3--:R-:W3:Y:S01]  /*04a0*/  @!P0 LDG.E R35, desc[UR16][R26.64] ;  /* 0x000000101a238981 */ /* 0x008ee2000c1e1900 */
[----:B----4-:R-:W-:-:S04]  /*04b0*/  IADD3 R29, PT, PT, R15, 0x100, RZ ;  /* 0x000001000f1d7810 */ /* 0x010fc80007ffe0ff */
[-C--:B------:R-:W-:Y:S01]  /*04c0*/  ISETP.GE.AND P6, PT, R29, R14.reuse, PT ;  /* 0x0000000e1d00720c */ /* 0x080fe20003fc6270 */
[C---:B------:R-:W-:Y:S01]  /*04d0*/  VIADD R16, R15.reuse, 0x380 ;  /* 0x000003800f107836 */ /* 0x040fe20000000000 */
[----:B------:R-:W-:Y:S01]  /*04e0*/  IADD3 R37, PT, PT, R15, 0x180, RZ ;  /* 0x000001800f257810 */ /* 0x000fe20007ffe0ff */
[----:B------:R-:W-:Y:S01]  /*04f0*/  IMAD.WIDE R28, R39, 0x14, R12 ;  /* 0x00000014271c7825 */ /* 0x000fe200078e020c */
[----:B------:R-:W-:Y:S02]  /*0500*/  IADD3 R43, PT, PT, R15, 0x280, RZ ;  /* 0x000002800f2b7810 */ /* 0x000fe40007ffe0ff */
[-C--:B------:R-:W-:Y:S01]  /*0510*/  ISETP.GE.AND P5, PT, R37, R14.reuse, PT ;  /* 0x0000000e2500720c */ /* 0x080fe20003fa6270 */
[C---:B------:R-:W-:Y:S01]  /*0520*/  VIADD R37, R15.reuse, 0x200 ;  /* 0x000002000f257836 */ /* 0x040fe20000000000 */
[----:B------:R-:W-:Y:S01]  /*0530*/  ISETP.GE.AND P1, PT, R16, R14, PT ;  /* 0x0000000e1000720c */ /* 0x000fe20003f26270 */
[----:B------:R-:W-:Y:S01]  /*0540*/  BSSY.RECONVERGENT B0, `(.L_x_987) ;  /* 0x0000017000007945 */ /* 0x000fe20003800200 */
[----:B------:R-:W-:-:S02]  /*0550*/  IADD3 R45, PT, PT, R15, 0x300, RZ ;  /* 0x000003000f2d7810 */ /* 0x000fc40007ffe0ff */
[----:B------:R-:W-:Y:S02]  /*0560*/  LOP3.LUT R16, R0, 0x7ffffff8, RZ, 0xc0, !PT ;  /* 0x7ffffff800107812 */ /* 0x000fe400078ec0ff */
[-C--:B------:R-:W-:Y:S02]  /*0570*/  ISETP.GE.AND P4, PT, R37, R14.reuse, PT ;  /* 0x0000000e2500720c */ /* 0x080fe40003f86270 */
[-C--:B------:R-:W-:Y:S02]  /*0580*/  ISETP.GE.AND P3, PT, R43, R14.reuse, PT ;  /* 0x0000000e2b00720c */ /* 0x080fe40003f66270 */
[----:B------:R-:W-:Y:S01]  /*0590*/  ISETP.GE.AND P2, PT, R45, R14, PT ;  /* 0x0000000e2d00720c */ /* 0x000fe20003f46270 */
[----:B-----5:R0:W-:Y:S04]  /*05a0*/  @!P0 STG.E desc[UR16][R28.64], R41 ;  /* 0x000000291c008986 */ /* 0x0201e8000c101910 */
[----:B------:R0:W-:Y:S04]  /*05b0*/  @!P0 STG.E desc[UR16][R28.64+0x4], R17 ;  /* 0x000004111c008986 */ /* 0x0001e8000c101910 */
[----:B------:R0:W-:Y:S04]  /*05c0*/  @!P0 STG.E desc[UR16][R28.64+0x8], R31 ;  /* 0x0000081f1c008986 */ /* 0x0001e8000c101910 */
[----:B--2---:R0:W-:Y:S04]  /*05d0*/  @!P0 STG.E desc[UR16][R28.64+0xc], R33 ;  /* 0x00000c211c008986 */ /* 0x0041e8000c101910 */
[----:B---3--:R0:W-:Y:S01]  /*05e0*/  @!P0 STG.E desc[UR16][R28.64+0x10], R35 ;  /* 0x000010231c008986 */ /* 0x0081e2000c101910 */
[----:B------:R-:W-:Y:S01]  /*05f0*/  ISETP.NE.AND P0, PT, R16, 0x8, PT ;  /* 0x000000081000780c */ /* 0x000fe20003f05270 */
[----:B------:R-:W-:-:S12]  /*0600*/  @P6 BRA `(.L_x_988) ;  /* 0x0000000000286947 */ /* 0x000fd80003800000 */
[----:B0-----:R-:W2:Y:S04]  /*0610*/  LDG.E R17, desc[UR16][R18.64+0x200] ;  /* 0x0002001012117981 */ /* 0x001ea8000c1e1900 */
[----:B------:R-:W3:Y:S04]  /*0620*/  LDG.E R31, desc[UR16][R20.64+0x200] ;  /* 0x00020010141f7981 */ /* 0x000ee8000c1e1900 */
[----:B------:R-:W4:Y:S04]  /*0630*/  LDG.E R33, desc[UR16][R22.64+0x200] ;  /* 0x0002001016217981 */ /* 0x000f28000c1e1900 */
[----:B------:R-:W5:Y:S04]  /*0640*/  LDG.E R35, desc[UR16][R24.64+0x200] ;  /* 0x0002001018237981 */ /* 0x000f68000c1e1900 */
[----:B------:R-:W5:Y:S04]  /*0650*/  LDG.E R37, desc[UR16][R26.64+0x200] ;  /* 0x000200101a257981 */ /* 0x000f68000c1e1900 */
[----:B--2---:R1:W-:Y:S04]  /*0660*/  STG.E desc[UR16][R28.64+0xa00], R17 ;  /* 0x000a00111c007986 */ /* 0x0043e8000c101910 */
[----:B---3--:R1:W-:Y:S04]  /*0670*/  STG.E desc[UR16][R28.64+0xa04], R31 ;  /* 0x000a041f1c007986 */ /* 0x0083e8000c101910 */
[----:B----4-:R1:W-:Y:S04]  /*0680*/  STG.E desc[UR16][R28.64+0xa08], R33 ;  /* 0x000a08211c007986 */ /* 0x0103e8000c101910 */
[----:B-----5:R1:W-:Y:S04]  /*0690*/  STG.E desc[UR16][R28.64+0xa0c], R35 ;  /* 0x000a0c231c007986 */ /* 0x0203e8000c101910 */
[----:B------:R1:W-:Y:S02]  /*06a0*/  STG.E desc[UR16][R28.64+0xa10], R37 ;  /* 0x000a10251c007986 */ /* 0x0003e4000c101910 */
.L_x_988:
[----:B------:R-:W-:Y:S05]  /*06b0*/  BSYNC.RECONVERGENT B0 ;  /* 0x0000000000007941 */ /* 0x000fea0003800200 */
.L_x_987:
[----:B------:R-:W-:Y:S04]  /*06c0*/  BSSY.RECONVERGENT B0, `(.L_x_989) ;  /* 0x000000c000007945 */ /* 0x000fe80003800200 */
[----:B------:R-:W-:Y:S05]  /*06d0*/  @P5 BRA `(.L_x_990) ;  /* 0x0000000000285947 */ /* 0x000fea0003800000 */
[----:B01----:R-:W2:Y:S04]  /*06e0*/  LDG.E R17, desc[UR16][R18.64+0x400] ;  /* 0x0004001012117981 */ /* 0x003ea8000c1e1900 */
        /* <DEDUP_REMOVED lines=9> */
.L_x_990:
[----:B------:R-:W-:Y:S05]  /*0780*/  BSYNC.RECONVERGENT B0 ;  /* 0x0000000000007941 */ /* 0x000fea0003800200 */
.L_x_989:
[----:B------:R-:W-:Y:S04]  /*0790*/  BSSY.RECONVERGENT B0, `(.L_x_991) ;  /* 0x000000c000007945 */ /* 0x000fe80003800200 */
[----:B------:R-:W-:Y:S05]  /*07a0*/  @P4 BRA `(.L_x_992) ;  /* 0x0000000000284947 */ /* 0x000fea0003800000 */
[----:B012---:R-:W2:Y:S04]  /*07b0*/  LDG.E R17, desc[UR16][R18.64+0x600] ;  /* 0x0006001012117981 */ /* 0x007ea8000c1e1900 */
        /* <DEDUP_REMOVED lines=9> */
.L_x_992:
[----:B------:R-:W-:Y:S05]  /*0850*/  BSYNC.RECONVERGENT B0 ;  /* 0x0000000000007941 */ /* 0x000fea0003800200 */
.L_x_991:
        /* <DEDUP_REMOVED lines=12> */
.L_x_994:
[----:B------:R-:W-:Y:S05]  /*0920*/  BSYNC.RECONVERGENT B0 ;  /* 0x0000000000007941 */ /* 0x000fea0003800200 */
.L_x_993:
        /* <DEDUP_REMOVED lines=12> */
.L_x_996:
[----:B------:R-:W-:Y:S05]  /*09f0*/  BSYNC.RECONVERGENT B0 ;  /* 0x0000000000007941 */ /* 0x000fea0003800200 */
.L_x_995:
[----:B------:R-:W-:Y:S04]  /*0a00*/  BSSY.RECONVERGENT B0, `(.L_x_997) ;  /* 0x000000c000007945 */ /* 0x000fe80003800200 */
[----:B------:R-:W-:Y:S05]  /*0a10*/  @P1 BRA `(.L_x_998) ;  /* 0x0000000000281947 */ /* 0x000fea0003800000 */
[----:B------:R-:W3:Y:S04]  /*0a20*/  LDG.E R19, desc[UR16][R18.64+0xc00] ;  /* 0x000c001012137981 */ /* 0x000ee8000c1e1900 */
[----:B------:R-:W4:Y:S04]  /*0a30*/  LDG.E R21, desc[UR16][R20.64+0xc00] ;  /* 0x000c001014157981 */ /* 0x000f28000c1e1900 */
[----:B------:R-:W5:Y:S04]  /*0a40*/  LDG.E R23, desc[UR16][R22.64+0xc00] ;  /* 0x000c001016177981 */ /* 0x000f68000c1e1900 */
[----:B------:R-:W2:Y:S04]  /*0a50*/  LDG.E R25, desc[UR16][R24.64+0xc00] ;  /* 0x000c001018197981 */ /* 0x000ea8000c1e1900 */
[----:B------:R-:W2:Y:S04]  /*0a60*/  LDG.E R27, desc[UR16][R26.64+0xc00] ;  /* 0x000c00101a1b7981 */ /* 0x000ea8000c1e1900 */
[----:B---3--:R3:W-:Y:S04]  /*0a70*/  STG.E desc[UR16][R28.64+0x3c00], R19 ;  /* 0x003c00131c007986 */ /* 0x0087e8000c101910 */
[----:B----4-:R3:W-:Y:S04]  /*0a80*/  STG.E desc[UR16][R28.64+0x3c04], R21 ;  /* 0x003c04151c007986 */ /* 0x0107e8000c101910 */
[----:B-----5:R3:W-:Y:S04]  /*0a90*/  STG.E desc[UR16][R28.64+0x3c08], R23 ;  /* 0x003c08171c007986 */ /* 0x0207e8000c101910 */
[----:B--2---:R3:W-:Y:S04]  /*0aa0*/  STG.E desc[UR16][R28.64+0x3c0c], R25 ;  /* 0x003c0c191c007986 */ /* 0x0047e8000c101910 */
[----:B------:R3:W-:Y:S02]  /*0ab0*/  STG.E desc[UR16][R28.64+0x3c10], R27 ;  /* 0x003c101b1c007986 */ /* 0x0007e4000c101910 */
.L_x_998:
[----:B------:R-:W-:Y:S05]  /*0ac0*/  BSYNC.RECONVERGENT B0 ;  /* 0x0000000000007941 */ /* 0x000fea0003800200 */
.L_x_997:
[----:B------:R-:W-:Y:S05]  /*0ad0*/  @!P0 BRA `(.L_x_986) ;  /* 0x0000000400cc8947 */ /* 0x000fea0003800000 */
[----:B------:R-:W-:-:S07]  /*0ae0*/  MOV R0, 0x8 ;  /* 0x0000000800007802 */ /* 0x000fce0000000f00 */
.L_x_1001:
[----:B012---:R-:W-:-:S04]  /*0af0*/  LEA R17, R0, R15, 0x7 ;  /* 0x0000000f00117211 */ /* 0x007fc800078e38ff */
[----:B------:R-:W-:-:S13]  /*0b00*/  ISETP.GE.AND P0, PT, R17, R14, PT ;  /* 0x0000000e1100720c */ /* 0x000fda0003f06270 */
[----:B---3--:R-:W-:-:S04]  /*0b10*/  @!P0 IMAD.WIDE.U32 R18, R17, 0x4, R2 ;  /* 0x0000000411128825 */ /* 0x008fc800078e0002 */
[C---:B------:R-:W-:Y:S02]  /*0b20*/  @!P0 IMAD.WIDE.U32 R32, R17.reuse, 0x4, R10 ;  /* 0x0000000411208825 */ /* 0x040fe400078e000a */
[----:B------:R-:W2:Y:S02]  /*0b30*/  @!P0 LDG.E R19, desc[UR16][R18.64] ;  /* 0x0000001012138981 */ /* 0x000ea4000c1e1900 */
[C---:B------:R-:W-:Y:S02]  /*0b40*/  @!P0 IMAD.WIDE.U32 R20, R17.reuse, 0x4, R4 ;  /* 0x0000000411148825 */ /* 0x040fe400078e0004 */
[----:B------:R-:W3:Y:S02]  /*0b50*/  @!P0 LDG.E R33, desc[UR16][R32.64] ;  /* 0x0000001020218981 */ /* 0x000ee4000c1e1900 */
[C---:B------:R-:W-:Y:S02]  /*0b60*/  @!P0 IMAD.WIDE.U32 R22, R17.reuse, 0x4, R6 ;  /* 0x0000000411168825 */ /* 0x040fe400078e0006 */
[----:B------:R-:W4:Y:S02]  /*0b70*/  @!P0 LDG.E R37, desc[UR16][R20.64] ;  /* 0x0000001014258981 */ /* 0x000f24000c1e1900 */
[----:B------:R-:W-:-:S02]  /*0b80*/  @!P0 IMAD.WIDE.U32 R24, R17, 0x4, R8 ;  /* 0x0000000411188825 */ /* 0x000fc400078e0008 */
[----:B------:R-:W5:Y:S04]  /*0b90*/  @!P0 LDG.E R39, desc[UR16][R22.64] ;  /* 0x0000001016278981 */ /* 0x000f68000c1e1900 */
[----:B------:R0:W5:Y:S01]  /*0ba0*/  @!P0 LDG.E R36, desc[UR16][R24.64] ;  /* 0x0000001018248981 */ /* 0x000162000c1e1900 */
[----:B------:R-:W-:-:S05]  /*0bb0*/  VIADD R31, R17, 0x80 ;  /* 0x00000080111f7836 */ /* 0x000fca0000000000 */
[----:B------:R-:W-:Y:S01]  /*0bc0*/  ISETP.GE.AND P1, PT, R31, R14, PT ;  /* 0x0000000e1f00720c */ /* 0x000fe20003f26270 */
[----:B------:R-:W-:-:S04]  /*0bd0*/  @!P0 IMAD.WIDE.U32 R34, R17, 0x14, R12 ;  /* 0x0000001411228825 */ /* 0x000fc800078e000c */
[----:B------:R-:W-:-:S04]  /*0be0*/  IMAD.WIDE R28, R31, 0x4, R2 ;  /* 0x000000041f1c7825 */ /* 0x000fc800078e0202 */
[----:B------:R-:W-:-:S04]  /*0bf0*/  IMAD.WIDE R26, R31, 0x4, R4 ;  /* 0x000000041f1a7825 */ /* 0x000fc800078e0204 */
[----:B0-----:R-:W-:-:S04]  /*0c00*/  IMAD.WIDE R24, R31, 0x4, R6 ;  /* 0x000000041f187825 */ /* 0x001fc800078e0206 */
[----:B------:R-:W-:-:S04]  /*0c10*/  IMAD.WIDE R22, R31, 0x4, R8 ;  /* 0x000000041f167825 */ /* 0x000fc800078e0208 */
[----:B------:R-:W-:Y:S01]  /*0c20*/  IMAD.WIDE R20, R31, 0x4, R10 ;  /* 0x000000041f147825 */ /* 0x000fe200078e020a */
[----:B--2---:R0:W-:Y:S04]  /*0c30*/  @!P0 STG.E desc[UR16][R34.64], R19 ;  /* 0x0000001322008986 */ /* 0x0041e8000c101910 */
[----:B---3--:R1:W-:Y:S04]  /*0c40*/  @!P0 STG.E desc[UR16][R34.64+0x10], R33 ;  /* 0x0000102122008986 */ /* 0x0083e8000c101910 */
[----:B----4-:R-:W-:Y:S04]  /*0c50*/  @!P0 STG.E desc[UR16][R34.64+0x4], R37 ;  /* 0x0000042522008986 */ /* 0x010fe8000c101910 */
[----:B-----5:R-:W-:Y:S04]  /*0c60*/  @!P0 STG.E desc[UR16][R34.64+0x8], R39 ;  /* 0x0000082722008986 */ /* 0x020fe8000c101910 */
[----:B------:R2:W-:Y:S04]  /*0c70*/  @!P0 STG.E desc[UR16][R34.64+0xc], R36 ;  /* 0x00000c2422008986 */ /* 0x0005e8000c101910 */
[----:B------:R-:W3:Y:S04]  /*0c80*/  @!P1 LDG.E R41, desc[UR16][R28.64] ;  /* 0x000000101c299981 */ /* 0x000ee8000c1e1900 */
[----:B------:R-:W4:Y:S04]  /*0c90*/  @!P1 LDG.E R43, desc[UR16][R26.64] ;  /* 0x000000101a2b9981 */ /* 0x000f28000c1e1900 */
[----:B------:R-:W5:Y:S04]  /*0ca0*/  @!P1 LDG.E R45, desc[UR16][R24.64] ;  /* 0x00000010182d9981 */ /* 0x000f68000c1e1900 */
[----:B------:R-:W2:Y:S04]  /*0cb0*/  @!P1 LDG.E R32, desc[UR16][R22.64] ;  /* 0x0000001016209981 */ /* 0x000ea8000c1e1900 */
[----:B------:R-:W2:Y:S01]  /*0cc0*/  @!P1 LDG.E R38, desc[UR16][R20.64] ;  /* 0x0000001014269981 */ /* 0x000ea2000c1e1900 */
[----:B0-----:R-:W-:-:S04]  /*0cd0*/  IADD3 R19, PT, PT, R17, 0x100, RZ ;  /* 0x0000010011137810 */ /* 0x001fc80007ffe0ff */
[----:B------:R-:W-:Y:S01]  /*0ce0*/  ISETP.GE.AND P0, PT, R19, R14, PT ;  /* 0x0000000e1300720c */ /* 0x000fe20003f06270 */
[----:B------:R-:W-:-:S05]  /*0cf0*/  IMAD.WIDE R18, R31, 0x14, R12 ;  /* 0x000000141f127825 */ /* 0x000fca00078e020c */
[----:B---3--:R0:W-:Y:S04]  /*0d00*/  @!P1 STG.E desc[UR16][R18.64], R41 ;  /* 0x0000002912009986 */ /* 0x0081e8000c101910 */
[----:B----4-:R3:W-:Y:S04]  /*0d10*/  @!P1 STG.E desc[UR16][R18.64+0x4], R43 ;  /* 0x0000042b12009986 */ /* 0x0107e8000c101910 */
[----:B-----5:R4:W-:Y:S04]  /*0d20*/  @!P1 STG.E desc[UR16][R18.64+0x8], R45 ;  /* 0x0000082d12009986 */ /* 0x0209e8000c101910 */
[----:B--2---:R2:W-:Y:S04]  /*0d30*/  @!P1 STG.E desc[UR16][R18.64+0xc], R32 ;  /* 0x00000c2012009986 */ /* 0x0045e8000c101910 */
[----:B------:R-:W-:Y:S04]  /*0d40*/  @!P1 STG.E desc[UR16][R18.64+0x10], R38 ;  /* 0x0000102612009986 */ /* 0x000fe8000c101910 */
[----:B-1----:R-:W5:Y:S04]  /*0d50*/  @!P0 LDG.E R33, desc[UR16][R28.64+0x200] ;  /* 0x000200101c218981 */ /* 0x002f68000c1e1900 */
[----:B------:R-:W3:Y:S04]  /*0d60*/  @!P0 LDG.E R35, desc[UR16][R26.64+0x200] ;  /* 0x000200101a238981 */ /* 0x000ee8000c1e1900 */
[----:B------:R-:W4:Y:S04]  /*0d70*/  @!P0 LDG.E R37, desc[UR16][R24.64+0x200] ;  /* 0x0002001018258981 */ /* 0x000f28000c1e1900 */
[----:B------:R-:W2:Y:S04]  /*0d80*/  @!P0 LDG.E R39, desc[UR16][R22.64+0x200] ;  /* 0x0002001016278981 */ /* 0x000ea8000c1e1900 */
[----:B------:R-:W2:Y:S01]  /*0d90*/  @!P0 LDG.E R36, desc[UR16][R20.64+0x200] ;  /* 0x0002001014248981 */ /* 0x000ea2000c1e1900 */
[----:B------:R-:W-:-:S04]  /*0da0*/  IADD3 R31, PT, PT, R17, 0x180, RZ ;  /* 0x00000180111f7810 */ /* 0x000fc80007ffe0ff */
[----:B------:R-:W-:Y:S01]  /*0db0*/  ISETP.GE.AND P1, PT, R31, R14, PT ;  /* 0x0000000e1f00720c */ /* 0x000fe20003f26270 */
[----:B-----5:R1:W-:Y:S04]  /*0dc0*/  @!P0 STG.E desc[UR16][R18.64+0xa00], R33 ;  /* 0x000a002112008986 */ /* 0x0203e8000c101910 */
[----:B---3--:R3:W-:Y:S04]  /*0dd0*/  @!P0 STG.E desc[UR16][R18.64+0xa04], R35 ;  /* 0x000a042312008986 */ /* 0x0087e8000c101910 */
[----:B----4-:R4:W-:Y:S04]  /*0de0*/  @!P0 STG.E desc[UR16][R18.64+0xa08], R37 ;  /* 0x000a082512008986 */ /* 0x0109e8000c101910 */
[----:B--2---:R2:W-:Y:S04]  /*0df0*/  @!P0 STG.E desc[UR16][R18.64+0xa0c], R39 ;  /* 0x000a0c2712008986 */ /* 0x0045e8000c101910 */
[----:B------:R5:W-:Y:S04]  /*0e00*/  @!P0 STG.E desc[UR16][R18.64+0xa10], R36 ;  /* 0x000a102412008986 */ /* 0x000be8000c101910 */
[----:B0-----:R-:W3:Y:S04]  /*0e10*/  @!P1 LDG.E R41, desc[UR16][R28.64+0x400] ;  /* 0x000400101c299981 */ /* 0x001ee8000c1e1900 */
[----:B------:R-:W4:Y:S04]  /*0e20*/  @!P1 LDG.E R43, desc[UR16][R26.64+0x400] ;  /* 0x000400101a2b9981 */ /* 0x000f28000c1e1900 */
[----:B------:R-:W2:Y:S04]  /*0e30*/  @!P1 LDG.E R45, desc[UR16][R24.64+0x400] ;  /* 0x00040010182d9981 */ /* 0x000ea8000c1e1900 */
[----:B------:R-:W5:Y:S04]  /*0e40*/  @!P1 LDG.E R32, desc[UR16][R22.64+0x400] ;  /* 0x0004001016209981 */ /* 0x000f68000c1e1900 */
[----:B------:R-:W5:Y:S01]  /*0e50*/  @!P1 LDG.E R34, desc[UR16][R20.64+0x400] ;  /* 0x0004001014229981 */ /* 0x000f62000c1e1900 */
[----:B------:R-:W-:-:S05]  /*0e60*/  VIADD R31, R17, 0x200 ;  /* 0x00000200111f7836 */ /* 0x000fca0000000000 */
[----:B------:R-:W-:Y:S01]  /*0e70*/  ISETP.GE.AND P0, PT, R31, R14, PT ;  /* 0x0000000e1f00720c */ /* 0x000fe20003f06270 */
[----:B---3--:R0:W-:Y:S04]  /*0e80*/  @!P1 STG.E desc[UR16][R18.64+0x1400], R41 ;  /* 0x0014002912009986 */ /* 0x0081e8000c101910 */
[----:B----4-:R3:W-:Y:S04]  /*0e90*/  @!P1 STG.E desc[UR16][R18.64+0x1404], R43 ;  /* 0x0014042b12009986 */ /* 0x0107e8000c101910 */
[----:B--2---:R2:W-:Y:S04]  /*0ea0*/  @!P1 STG.E desc[UR16][R18.64+0x1408], R45 ;  /* 0x0014082d12009986 */ /* 0x0045e8000c101910 */
[----:B-----5:R4:W-:Y:S04]  /*0eb0*/  @!P1 STG.E desc[UR16][R18.64+0x140c], R32 ;  /* 0x00140c2012009986 */ /* 0x0209e8000c101910 */
[----:B------:R5:W-:Y:S04]  /*0ec0*/  @!P1 STG.E desc[UR16][R18.64+0x1410], R34 ;  /* 0x0014102212009986 */ /* 0x000be8000c101910 */
[----:B-1----:R-:W3:Y:S04]  /*0ed0*/  @!P0 LDG.E R33, desc[UR16][R28.64+0x600] ;  /* 0x000600101c218981 */ /* 0x002ee8000c1e1900 */
[----:B------:R-:W2:Y:S04]  /*0ee0*/  @!P0 LDG.E R35, desc[UR16][R26.64+0x600] ;  /* 0x000600101a238981 */ /* 0x000ea8000c1e1900 */
[----:B------:R-:W4:Y:S04]  /*0ef0*/  @!P0 LDG.E R37, desc[UR16][R24.64+0x600] ;  /* 0x0006001018258981 */ /* 0x000f28000c1e1900 */
[----:B------:R-:W5:Y:S04]  /*0f00*/  @!P0 LDG.E R39, desc[UR16][R22.64+0x600] ;  /* 0x0006001016278981 */ /* 0x000f68000c1e1900 */
[----:B------:R-:W5:Y:S01]  /*0f10*/  @!P0 LDG.E R36, desc[UR16][R20.64+0x600] ;  /* 0x0006001014248981 */ /* 0x000f62000c1e1900 */
[----:B------:R-:W-:-:S04]  /*0f20*/  IADD3 R31, PT, PT, R17, 0x280, RZ ;  /* 0x00000280111f7810 */ /* 0x000fc80007ffe0ff */
[----:B------:R-:W-:Y:S01]  /*0f30*/  ISETP.GE.AND P1, PT, R31, R14, PT ;  /* 0x0000000e1f00720c */ /* 0x000fe20003f26270 */
[----:B---3--:R1:W-:Y:S04]  /*0f40*/  @!P0 STG.E desc[UR16][R18.64+0x1e00], R33 ;  /* 0x001e002112008986 */ /* 0x0083e8000c101910 */
[----:B--2---:R2:W-:Y:S04]  /*0f50*/  @!P0 STG.E desc[UR16][R18.64+0x1e04], R35 ;  /* 0x001e042312008986 */ /* 0x0045e8000c101910 */
[----:B----4-:R3:W-:Y:S04]  /*0f60*/  @!P0 STG.E desc[UR16][R18.64+0x1e08], R37 ;  /* 0x001e082512008986 */ /* 0x0107e8000c101910 */
[----:B-----5:R4:W-:Y:S04]  /*0f70*/  @!P0 STG.E desc[UR16][R18.64+0x1e0c], R39 ;  /* 0x001e0c2712008986 */ /* 0x0209e8000c101910 */
[----:B------:R1:W-:Y:S04]  /*0f80*/  @!P0 STG.E desc[UR16][R18.64+0x1e10], R36 ;  /* 0x001e102412008986 */ /* 0x0003e8000c101910 */
[----:B0-----:R-:W5:Y:S04]  /*0f90*/  @!P1 LDG.E R41, desc[UR16][R28.64+0x800] ;  /* 0x000800101c299981 */ /* 0x001f68000c1e1900 */
[----:B------:R-:W2:Y:S04]  /*0fa0*/  @!P1 LDG.E R43, desc[UR16][R26.64+0x800] ;  /* 0x000800101a2b9981 */ /* 0x000ea8000c1e1900 */
[----:B------:R-:W3:Y:S04]  /*0fb0*/  @!P1 LDG.E R45, desc[UR16][R24.64+0x800] ;  /* 0x00080010182d9981 */ /* 0x000ee8000c1e1900 */
[----:B------:R-:W4:Y:S04]  /*0fc0*/  @!P1 LDG.E R32, desc[UR16][R22.64+0x800] ;  /* 0x0008001016209981 */ /* 0x000f28000c1e1900 */
[----:B------:R-:W4:Y:S01]  /*0fd0*/  @!P1 LDG.E R34, desc[UR16][R20.64+0x800] ;  /* 0x0008001014229981 */ /* 0x000f22000c1e1900 */
[----:B------:R-:W-:-:S04]  /*0fe0*/  IADD3 R31, PT, PT, R17, 0x300, RZ ;  /* 0x00000300111f7810 */ /* 0x000fc80007ffe0ff */
[----:B------:R-:W-:Y:S01]  /*0ff0*/  ISETP.GE.AND P0, PT, R31, R14, PT ;  /* 0x0000000e1f00720c */ /* 0x000fe20003f06270 */
[----:B-----5:R0:W-:Y:S04]  /*1000*/  @!P1 STG.E desc[UR16][R18.64+0x2800], R41 ;  /* 0x0028002912009986 */ /* 0x0201e8000c101910 */
[----:B--2---:R0:W-:Y:S04]  /*1010*/  @!P1 STG.E desc[UR16][R18.64+0x2804], R43 ;  /* 0x0028042b12009986 */ /* 0x0041e8000c101910 */
[----:B---3--:R0:W-:Y:S04]  /*1020*/  @!P1 STG.E desc[UR16][R18.64+0x2808], R45 ;  /* 0x0028082d12009986 */ /* 0x0081e8000c101910 */
[----:B----4-:R0:W-:Y:S04]  /*1030*/  @!P1 STG.E desc[UR16][R18.64+0x280c], R32 ;  /* 0x00280c2012009986 */ /* 0x0101e8000c101910 */
[----:B------:R0:W-:Y:S04]  /*1040*/  @!P1 STG.E desc[UR16][R18.64+0x2810], R34 ;  /* 0x0028102212009986 */ /* 0x0001e8000c101910 */
[----:B------:R-:W2:Y:S04]  /*1050*/  @!P0 LDG.E R31, desc[UR16][R28.64+0xa00] ;  /* 0x000a00101c1f8981 */ /* 0x000ea8000c1e1900 */
[----:B-1----:R-:W3:Y:S04]  /*1060*/  @!P0 LDG.E R33, desc[UR16][R26.64+0xa00] ;  /* 0x000a00101a218981 */ /* 0x002ee8000c1e1900 */
[----:B------:R-:W4:Y:S04]  /*1070*/  @!P0 LDG.E R35, desc[UR16][R24.64+0xa00] ;  /* 0x000a001018238981 */ /* 0x000f28000c1e1900 */
[----:B------:R-:W5:Y:S04]  /*1080*/  @!P0 LDG.E R37, desc[UR16][R22.64+0xa00] ;  /* 0x000a001016258981 */ /* 0x000f68000c1e1900 */
[----:B------:R-:W5:Y:S01]  /*1090*/  @!P0 LDG.E R39, desc[UR16][R20.64+0xa00] ;  /* 0x000a001014278981 */ /* 0x000f62000c1e1900 */
[----:B------:R-:W-:Y:S01]  /*10a0*/  VIADD R17, R17, 0x380 ;  /* 0x0000038011117836 */ /* 0x000fe20000000000 */
[----:B------:R-:W-:Y:S01]  /*10b0*/  IADD3 R0, PT, PT, R0, 0x8, RZ ;  /* 0x0000000800007810 */ /* 0x000fe20007ffe0ff */
[----:B------:R-:W-:Y:S03]  /*10c0*/  BSSY.RECONVERGENT B0, `(.L_x_999) ;  /* 0x0000013000007945 */ /* 0x000fe60003800200 */
[----:B------:R-:W-:Y:S01]  /*10d0*/  ISETP.NE.AND P1, PT, R0, R16, PT ;  /* 0x000000100000720c */ /* 0x000fe20003f25270 */
[----:B--2---:R0:W-:Y:S04]  /*10e0*/  @!P0 STG.E desc[UR16][R18.64+0x3200], R31 ;  /* 0x0032001f12008986 */ /* 0x0041e8000c101910 */
[----:B---3--:R0:W-:Y:S04]  /*10f0*/  @!P0 STG.E desc[UR16][R18.64+0x3204], R33 ;  /* 0x0032042112008986 */ /* 0x0081e8000c101910 */
[----:B----4-:R0:W-:Y:S04]  /*1100*/  @!P0 STG.E desc[UR16][R18.64+0x3208], R35 ;  /* 0x0032082312008986 */ /* 0x0101e8000c101910 */
[----:B-----5:R0:W-:Y:S04]  /*1110*/  @!P0 STG.E desc[UR16][R18.64+0x320c], R37 ;  /* 0x00320c2512008986 */ /* 0x0201e8000c101910 */
[----:B------:R0:W-:Y:S01]  /*1120*/  @!P0 STG.E desc[UR16][R18.64+0x3210], R39 ;  /* 0x0032102712008986 */ /* 0x0001e2000c101910 */
[----:B------:R-:W-:-:S13]  /*1130*/  ISETP.GE.AND P0, PT, R17, R14, PT ;  /* 0x0000000e1100720c */ /* 0x000fda0003f06270 */
[----:B0-----:R-:W-:Y:S05]  /*1140*/  @P0 BRA `(.L_x_1000) ;  /* 0x0000000000280947 */ /* 0x001fea0003800000 */
[----:B------:R-:W2:Y:S04]  /*1150*/  LDG.E R29, desc[UR16][R28.64+0xc00] ;  /* 0x000c00101c1d7981 */ /* 0x000ea8000c1e1900 */
        /* <DEDUP_REMOVED lines=9> */
.L_x_1000:
[----:B------:R-:W-:Y:S05]  /*11f0*/  BSYNC.RECONVERGENT B0 ;  /* 0x0000000000007941 */ /* 0x000fea0003800200 */
.L_x_999:
[----:B------:R-:W-:Y:S05]  /*1200*/  @P1 BRA `(.L_x_1001) ;  /* 0xfffffff800381947 */ /* 0x000fea000383ffff */
.L_x_986:
[----:B------:R-:W-:-:S13]  /*1210*/  ISETP.NE.AND P0, PT, R30, RZ, PT ;  /* 0x000000ff1e00720c */ /* 0x000fda0003f05270 */
[----:B------:R-:W-:Y:S05]  /*1220*/  @!P0 EXIT ;  /* 0x000000000000894d */ /* 0x000fea0003800000 */
[----:B------:R-:W0:Y:S01]  /*1230*/  LDC R0, c[0x0][0x388] ;  /* 0x0000e200ff007b82 */ /* 0x000e220000000800 */
[----:B------:R-:W-:Y:S02]  /*1240*/  ISETP.GE.U32.AND P0, PT, R30, 0x4, PT ;  /* 0x000000041e00780c */ /* 0x000fe40003f06070 */
[----:B012---:R-:W-:-:S04]  /*1250*/  LOP3.LUT R31, R0, 0x3, RZ, 0xc0, !PT ;  /* 0x00000003001f7812 */ /* 0x007fc800078ec0ff */
[----:B------:R-:W-:-:S07]  /*1260*/  ISETP.NE.AND P2, PT, R31, RZ, PT ;  /* 0x000000ff1f00720c */ /* 0x000fce0003f45270 */
[----:B------:R-:W-:Y:S06]  /*1270*/  @!P0 BRA `(.L_x_1002) ;  /* 0x0000000400248947 */ /* 0x000fec0003800000 */
[----:B------:R-:W-:-:S04]  /*1280*/  LEA R17, R16, R15, 0x7 ;  /* 0x0000000f10117211 */ /* 0x000fc800078e38ff */
[----:B------:R-:W-:-:S13]  /*1290*/  ISETP.GE.AND P0, PT, R17, R14, PT ;  /* 0x0000000e1100720c */ /* 0x000fda0003f06270 */
[----:B---3--:R-:W-:-:S04]  /*12a0*/  @!P0 IMAD.WIDE R18, R17, 0x4, R2 ;  /* 0x0000000411128825 */ /* 0x008fc800078e0202 */
[C---:B------:R-:W-:Y:S01]  /*12b0*/  @!P0 IMAD.WIDE R20, R17.reuse, 0x4, R4 ;  /* 0x0000000411148825 */ /* 0x040fe200078e0204 */
[----:B------:R0:W2:Y:S03]  /*12c0*/  @!P0 LDG.E R33, desc[UR16][R18.64] ;  /* 0x0000001012218981 */ /* 0x0000a6000c1e1900 */
[C---:B------:R-:W-:Y:S01]  /*12d0*/  @!P0 IMAD.WIDE R22, R17.reuse, 0x4, R6 ;  /* 0x0000000411168825 */ /* 0x040fe200078e0206 */
[----:B------:R1:W3:Y:S03]  /*12e0*/  @!P0 LDG.E R35, desc[UR16][R20.64] ;  /* 0x0000001014238981 */ /* 0x0002e6000c1e1900 */
[C---:B------:R-:W-:Y:S01]  /*12f0*/  @!P0 IMAD.WIDE R24, R17.reuse, 0x4, R8 ;  /* 0x0000000411188825 */ /* 0x040fe200078e0208 */
[----:B------:R4:W5:Y:S03]  /*1300*/  @!P0 LDG.E R37, desc[UR16][R22.64] ;  /* 0x0000001016258981 */ /* 0x000966000c1e1900 */
[C---:B------:R-:W-:Y:S01]  /*1310*/  @!P0 IMAD.WIDE R26, R17.reuse, 0x4, R10 ;  /* 0x00000004111a8825 */ /* 0x040fe200078e020a */
[----:B------:R4:W5:Y:S04]  /*1320*/  @!P0 LDG.E R39, desc[UR16][R24.64] ;  /* 0x0000001018278981 */ /* 0x000968000c1e1900 */
[----:B------:R4:W5:Y:S01]  /*1330*/  @!P0 LDG.E R41, desc[UR16][R26.64] ;  /* 0x000000101a298981 */ /* 0x000962000c1e1900 */
[----:B------:R-:W-:-:S05]  /*1340*/  VIADD R45, R17, 0x80 ;  /* 0x00000080112d7836 */ /* 0x000fca0000000000 */
[----:B------:R-:W-:Y:S01]  /*1350*/  ISETP.GE.AND P1, PT, R45, R14, PT ;  /* 0x0000000e2d00720c */ /* 0x000fe20003f26270 */
[----:B------:R-:W-:-:S12]  /*1360*/  @!P0 IMAD.WIDE R28, R17, 0x14, R12 ;  /* 0x00000014111c8825 */ /* 0x000fd800078e020c */
[----:B0-----:R-:W-:-:S04]  /*1370*/  @!P1 IMAD.WIDE R18, R45, 0x4, R2 ;  /* 0x000000042d129825 */ /* 0x001fc800078e0202 */
[----:B-1----:R-:W-:-:S04]  /*1380*/  @!P1 IMAD.WIDE R20, R45, 0x4, R4 ;  /* 0x000000042d149825 */ /* 0x002fc800078e0204 */
[----:B----4-:R-:W-:-:S04]  /*1390*/  @!P1 IMAD.WIDE R22, R45, 0x4, R6 ;  /* 0x000000042d169825 */ /* 0x010fc800078e0206 */
[----:B------:R-:W-:-:S04]  /*13a0*/  @!P1 IMAD.WIDE R24, R45, 0x4, R8 ;  /* 0x000000042d189825 */ /* 0x000fc800078e0208 */
[----:B------:R-:W-:Y:S01]  /*13b0*/  @!P1 IMAD.WIDE R26, R45, 0x4, R10 ;  /* 0x000000042d1a9825 */ /* 0x000fe200078e020a */
[----:B--2---:R0:W-:Y:S04]  /*13c0*/  @!P0 STG.E desc[UR16][R28.64], R33 ;  /* 0x000000211c008986 */ /* 0x0041e8000c101910 */
[----:B---3--:R1:W-:Y:S04]  /*13d0*/  @!P0 STG.E desc[UR16][R28.64+0x4], R35 ;  /* 0x000004231c008986 */ /* 0x0083e8000c101910 */
[----:B-----5:R2:W-:Y:S04]  /*13e0*/  @!P0 STG.E desc[UR16][R28.64+0x8], R37 ;  /* 0x000008251c008986 */ /* 0x0205e8000c101910 */
[----:B------:R3:W-:Y:S04]  /*13f0*/  @!P0 STG.E desc[UR16][R28.64+0xc], R39 ;  /* 0x00000c271c008986 */ /* 0x0007e8000c101910 */
[----:B------:R4:W-:Y:S04]  /*1400*/  @!P0 STG.E desc[UR16][R28.64+0x10], R41 ;  /* 0x000010291c008986 */ /* 0x0009e8000c101910 */
[----:B------:R5:W5:Y:S04]  /*1410*/  @!P1 LDG.E R43, desc[UR16][R18.64] ;  /* 0x00000010122b9981 */ /* 0x000b68000c1e1900 */
[----:B0-----:R0:W5:Y:S04]  /*1420*/  @!P1 LDG.E R33, desc[UR16][R20.64] ;  /* 0x0000001014219981 */ /* 0x001168000c1e1900 */
[----:B-1----:R1:W5:Y:S04]  /*1430*/  @!P1 LDG.E R35, desc[UR16][R22.64] ;  /* 0x0000001016239981 */ /* 0x002368000c1e1900 */
[----:B--2---:R2:W2:Y:S04]  /*1440*/  @!P1 LDG.E R37, desc[UR16][R24.64] ;  /* 0x0000001018259981 */ /* 0x0044a8000c1e1900 */
[----:B---3--:R3:W3:Y:S01]  /*1450*/  @!P1 LDG.E R39, desc[UR16][R26.64] ;  /* 0x000000101a279981 */ /* 0x0086e2000c1e1900 */
[----:B------:R-:W-:-:S04]  /*1460*/  IADD3 R30, PT, PT, R17, 0x100, RZ ;  /* 0x00000100111e7810 */ /* 0x000fc80007ffe0ff */
[----:B------:R-:W-:Y:S01]  /*1470*/  ISETP.GE.AND P0, PT, R30, R14, PT ;  /* 0x0000000e1e00720c */ /* 0x000fe20003f06270 */
[----:B----4-:R-:W-:-:S12]  /*1480*/  @!P1 IMAD.WIDE R28, R45, 0x14, R12 ;  /* 0x000000142d1c9825 */ /* 0x010fd800078e020c */
[----:B-----5:R-:W-:-:S04]  /*1490*/  @!P0 IMAD.WIDE R18, R30, 0x4, R2 ;  /* 0x000000041e128825 */ /* 0x020fc800078e0202 */
[----:B0-----:R-:W-:-:S04]  /*14a0*/  @!P0 IMAD.WIDE R20, R30, 0x4, R4 ;  /* 0x000000041e148825 */ /* 0x001fc800078e0204 */
[----:B-1----:R-:W-:-:S04]  /*14b0*/  @!P0 IMAD.WIDE R22, R30, 0x4, R6 ;  /* 0x000000041e168825 */ /* 0x002fc800078e0206 */
[----:B--2---:R-:W-:-:S04]  /*14c0*/  @!P0 IMAD.WIDE R24, R30, 0x4, R8 ;  /* 0x000000041e188825 */ /* 0x004fc800078e0208 */
[----:B---3--:R-:W-:Y:S01]  /*14d0*/  @!P0 IMAD.WIDE R26, R30, 0x4, R10 ;  /* 0x000000041e1a8825 */ /* 0x008fe200078e020a */
[----:B------:R0:W-:Y:S04]  /*14e0*/  @!P1 STG.E desc[UR16][R28.64], R43 ;  /* 0x0000002b1c009986 */ /* 0x0001e8000c101910 */
[----:B------:R1:W-:Y:S04]  /*14f0*/  @!P1 STG.E desc[UR16][R28.64+0x4], R33 ;  /* 0x000004211c009986 */ /* 0x0003e8000c101910 */
[----:B------:R2:W-:Y:S04]  /*1500*/  @!P1 STG.E desc[UR16][R28.64+0x8], R35 ;  /* 0x000008231c009986 */ /* 0x0005e8000c101910 */
        /* <DEDUP_REMOVED lines=14> */
[C---:B---3--:R-:W-:Y:S01]  /*15f0*/  @!P1 IMAD.WIDE R26, R17.reuse, 0x4, R10 ;  /* 0x00000004111a9825 */ /* 0x048fe200078e020a */
[----:B------:R-:W-:Y:S04]  /*1600*/  @!P0 STG.E desc[UR16][R28.64], R41 ;  /* 0x000000291c008986 */ /* 0x000fe8000c101910 */
[----:B------:R-:W-:Y:S04]  /*1610*/  @!P0 STG.E desc[UR16][R28.64+0x4], R43 ;  /* 0x0000042b1c008986 */ /* 0x000fe8000c101910 */
[----:B------:R-:W-:Y:S04]  /*1620*/  @!P0 STG.E desc[UR16][R28.64+0x8], R33 ;  /* 0x000008211c008986 */ /* 0x000fe8000c101910 */
[----:B------:R-:W-:Y:S04]  /*1630*/  @!P0 STG.E desc[UR16][R28.64+0xc], R35 ;  /* 0x00000c231c008986 */ /* 0x000fe8000c101910 */
[----:B------:R0:W-:Y:S04]  /*1640*/  @!P0 STG.E desc[UR16][R28.64+0x10], R37 ;  /* 0x000010251c008986 */ /* 0x0001e8000c101910 */
[----:B------:R-:W2:Y:S04]  /*1650*/  @!P1 LDG.E R19, desc[UR16][R18.64] ;  /* 0x0000001012139981 */ /* 0x000ea8000c1e1900 */
[----:B------:R-:W3:Y:S04]  /*1660*/  @!P1 LDG.E R21, desc[UR16][R20.64] ;  /* 0x0000001014159981 */ /* 0x000ee8000c1e1900 */
[----:B------:R-:W4:Y:S04]  /*1670*/  @!P1 LDG.E R23, desc[UR16][R22.64] ;  /* 0x0000001016179981 */ /* 0x000f28000c1e1900 */
[----:B------:R-:W5:Y:S04]  /*1680*/  @!P1 LDG.E R25, desc[UR16][R24.64] ;  /* 0x0000001018199981 */ /* 0x000f68000c1e1900 */
[----:B------:R-:W5:Y:S01]  /*1690*/  @!P1 LDG.E R27, desc[UR16][R26.64] ;  /* 0x000000101a1b9981 */ /* 0x000f62000c1e1900 */
[----:B0-----:R-:W-:-:S04]  /*16a0*/  @!P1 IMAD.WIDE R28, R17, 0x14, R12 ;  /* 0x00000014111c9825 */ /* 0x001fc800078e020c */
[----:B------:R-:W-:Y:S01]  /*16b0*/  VIADD R16, R16, 0x4 ;  /* 0x0000000410107836 */ /* 0x000fe20000000000 */
[----:B--2---:R0:W-:Y:S04]  /*16c0*/  @!P1 STG.E desc[UR16][R28.64], R19 ;  /* 0x000000131c009986 */ /* 0x0041e8000c101910 */
[----:B---3--:R0:W-:Y:S04]  /*16d0*/  @!P1 STG.E desc[UR16][R28.64+0x4], R21 ;  /* 0x000004151c009986 */ /* 0x0081e8000c101910 */
[----:B----4-:R0:W-:Y:S04]  /*16e0*/  @!P1 STG.E desc[UR16][R28.64+0x8], R23 ;  /* 0x000008171c009986 */ /* 0x0101e8000c101910 */
[----:B-----5:R0:W-:Y:S04]  /*16f0*/  @!P1 STG.E desc[UR16][R28.64+0xc], R25 ;  /* 0x00000c191c009986 */ /* 0x0201e8000c101910 */
[----:B------:R0:W-:Y:S02]  /*1700*/  @!P1 STG.E desc[UR16][R28.64+0x10], R27 ;  /* 0x0000101b1c009986 */ /* 0x0001e4000c101910 */
.L_x_1002:
[----:B------:R-:W-:Y:S05]  /*1710*/  @!P2 EXIT ;  /* 0x000000000000a94d */ /* 0x000fea0003800000 */
[----:B------:R-:W-:Y:S02]  /*1720*/  ISETP.NE.AND P0, PT, R31, 0x1, PT ;  /* 0x000000011f00780c */ /* 0x000fe40003f05270 */
[----:B------:R-:W-:-:S04]  /*1730*/  LOP3.LUT R0, R0, 0x1, RZ, 0xc0, !PT ;  /* 0x0000000100007812 */ /* 0x000fc800078ec0ff */
[----:B------:R-:W-:-:S07]  /*1740*/  ISETP.NE.U32.AND P2, PT, R0, 0x1, PT ;  /* 0x000000010000780c */ /* 0x000fce0003f45070 */
[----:B------:R-:W-:Y:S06]  /*1750*/  @!P0 BRA `(.L_x_1003) ;  /* 0x0000000000948947 */ /* 0x000fec0003800000 */
[----:B0--3--:R-:W-:-:S04]  /*1760*/  LEA R29, R16, R15, 0x7 ;  /* 0x0000000f101d7211 */ /* 0x009fc800078e38ff */
[----:B------:R-:W-:-:S13]  /*1770*/  ISETP.GE.AND P0, PT, R29, R14, PT ;  /* 0x0000000e1d00720c */ /* 0x000fda0003f06270 */
[----:B------:R-:W-:-:S04]  /*1780*/  @!P0 IMAD.WIDE R18, R29, 0x4, R2 ;  /* 0x000000041d128825 */ /* 0x000fc800078e0202 */
        /* <DEDUP_REMOVED lines=9> */
[----:B------:R-:W-:-:S04]  /*1820*/  IADD3 R39, PT, PT, R29, 0x80, RZ ;  /* 0x000000801d277810 */ /* 0x000fc80007ffe0ff */
[----:B------:R-:W-:Y:S01]  /*1830*/  ISETP.GE.AND P1, PT, R39, R14, PT ;  /* 0x0000000e2700720c */ /* 0x000fe20003f26270 */
[----:B------:R-:W-:-:S12]  /*1840*/  @!P0 IMAD.WIDE R28, R29, 0x14, R12 ;  /* 0x000000141d1c8825 */ /* 0x000fd800078e020c */
[----:B0-----:R-:W-:-:S04]  /*1850*/  @!P1 IMAD.WIDE R18, R39, 0x4, R2 ;  /* 0x0000000427129825 */ /* 0x001fc800078e0202 */
[----:B-1----:R-:W-:-:S04]  /*1860*/  @!P1 IMAD.WIDE R20, R39, 0x4, R4 ;  /* 0x0000000427149825 */ /* 0x002fc800078e0204 */
[----:B----4-:R-:W-:-:S04]  /*1870*/  @!P1 IMAD.WIDE R22, R39, 0x4, R6 ;  /* 0x0000000427169825 */ /* 0x010fc800078e0206 */
[----:B------:R-:W-:-:S04]  /*1880*/  @!P1 IMAD.WIDE R24, R39, 0x4, R8 ;  /* 0x0000000427189825 */ /* 0x000fc800078e0208 */
[C---:B------:R-:W-:Y:S01]  /*1890*/  @!P1 IMAD.WIDE R26, R39.reuse, 0x4, R10 ;  /* 0x00000004271a9825 */ /* 0x040fe200078e020a */
[----:B--2---:R-:W-:Y:S04]  /*18a0*/  @!P0 STG.E desc[UR16][R28.64], R17 ;  /* 0x000000111c008986 */ /* 0x004fe8000c101910 */
[----:B---3--:R-:W-:Y:S04]  /*18b0*/  @!P0 STG.E desc[UR16][R28.64+0x4], R31 ;  /* 0x0000041f1c008986 */ /* 0x008fe8000c101910 */
[----:B-----5:R-:W-:Y:S04]  /*18c0*/  @!P0 STG.E desc[UR16][R28.64+0x8], R33 ;  /* 0x000008211c008986 */ /* 0x020fe8000c101910 */
        /* <DEDUP_REMOVED lines=14> */
.L_x_1003:
[----:B------:R-:W-:Y:S05]  /*19b0*/  @P2 EXIT ;  /* 0x000000000000294d */ /* 0x000fea0003800000 */
[----:B------:R-:W-:-:S04]  /*19c0*/  LEA R15, R16, R15, 0x7 ;  /* 0x0000000f100f7211 */ /* 0x000fc800078e38ff */
[----:B------:R-:W-:-:S13]  /*19d0*/  ISETP.GE.AND P0, PT, R15, R14, PT ;  /* 0x0000000e0f00720c */ /* 0x000fda0003f06270 */
[----:B------:R-:W-:Y:S05]  /*19e0*/  @P0 EXIT ;  /* 0x000000000000094d */ /* 0x000fea0003800000 */
[----:B------:R-:W-:-:S04]  /*19f0*/  IMAD.WIDE R2, R15, 0x4, R2 ;  /* 0x000000040f027825 */ /* 0x000fc800078e0202 */
[C---:B------:R-:W-:Y:S02]  /*1a00*/  IMAD.WIDE R4, R15.reuse, 0x4, R4 ;  /* 0x000000040f047825 */ /* 0x040fe400078e0204 */
[----:B------:R-:W2:Y:S02]  /*1a10*/  LDG.E R3, desc[UR16][R2.64] ;  /* 0x0000001002037981 */ /* 0x000ea4000c1e1900 */
[C---:B------:R-:W-:Y:S02]  /*1a20*/  IMAD.WIDE R6, R15.reuse, 0x4, R6 ;  /* 0x000000040f067825 */ /* 0x040fe400078e0206 */
[----:B------:R-:W4:Y:S02]  /*1a30*/  LDG.E R5, desc[UR16][R4.64] ;  /* 0x0000001004057981 */ /* 0x000f24000c1e1900 */
[C---:B------:R-:W-:Y:S02]  /*1a40*/  IMAD.WIDE R8, R15.reuse, 0x4, R8 ;  /* 0x000000040f087825 */ /* 0x040fe400078e0208 */
[----:B------:R-:W5:Y:S02]  /*1a50*/  LDG.E R7, desc[UR16][R6.64] ;  /* 0x0000001006077981 */ /* 0x000f64000c1e1900 */
[----:B------:R-:W-:-:S02]  /*1a60*/  IMAD.WIDE R10, R15, 0x4, R10 ;  /* 0x000000040f0a7825 */ /* 0x000fc400078e020a */
[----:B------:R-:W3:Y:S04]  /*1a70*/  LDG.E R9, desc[UR16][R8.64] ;  /* 0x0000001008097981 */ /* 0x000ee8000c1e1900 */
[----:B------:R-:W3:Y:S01]  /*1a80*/  LDG.E R11, desc[UR16][R10.64] ;  /* 0x000000100a0b7981 */ /* 0x000ee2000c1e1900 */
[----:B------:R-:W-:-:S05]  /*1a90*/  IMAD.WIDE R12, R15, 0x14, R12 ;  /* 0x000000140f0c7825 */ /* 0x000fca00078e020c */
[----:B--2---:R-:W-:Y:S04]  /*1aa0*/  STG.E desc[UR16][R12.64], R3 ;  /* 0x000000030c007986 */ /* 0x004fe8000c101910 */
[----:B----4-:R-:W-:Y:S04]  /*1ab0*/  STG.E desc[UR16][R12.64+0x4], R5 ;  /* 0x000004050c007986 */ /* 0x010fe8000c101910 */
[----:B-----5:R-:W-:Y:S04]  /*1ac0*/  STG.E desc[UR16][R12.64+0x8], R7 ;  /* 0x000008070c007986 */ /* 0x020fe8000c101910 */
[----:B---3--:R-:W-:Y:S04]  /*1ad0*/  STG.E desc[UR16][R12.64+0xc], R9 ;  /* 0x00000c090c007986 */ /* 0x008fe8000c101910 */
[----:B------:R-:W-:Y:S01]  /*1ae0*/  STG.E desc[UR16][R12.64+0x10], R11 ;  /* 0x0000100b0c007986 */ /* 0x000fe2000c101910 */
[----:B------:R-:W-:Y:S05]  /*1af0*/  EXIT ;  /* 0x000000000000794d */ /* 0x000fea0003800000 */
.L_x_985:
[----:B------:R-:W-:-:S13]  /*1b00*/  ISETP.GE.AND P0, PT, R0, 0x1, PT ;  /* 0x000000010000780c */ /* 0x000fda0003f06270 */
[----:B------:R-:W-:Y:S05]  /*1b10*/  @!P0 EXIT ;  /* 0x000000000000894d */ /* 0x000fea0003800000 */
[----:B------:R-:W0:Y:S01]  /*1b20*/  S2R R23, SR_TID.X ;  /* 0x0000000000177919 */ /* 0x000e220000002100 */
[----:B------:R-:W-:Y:S01]  /*1b30*/  ISETP.GE.U32.AND P0, PT, R0, 0x8, PT ;  /* 0x000000080000780c */ /* 0x000fe20003f06070 */
[----:B------:R-:W-:-:S12]  /*1b40*/  HFMA2 R22, -RZ, RZ, 0, 0 ;  /* 0x00000000ff167431 */ /* 0x000fd800000001ff */
[----:B------:R-:W-:Y:S05]  /*1b50*/  @!P0 BRA `(.L_x_1004) ;  /* 0x0000000800488947 */ /* 0x000fea0003800000 */
[----:B------:R-:W1:Y:S01]  /*1b60*/  LDC.64 R20, c[0x0][0x3b8] ;  /* 0x0000ee00ff147b82 */ /* 0x000e620000000a00 */
[----:B------:R-:W-:Y:S01]  /*1b70*/  UIADD3 UR4, UP0, UPT, UR18, 0x600, URZ ;  /* 0x0000060012047890 */ /* 0x000fe2000ff1e0ff */
[C---:B0-----:R-:W-:Y:S01]  /*1b80*/  IMAD.WIDE.U32 R14, R23.reuse, 0x14, R12 ;  /* 0x00000014170e7825 */ /* 0x041fe200078e000c */
[----:B------:R-:W-:Y:S02]  /*1b90*/  LOP3.LUT R22, R0, 0x7ffffff8, RZ, 0xc0, !PT ;  /* 0x7ffffff800167812 */ /* 0x000fe400078ec0ff */
[----:B------:R-:W-:Y:S01]  /*1ba0*/  UIADD3 UR8, UP1, UPT, UR4, UR8, URZ ;  /* 0x0000000804087290 */ /* 0x000fe2000ff3e0ff */
[----:B------:R-:W-:Y:S01]  /*1bb0*/  IADD3 R25, PT, PT, R23, 0x80, RZ ;  /* 0x0000008017197810 */ /* 0x000fe20007ffe0ff */
[----:B------:R-:W-:Y:S01]  /*1bc0*/  UIADD3.X UR5, UPT, UPT, URZ, UR19, URZ, UP0, !UPT ;  /* 0x00000013ff057290 */ /* 0x000fe200087fe4ff */
[----:B------:R-:W0:Y:S01]  /*1bd0*/  LDC.64 R18, c[0x0][0x3a8] ;  /* 0x0000ea00ff127b82 */ /* 0x000e220000000a00 */
[----:B------:R-:W-:Y:S01]  /*1be0*/  UIADD3 UR10, UP0, UPT, UR4, UR10, URZ ;  /* 0x0000000a040a7290 */ /* 0x000fe2000ff1e0ff */
[----:B------:R-:W-:Y:S01]  /*1bf0*/  IADD3 R34, P0, PT, R14, 0x10, RZ ;  /* 0x000000100e227810 */ /* 0x000fe20007f1e0ff */
[----:B------:R-:W-:Y:S01]  /*1c00*/  UIADD3.X UR9, UPT, UPT, UR5, UR9, URZ, UP1, !UPT ;  /* 0x0000000905097290 */ /* 0x000fe20008ffe4ff */
[----:B------:R-:W-:Y:S01]  /*1c10*/  IADD3 R14, P1, PT, R16, 0x1e08, RZ ;  /* 0x00001e08100e7810 */ /* 0x000fe20007f3e0ff */
[----:B------:R-:W-:Y:S01]  /*1c20*/  UIADD3.X UR11, UPT, UPT, UR5, UR11, URZ, UP0, !UPT ;  /* 0x0000000b050b7290 */ /* 0x000fe200087fe4ff */
[----:B------:R-:W-:Y:S01]  /*1c30*/  IMAD.MOV R24, RZ, RZ, -R22 ;  /* 0x000000ffff187224 */ /* 0x000fe200078e0a16 */
[----:B------:R-:W-:Y:S01]  /*1c40*/  UIADD3 UR12, UP1, UPT, UR4, UR12, URZ ;  /* 0x0000000c040c7290 */ /* 0x000fe2000ff3e0ff */
[----:B------:R-:W2:Y:S01]  /*1c50*/  LDC.64 R26, c[0x0][0x3a0] ;  /* 0x0000e800ff1a7b82 */ /* 0x000ea20000000a00 */
[----:B------:R-:W-:Y:S01]  /*1c60*/  UIADD3 UR14, UP2, UPT, UR4, UR14, URZ ;  /* 0x0000000e040e7290 */ /* 0x000fe2000ff5e0ff */
[----:B------:R-:W-:Y:S01]  /*1c70*/  IMAD.X R35, RZ, RZ, R15, P0 ;  /* 0x000000ffff237224 */ /* 0x000fe200000e060f */
[----:B------:R-:W-:Y:S01]  /*1c80*/  UIADD3 UR4, UP0, UPT, UR4, UR6, URZ ;  /* 0x0000000604047290 */ /* 0x000fe2000ff1e0ff */
[----:B------:R-:W-:Y:S01]  /*1c90*/  IADD3.X R15, PT, PT, RZ, R13, RZ, P1, !PT ;  /* 0x0000000dff0f7210 */ /* 0x000fe20000ffe4ff */
[----:B------:R-:W-:-:S02]  /*1ca0*/  UIADD3.X UR13, UPT, UPT, UR5, UR13, URZ, UP1, !UPT ;  /* 0x0000000d050d7290 */ /* 0x000fc40008ffe4ff */
[----:B------:R-:W-:Y:S01]  /*1cb0*/  UIADD3.X UR15, UPT, UPT, UR5, UR15, URZ, UP2, !UPT ;  /* 0x0000000f050f7290 */ /* 0x000fe200097fe4ff */
[----:B-1----:R-:W-:Y:S01]  /*1cc0*/  IMAD.WIDE.U32 R20, R23, 0x4, R20 ;  /* 0x0000000417147825 */ /* 0x002fe200078e0014 */
[----:B------:R-:W-:-:S03]  /*1cd0*/  UIADD3.X UR5, UPT, UPT, UR5, UR7, URZ, UP0, !UPT ;  /* 0x0000000705057290 */ /* 0x000fc600087fe4ff */
[----:B0-----:R-:W-:-:S04]  /*1ce0*/  IMAD.WIDE.U32 R18, R23, 0x4, R18 ;  /* 0x0000000417127825 */ /* 0x001fc800078e0012 */
[----:B--2---:R-:W-:-:S07]  /*1cf0*/  IMAD.WIDE.U32 R16, R23, 0x4, R26 ;  /* 0x0000000417107825 */ /* 0x004fce00078e001a */
.L_x_1005:
[----:B-1----:R-:W0:Y:S01]  /*1d00*/  LDC.64 R30, c[0x0][0x398] ;  /* 0x0000e600ff1e7b82 */ /* 0x002e220000000a00 */
[----:B------:R-:W-:Y:S02]  /*1d10*/  IADD3 R28, P0, PT, R16, UR18, RZ ;  /* 0x00000012101c7c10 */ /* 0x000fe4000ff1e0ff */
[----:B------:R-:W-:Y:S02]  /*1d20*/  IADD3 R26, P1, PT, R18, UR18, RZ ;  /* 0x00000012121a7c10 */ /* 0x000fe4000ff3e0ff */
[----:B------:R-:W-:Y:S02]  /*1d30*/  IADD3.X R29, PT, PT, R17, UR19, RZ, P0, !PT ;  /* 0x00000013111d7c10 */ /* 0x000fe400087fe4ff */
[----:B------:R-:W-:Y:S01]  /*1d40*/  IADD3.X R27, PT, PT, R19, UR19, RZ, P1, !PT ;  /* 0x00000013131b7c10 */ /* 0x000fe20008ffe4ff */
[----:B------:R-:W1:Y:S03]  /*1d50*/  LDC.64 R32, c[0x0][0x3b0] ;  /* 0x0000ec00ff207b82 */ /* 0x000e660000000a00 */
[----:B------:R-:W2:Y:S04]  /*1d60*/  LDG.E R29, desc[UR16][R28.64] ;  /* 0x000000101c1d7981 */ /* 0x000ea8000c1e1900 */
[----:B------:R3:W4:Y:S01]  /*1d70*/  LDG.E R43, desc[UR16][R26.64] ;  /* 0x000000101a2b7981 */ /* 0x000722000c1e1900 */
[----:B0-----:R-:W-:-:S03]  /*1d80*/  IMAD.WIDE.U32 R30, R23, 0x4, R30 ;  /* 0x00000004171e7825 */ /* 0x001fc600078e001e */
[----:B------:R-:W-:Y:S01]  /*1d90*/  IADD3 R30, P0, PT, R30, UR18, RZ ;  /* 0x000000121e1e7c10 */ /* 0x000fe2000ff1e0ff */
[----:B-1----:R-:W-:-:S03]  /*1da0*/  IMAD.WIDE.U32 R32, R23, 0x4, R32 ;  /* 0x0000000417207825 */ /* 0x002fc600078e0020 */
[----:B------:R-:W-:Y:S02]  /*1db0*/  IADD3.X R31, PT, PT, R31, UR19, RZ, P0, !PT ;  /* 0x000000131f1f7c10 */ /* 0x000fe400087fe4ff */
[----:B------:R-:W-:Y:S02]  /*1dc0*/  IADD3 R32, P1, PT, R32, UR18, RZ ;  /* 0x0000001220207c10 */ /* 0x000fe4000ff3e0ff */
[----:B------:R-:W-:Y:S02]  /*1dd0*/  IADD3 R36, P0, PT, R20, UR18, RZ ;  /* 0x0000001214247c10 */ /* 0x000fe4000ff1e0ff */
[----:B------:R-:W5:Y:S01]  /*1de0*/  LDG.E R31, desc[UR16][R30.64] ;  /* 0x000000101e1f7981 */ /* 0x000f62000c1e1900 */
[----:B------:R-:W-:Y:S02]  /*1df0*/  IADD3.X R33, PT, PT, R33, UR19, RZ, P1, !PT ;  /* 0x0000001321217c10 */ /* 0x000fe40008ffe4ff */
[----:B------:R-:W-:-:S04]  /*1e00*/  IADD3.X R37, PT, PT, R21, UR19, RZ, P0, !PT ;  /* 0x0000001315257c10 */ /* 0x000fc800087fe4ff */
[----:B------:R-:W5:Y:S04]  /*1e10*/  LDG.E R33, desc[UR16][R32.64] ;  /* 0x0000001020217981 */ /* 0x000f68000c1e1900 */
[----:B------:R0:W5:Y:S01]  /*1e20*/  LDG.E R45, desc[UR16][R36.64] ;  /* 0x00000010242d7981 */ /* 0x000162000c1e1900 */
[----:B---3--:R-:W-:Y:S02]  /*1e30*/  MOV R26, R34 ;  /* 0x00000022001a7202 */ /* 0x008fe40000000f00 */
[----:B------:R-:W-:Y:S01]  /*1e40*/  MOV R27, R35 ;  /* 0x00000023001b7202 */ /* 0x000fe20000000f00 */
[----:B------:R-:W-:Y:S01]  /*1e50*/  IMAD.U32 R38, RZ, RZ, UR4 ;  /* 0x00000004ff267e24 */ /* 0x000fe2000f8e00ff */
[----:B------:R-:W-:Y:S01]  /*1e60*/  MOV R39, UR5 ;  /* 0x0000000500277c02 */ /* 0x000fe20008000f00 */
[----:B------:R-:W-:Y:S01]  /*1e70*/  IMAD.U32 R41, RZ, RZ, UR9 ;  /* 0x00000009ff297e24 */ /* 0x000fe2000f8e00ff */
[----:B------:R-:W-:-:S02]  /*1e80*/  MOV R40, UR8 ;  /* 0x0000000800287c02 */ /* 0x000fc40008000f00 */
[----:B------:R-:W-:Y:S01]  /*1e90*/  MOV R34, UR10 ;  /* 0x0000000a00227c02 */ /* 0x000fe20008000f00 */
[----:B0-----:R-:W-:Y:S01]  /*1ea0*/  IMAD.U32 R36, RZ, RZ, UR12 ;  /* 0x0000000cff247e24 */ /* 0x001fe2000f8e00ff */
[----:B------:R-:W-:Y:S02]  /*1eb0*/  MOV R35, UR11 ;  /* 0x0000000b00237c02 */ /* 0x000fe40008000f00 */
[----:B------:R-:W-:Y:S02]  /*1ec0*/  MOV R37, UR13 ;  /* 0x0000000d00257c02 */ /* 0x000fe40008000f00 */
[----:B------:R-:W-:Y:S01]  /*1ed0*/  MOV R28, UR14 ;  /* 0x0000000e001c7c02 */ /* 0x000fe20008000f00 */
[----:B------:R-:W-:-:S04]  /*1ee0*/  IMAD.WIDE R34, R25, 0x4, R34 ;  /* 0x0000000419227825 */ /* 0x000fc800078e0222 */
[C---:B------:R-:W-:Y:S01]  /*1ef0*/  IMAD.WIDE R36, R25.reuse, 0x4, R36 ;  /* 0x0000000419247825 */ /* 0x040fe200078e0224 */
[----:B--2---:R0:W-:Y:S04]  /*1f00*/  STG.E desc[UR16][R26.64+-0xc], R29 ;  /* 0xfffff41d1a007986 */ /* 0x0041e8000c101910 */
[----:B----4-:R-:W-:Y:S01]  /*1f10*/  STG.E desc[UR16][R26.64+-0x8], R43 ;  /* 0xfffff82b1a007986 */ /* 0x010fe2000c101910 */
[----:B0-----:R-:W-:Y:S02]  /*1f20*/  IMAD.U32 R29, RZ, RZ, UR15 ;  /* 0x0000000fff1d7e24 */ /* 0x001fe4000f8e00ff */
[C---:B------:R-:W-:Y:S01]  /*1f30*/  IMAD.WIDE R28, R25.reuse, 0x4, R28 ;  /* 0x00000004191c7825 */ /* 0x040fe200078e021c */
[----:B-----5:R0:W-:Y:S04]  /*1f40*/  STG.E desc[UR16][R26.64+-0x10], R31 ;  /* 0xfffff01f1a007986 */ /* 0x0201e8000c101910 */
[----:B------:R1:W-:Y:S01]  /*1f50*/  STG.E desc[UR16][R26.64+-0x4], R33 ;  /* 0xfffffc211a007986 */ /* 0x0003e2000c101910 */
[----:B0-----:R-:W-:-:S03]  /*1f60*/  IMAD.WIDE R30, R25, 0x4, R38 ;  /* 0x00000004191e7825 */ /* 0x001fc600078e0226 */
[----:B------:R0:W-:Y:S04]  /*1f70*/  STG.E desc[UR16][R26.64], R45 ;  /* 0x0000002d1a007986 */ /* 0x0001e8000c101910 */
[----:B------:R-:W2:Y:S01]  /*1f80*/  LDG.E R42, desc[UR16][R28.64+-0x600] ;  /* 0xfffa00101c2a7981 */ /* 0x000ea2000c1e1900 */
[----:B-1----:R-:W-:-:S03]  /*1f90*/  IMAD.WIDE R32, R25, 0x4, R40 ;  /* 0x0000000419207825 */ /* 0x002fc600078e0228 */
[----:B------:R-:W3:Y:S04]  /*1fa0*/  LDG.E R41, desc[UR16][R30.64+-0x600] ;  /* 0xfffa00101e297981 */ /* 0x000ee8000c1e1900 */
[----:B------:R-:W4:Y:S04]  /*1fb0*/  LDG.E R43, desc[UR16][R32.64+-0x600] ;  /* 0xfffa0010202b7981 */ /* 0x000f28000c1e1900 */
[----:B0-----:R-:W5:Y:S04]  /*1fc0*/  LDG.E R45, desc[UR16][R34.64+-0x600] ;  /* 0xfffa0010222d7981 */ /* 0x001f68000c1e1900 */
[----:B------:R-:W5:Y:S01]  /*1fd0*/  LDG.E R40, desc[UR16][R36.64+-0x600] ;  /* 0xfffa001024287981 */ /* 0x000f62000c1e1900 */
[----:B------:R-:W-:-:S05]  /*1fe0*/  IMAD.WIDE R38, R25, 0x14, R14 ;  /* 0x0000001419267825 */ /* 0x000fca00078e020e */
[----:B--2---:R-:W-:Y:S04]  /*1ff0*/  STG.E desc[UR16][R38.64+-0x1df8], R42 ;  /* 0xffe2082a26007986 */ /* 0x004fe8000c101910 */
[----:B---3--:R0:W-:Y:S04]  /*2000*/  STG.E desc[UR16][R38.64+-0x1e08], R41 ;  /* 0xffe1f82926007986 */ /* 0x0081e8000c101910 */
[----:B----4-:R1:W-:Y:S04]  /*2010*/  STG.E desc[UR16][R38.64+-0x1e04], R43 ;  /* 0xffe1fc2b26007986 */ /* 0x0103e8000c101910 */
[----:B-----5:R2:W-:Y:S04]  /*2020*/  STG.E desc[UR16][R38.64+-0x1e00], R45 ;  /* 0xffe2002d26007986 */ /* 0x0205e8000c101910 */
[----:B------:R3:W-:Y:S04]  /*2030*/  STG.E desc[UR16][R38.64+-0x1dfc], R40 ;  /* 0xffe2042826007986 */ /* 0x0007e8000c101910 */
[----:B------:R-:W4:Y:S04]  /*2040*/  LDG.E R44, desc[UR16][R30.64+-0x400] ;  /* 0xfffc00101e2c7981 */ /* 0x000f28000c1e1900 */
[----:B0-----:R-:W5:Y:S04]  /*2050*/  LDG.E R41, desc[UR16][R32.64+-0x400] ;  /* 0xfffc001020297981 */ /* 0x001f68000c1e1900 */
[----:B-1----:R-:W5:Y:S04]  /*2060*/  LDG.E R43, desc[UR16][R34.64+-0x400] ;  /* 0xfffc0010222b7981 */ /* 0x002f68000c1e1900 */
[----:B--2---:R-:W2:Y:S04]  /*2070*/  LDG.E R45, desc[UR16][R36.64+-0x400] ;  /* 0xfffc0010242d7981 */ /* 0x004ea8000c1e1900 */
[----:B---3--:R-:W3:Y:S04]  /*2080*/  LDG.E R40, desc[UR16][R28.64+-0x400] ;  /* 0xfffc00101c287981 */ /* 0x008ee8000c1e1900 */
[----:B----4-:R-:W-:Y:S04]  /*2090*/  STG.E desc[UR16][R38.64+-0x1408], R44 ;  /* 0xffebf82c26007986 */ /* 0x010fe8000c101910 */
[----:B-----5:R0:W-:Y:S04]  /*20a0*/  STG.E desc[UR16][R38.64+-0x1404], R41 ;  /* 0xffebfc2926007986 */ /* 0x0201e8000c101910 */
[----:B------:R1:W-:Y:S04]  /*20b0*/  STG.E desc[UR16][R38.64+-0x1400], R43 ;  /* 0xffec002b26007986 */ /* 0x0003e8000c101910 */
[----:B--2---:R2:W-:Y:S04]  /*20c0*/  STG.E desc[UR16][R38.64+-0x13fc], R45 ;  /* 0xffec042d26007986 */ /* 0x0045e8000c101910 */
[----:B---3--:R3:W-:Y:S04]  /*20d0*/  STG.E desc[UR16][R38.64+-0x13f8], R40 ;  /* 0xffec082826007986 */ /* 0x0087e8000c101910 */
        /* <DEDUP_REMOVED lines=35> */
[----:B----4-:R1:W-:Y:S04]  /*2310*/  STG.E desc[UR16][R38.64+0x13f8], R44 ;  /* 0x0013f82c26007986 */ /* 0x0103e8000c101910 */
[----:B-----5:R1:W-:Y:S04]  /*2320*/  STG.E desc[UR16][R38.64+0x13fc], R41 ;  /* 0x0013fc2926007986 */ /* 0x0203e8000c101910 */
[----:B------:R1:W-:Y:S04]  /*2330*/  STG.E desc[UR16][R38.64+0x1400], R43 ;  /* 0x0014002b26007986 */ /* 0x0003e8000c101910 */
[----:B--2---:R1:W-:Y:S04]  /*2340*/  STG.E desc[UR16][R38.64+0x1404], R45 ;  /* 0x0014042d26007986 */ /* 0x0043e8000c101910 */
[----:B---3--:R1:W-:Y:S04]  /*2350*/  STG.E desc[UR16][R38.64+0x1408], R40 ;  /* 0x0014082826007986 */ /* 0x0083e8000c101910 */
[----:B------:R-:W2:Y:S04]  /*2360*/  LDG.E R42, desc[UR16][R30.64+0x600] ;  /* 0x000600101e2a7981 */ /* 0x000ea8000c1e1900 */
[----:B------:R-:W3:Y:S04]  /*2370*/  LDG.E R33, desc[UR16][R32.64+0x600] ;  /* 0x0006001020217981 */ /* 0x000ee8000c1e1900 */
[----:B------:R-:W4:Y:S04]  /*2380*/  LDG.E R37, desc[UR16][R36.64+0x600] ;  /* 0x0006001024257981 */ /* 0x000f28000c1e1900 */
[----:B------:R0:W5:Y:S04]  /*2390*/  LDG.E R31, desc[UR16][R34.64+0x600] ;  /* 0x00060010221f7981 */ /* 0x000168000c1e1900 */
[----:B------:R-:W5:Y:S01]  /*23a0*/  LDG.E R29, desc[UR16][R28.64+0x600] ;  /* 0x000600101c1d7981 */ /* 0x000f62000c1e1900 */
[----:B------:R-:W-:-:S04]  /*23b0*/  IADD3 R24, PT, PT, R24, 0x8, RZ ;  /* 0x0000000818187810 */ /* 0x000fc80007ffe0ff */
[----:B------:R-:W-:Y:S01]  /*23c0*/  ISETP.NE.AND P0, PT, R24, RZ, PT ;  /* 0x000000ff1800720c */ /* 0x000fe20003f05270 */
[----:B------:R-:W-:Y:S01]  /*23d0*/  UIADD3 UR18, UP0, UPT, UR18, 0x1000, URZ ;  /* 0x0000100012127890 */ /* 0x000fe2000ff1e0ff */
[----:B0-----:R-:W-:-:S03]  /*23e0*/  IADD3 R34, P1, PT, R26, 0x5000, RZ ;  /* 0x000050001a227810 */ /* 0x001fc60007f3e0ff */
[----:B------:R-:W-:Y:S01]  /*23f0*/  UIADD3.X UR19, UPT, UPT, URZ, UR19, URZ, UP0, !UPT ;  /* 0x00000013ff137290 */ /* 0x000fe200087fe4ff */
[----:B------:R-:W-:Y:S01]  /*2400*/  IADD3.X R35, PT, PT, RZ, R27, RZ, P1, !PT ;  /* 0x0000001bff237210 */ /* 0x000fe20000ffe4ff */
[----:B------:R-:W-:Y:S01]  /*2410*/  VIADD R25, R25, 0x400 ;  /* 0x0000040019197836 */ /* 0x000fe20000000000 */
[----:B--2---:R1:W-:Y:S04]  /*2420*/  STG.E desc[UR16][R38.64+0x1df8], R42 ;  /* 0x001df82a26007986 */ /* 0x0043e8000c101910 */
[----:B---3--:R1:W-:Y:S04]  /*2430*/  STG.E desc[UR16][R38.64+0x1dfc], R33 ;  /* 0x001dfc2126007986 */ /* 0x0083e8000c101910 */
[----:B----4-:R1:W-:Y:S04]  /*2440*/  STG.E desc[UR16][R38.64+0x1e04], R37 ;  /* 0x001e042526007986 */ /* 0x0103e8000c101910 */
[----:B-----5:R1:W-:Y:S04]  /*2450*/  STG.E desc[UR16][R38.64+0x1e00], R31 ;  /* 0x001e001f26007986 */ /* 0x0203e8000c101910 */
[----:B------:R1:W-:Y:S01]  /*2460*/  STG.E desc[UR16][R38.64+0x1e08], R29 ;  /* 0x001e081d26007986 */ /* 0x0003e2000c101910 */
[----:B------:R-:W-:Y:S05]  /*2470*/  @P0 BRA `(.L_x_1005) ;  /* 0xfffffff800200947 */ /* 0x000fea000383ffff */
.L_x_1004:
[----:B------:R-:W-:-:S04]  /*2480*/  LOP3.LUT R14, R0, 0x7, RZ, 0xc0, !PT ;  /* 0x00000007000e7812 */ /* 0x000fc800078ec0ff */
[----:B------:R-:W-:-:S13]  /*2490*/  ISETP.NE.AND P0, PT, R14, RZ, PT ;  /* 0x000000ff0e00720c */ /* 0x000fda0003f05270 */
[----:B------:R-:W-:Y:S05]  /*24a0*/  @!P0 EXIT ;  /* 0x000000000000894d */ /* 0x000fea0003800000 */
[----:B------:R-:W-:Y:S02]  /*24b0*/  ISETP.GE.U32.AND P0, PT, R14, 0x4, PT ;  /* 0x000000040e00780c */ /* 0x000fe40003f06070 */
[----:B------:R-:W-:-:S04]  /*24c0*/  LOP3.LUT R30, R0, 0x3, RZ, 0xc0, !PT ;  /* 0x00000003001e7812 */ /* 0x000fc800078ec0ff */
[----:B------:R-:W-:-:S07]  /*24d0*/  ISETP.NE.AND P1, PT, R30, RZ, PT ;  /* 0x000000ff1e00720c */ /* 0x000fce0003f25270 */
[----:B------:R-:W-:Y:S06]  /*24e0*/  @!P0 BRA `(.L_x_1006) ;  /* 0x0000000000c08947 */ /* 0x000fec0003800000 */
[----:B0-----:R-:W-:-:S05]  /*24f0*/  LEA R27, R22, R23, 0x7 ;  /* 0x00000017161b7211 */ /* 0x001fca00078e38ff */
[----:B------:R-:W-:-:S04]  /*2500*/  IMAD.WIDE R24, R27, 0x4, R2 ;  /* 0x000000041b187825 */ /* 0x000fc800078e0202 */
[C---:B------:R-:W-:Y:S01]  /*2510*/  IMAD.WIDE R14, R27.reuse, 0x4, R4 ;  /* 0x000000041b0e7825 */ /* 0x040fe200078e0204 */
[----:B-1----:R-:W2:Y:S03]  /*2520*/  LDG.E R29, desc[UR16][R24.64] ;  /* 0x00000010181d7981 */ /* 0x002ea6000c1e1900 */
[C---:B------:R-:W-:Y:S01]  /*2530*/  IMAD.WIDE R20, R27.reuse, 0x4, R6 ;  /* 0x000000041b147825 */ /* 0x040fe200078e0206 */
[----:B------:R-:W3:Y:S03]  /*2540*/  LDG.E R31, desc[UR16][R14.64] ;  /* 0x000000100e1f7981 */ /* 0x000ee6000c1e1900 */
[C---:B------:R-:W-:Y:S01]  /*2550*/  IMAD.WIDE R18, R27.reuse, 0x4, R8 ;  /* 0x000000041b127825 */ /* 0x040fe200078e0208 */
[----:B------:R-:W4:Y:S03]  /*2560*/  LDG.E R33, desc[UR16][R20.64] ;  /* 0x0000001014217981 */ /* 0x000f26000c1e1900 */
[C---:B------:R-:W-:Y:S01]  /*2570*/  IMAD.WIDE R16, R27.reuse, 0x4, R10 ;  /* 0x000000041b107825 */ /* 0x040fe200078e020a */
[----:B------:R-:W5:Y:S04]  /*2580*/  LDG.E R35, desc[UR16][R18.64] ;  /* 0x0000001012237981 */ /* 0x000f68000c1e1900 */
[----:B------:R-:W5:Y:S01]  /*2590*/  LDG.E R37, desc[UR16][R16.64] ;  /* 0x0000001010257981 */ /* 0x000f62000c1e1900 */
[----:B------:R-:W-:-:S05]  /*25a0*/  IMAD.WIDE R26, R27, 0x14, R12 ;  /* 0x000000141b1a7825 */ /* 0x000fca00078e020c */
[----:B--2---:R0:W-:Y:S04]  /*25b0*/  STG.E desc[UR16][R26.64], R29 ;  /* 0x0000001d1a007986 */ /* 0x0041e8000c101910 */
[----:B---3--:R1:W-:Y:S04]  /*25c0*/  STG.E desc[UR16][R26.64+0x4], R31 ;  /* 0x0000041f1a007986 */ /* 0x0083e8000c101910 */
[----:B----4-:R2:W-:Y:S04]  /*25d0*/  STG.E desc[UR16][R26.64+0x8], R33 ;  /* 0x000008211a007986 */ /* 0x0105e8000c101910 */
[----:B-----5:R3:W-:Y:S04]  /*25e0*/  STG.E desc[UR16][R26.64+0xc], R35 ;  /* 0x00000c231a007986 */ /* 0x0207e8000c101910 */
[----:B------:R4:W-:Y:S04]  /*25f0*/  STG.E desc[UR16][R26.64+0x10], R37 ;  /* 0x000010251a007986 */ /* 0x0009e8000c101910 */
[----:B------:R-:W5:Y:S04]  /*2600*/  LDG.E R39, desc[UR16][R24.64+0x200] ;  /* 0x0002001018277981 */ /* 0x000f68000c1e1900 */
[----:B------:R-:W2:Y:S04]  /*2610*/  LDG.E R41, desc[UR16][R14.64+0x200] ;  /* 0x000200100e297981 */ /* 0x000ea8000c1e1900 */
[----:B------:R-:W3:Y:S04]  /*2620*/  LDG.E R43, desc[UR16][R20.64+0x200] ;  /* 0x00020010142b7981 */ /* 0x000ee8000c1e1900 */
[----:B------:R-:W4:Y:S04]  /*2630*/  LDG.E R45, desc[UR16][R18.64+0x200] ;  /* 0x00020010122d7981 */ /* 0x000f28000c1e1900 */
[----:B------:R-:W4:Y:S04]  /*2640*/  LDG.E R28, desc[UR16][R16.64+0x200] ;  /* 0x00020010101c7981 */ /* 0x000f28000c1e1900 */
[----:B-----5:R5:W-:Y:S04]  /*2650*/  STG.E desc[UR16][R26.64+0xa00], R39 ;  /* 0x000a00271a007986 */ /* 0x020be8000c101910 */
[----:B--2---:R2:W-:Y:S04]  /*2660*/  STG.E desc[UR16][R26.64+0xa04], R41 ;  /* 0x000a04291a007986 */ /* 0x0045e8000c101910 */
[----:B---3--:R3:W-:Y:S04]  /*2670*/  STG.E desc[UR16][R26.64+0xa08], R43 ;  /* 0x000a082b1a007986 */ /* 0x0087e8000c101910 */
[----:B----4-:R4:W-:Y:S04]  /*2680*/  STG.E desc[UR16][R26.64+0xa0c], R45 ;  /* 0x000a0c2d1a007986 */ /* 0x0109e8000c101910 */
[----:B------:R4:W-:Y:S04]  /*2690*/  STG.E desc[UR16][R26.64+0xa10], R28 ;  /* 0x000a101c1a007986 */ /* 0x0009e8000c101910 */
[----:B0-----:R-:W5:Y:S04]  /*26a0*/  LDG.E R29, desc[UR16][R24.64+0x400] ;  /* 0x00040010181d7981 */ /* 0x001f68000c1e1900 */
[----:B-1----:R-:W2:Y:S04]  /*26b0*/  LDG.E R31, desc[UR16][R14.64+0x400] ;  /* 0x000400100e1f7981 */ /* 0x002ea8000c1e1900 */
        /* <DEDUP_REMOVED lines=8> */
[----:B------:R-:W2:Y:S04]  /*2740*/  LDG.E R39, desc[UR16][R24.64+0x600] ;  /* 0x0006001018277981 */ /* 0x000ea8000c1e1900 */
[----:B------:R-:W3:Y:S04]  /*2750*/  LDG.E R41, desc[UR16][R14.64+0x600] ;  /* 0x000600100e297981 */ /* 0x000ee8000c1e1900 */
[----:B------:R-:W4:Y:S04]  /*2760*/  LDG.E R43, desc[UR16][R20.64+0x600] ;  /* 0x00060010142b7981 */ /* 0x000f28000c1e1900 */
[----:B------:R-:W5:Y:S04]  /*2770*/  LDG.E R45, desc[UR16][R18.64+0x600] ;  /* 0x00060010122d7981 */ /* 0x000f68000c1e1900 */
[----:B------:R-:W5:Y:S01]  /*2780*/  LDG.E R28, desc[UR16][R16.64+0x600] ;  /* 0x00060010101c7981 */ /* 0x000f62000c1e1900 */
[----:B------:R-:W-:-:S03]  /*2790*/  IADD3 R22, PT, PT, R22, 0x4, RZ ;  /* 0x0000000416167810 */ /* 0x000fc60007ffe0ff */
[----:B--2---:R0:W-:Y:S04]  /*27a0*/  STG.E desc[UR16][R26.64+0x1e00], R39 ;  /* 0x001e00271a007986 */ /* 0x0041e8000c101910 */
[----:B---3--:R0:W-:Y:S04]  /*27b0*/  STG.E desc[UR16][R26.64+0x1e04], R41 ;  /* 0x001e04291a007986 */ /* 0x0081e8000c101910 */
[----:B----4-:R0:W-:Y:S04]  /*27c0*/  STG.E desc[UR16][R26.64+0x1e08], R43 ;  /* 0x001e082b1a007986 */ /* 0x0101e8000c101910 */
[----:B-----5:R0:W-:Y:S04]  /*27d0*/  STG.E desc[UR16][R26.64+0x1e0c], R45 ;  /* 0x001e0c2d1a007986 */ /* 0x0201e8000c101910 */
[----:B------:R0:W-:Y:S02]  /*27e0*/  STG.E desc[UR16][R26.64+0x1e10], R28 ;  /* 0x001e101c1a007986 */ /* 0x0001e4000c101910 */
.L_x_1006:
[----:B------:R-:W-:Y:S05]  /*27f0*/  @!P1 EXIT ;  /* 0x000000000000994d */ /* 0x000fea0003800000 */
[----:B------:R-:W-:Y:S02]  /*2800*/  ISETP.NE.AND P0, PT, R30, 0x1, PT ;  /* 0x000000011e00780c */ /* 0x000fe40003f05270 */
[----:B------:R-:W-:-:S04]  /*2810*/  LOP3.LUT R0, R0, 0x1, RZ, 0xc0, !PT ;  /* 0x0000000100007812 */ /* 0x000fc800078ec0ff */
[----:B------:R-:W-:-:S07]  /*2820*/  ISETP.NE.U32.AND P1, PT, R0, 0x1, PT ;  /* 0x000000010000780c */ /* 0x000fce0003f25070 */
[----:B------:R-:W-:Y:S06]  /*2830*/  @!P0 BRA `(.L_x_1007) ;  /* 0x0000000000708947 */ /* 0x000fec0003800000 */
[----:B0-----:R-:W-:-:S04]  /*2840*/  IMAD R15, R22, 0x80, R23 ;  /* 0x00000080160f7824 */ /* 0x001fc800078e0217 */
        /* <DEDUP_REMOVED lines=16> */
[----:B------:R-:W3:Y:S04]  /*2950*/  LDG.E R21, desc[UR16][R20.64+0x200] ;  /* 0x0002001014157981 */ /* 0x000ee8000c1e1900 */
[----:B------:R-:W4:Y:S04]  /*2960*/  LDG.E R25, desc[UR16][R24.64+0x200] ;  /* 0x0002001018197981 */ /* 0x000f28000c1e1900 */
[----:B------:R-:W5:Y:S04]  /*2970*/  LDG.E R27, desc[UR16][R26.64+0x200] ;  /* 0x000200101a1b7981 */ /* 0x000f68000c1e1900 */
[----:B------:R-:W2:Y:S04]  /*2980*/  LDG.E R19, desc[UR16][R18.64+0x200] ;  /* 0x0002001012137981 */ /* 0x000ea8000c1e1900 */
[----:B------:R-:W2:Y:S01]  /*2990*/  LDG.E R17, desc[UR16][R16.64+0x200] ;  /* 0x0002001010117981 */ /* 0x000ea2000c1e1900 */
[----:B------:R-:W-:-:S03]  /*29a0*/  IADD3 R22, PT, PT, R22, 0x2, RZ ;  /* 0x0000000216167810 */ /* 0x000fc60007ffe0ff */
[----:B---3--:R3:W-:Y:S04]  /*29b0*/  STG.E desc[UR16][R14.64+0xa00], R21 ;  /* 0x000a00150e007986 */ /* 0x0087e8000c101910 */
[----:B----4-:R3:W-:Y:S04]  /*29c0*/  STG.E desc[UR16][R14.64+0xa04], R25 ;  /* 0x000a04190e007986 */ /* 0x0107e8000c101910 */
[----:B-----5:R3:W-:Y:S04]  /*29d0*/  STG.E desc[UR16][R14.64+0xa08], R27 ;  /* 0x000a081b0e007986 */ /* 0x0207e8000c101910 */
[----:B--2---:R3:W-:Y:S04]  /*29e0*/  STG.E desc[UR16][R14.64+0xa0c], R19 ;  /* 0x000a0c130e007986 */ /* 0x0047e8000c101910 */
[----:B------:R3:W-:Y:S02]  /*29f0*/  STG.E desc[UR16][R14.64+0xa10], R17 ;  /* 0x000a10110e007986 */ /* 0x0007e4000c101910 */
.L_x_1007:
[----:B------:R-:W-:Y:S05]  /*2a00*/  @P1 EXIT ;  /* 0x000000000000194d */ /* 0x000fea0003800000 */
[----:B0-----:R-:W-:-:S05]  /*2a10*/  LEA R23, R22, R23, 0x7 ;  /* 0x0000001716177211 */ /* 0x001fca00078e38ff */
        /* <DEDUP_REMOVED lines=17> */
.L_x_1008:
        /* <DEDUP_REMOVED lines=13> */
.L_x_1683:


//--------------------- .text._ZN3cub18CUB_300001_SM_10006detail9transform16transform_kernelINS2_10policy_hubILb1EN4cuda3std3__45tupleIJN6thrust24THRUST_300001_SM_1000_NS12zip_iteratorINS8_IJPiSC_PfSC_SC_EEEEEEEEE10policy1000EiNS7_10__identityENSA_7pointerINS8_IJiifiiEEENSA_8cuda_cub5par_tENSA_11use_defaultESO_EEJSF_EEEvT0_iT1_T2_DpNS2_10kernel_argIT3_EE --------------------------
	.section	.text._ZN3cub18CUB_300001_SM_10006detail9transform16transform_kernelINS2_10policy_hubILb1EN4cuda3std3__45tupleIJN6thrust24THRUST_300001_SM_1000_NS12zip_iteratorINS8_IJPiSC_PfSC_SC_EEEEEEEEE10policy1000EiNS7_10__identityENSA_7pointerINS8_IJiifiiEEENSA_8cuda_cub5par_tENSA_11use_defaultESO_EEJSF_EEEvT0_iT1_T2_DpNS2_10kernel_argIT3_EE,"ax",@progbits
	.align	128
        .global         _ZN3cub18CUB_300001_SM_10006detail9transform16transform_kernelINS2_10policy_hubILb1EN4cuda3std3__45tupleIJN6thrust24THRUST_300001_SM_1000_NS12zip_iteratorINS8_IJPiSC_PfSC_SC_EEEEEEEEE10policy1000EiNS7_10__identityENSA_7pointerINS8_IJiifiiEEENSA_8cuda_cub5par_tENSA_11use_defaultESO_EEJSF_EEEvT0_iT1_T2_DpNS2_10kernel_argIT3_EE
        .type           _ZN3cub18CUB_300001_SM_10006detail9transform16transform_kernelINS2_10policy_hubILb1EN4cuda3std3__45tupleIJN6thrust24THRUST_300001_SM_1000_NS12zip_iteratorINS8_IJPiSC_PfSC_SC_EEEEEEEEE10policy1000EiNS7_10__identityENSA_7pointerINS8_IJiifiiEEENSA_8cuda_cub5par_tENSA_11use_defaultESO_EEJSF_EEEvT0_iT1_T2_DpNS2_10kernel_argIT3_EE,@function
        .size           _ZN3cub18CUB_300001_SM_10006detail9transform16transform_kernelINS2_10policy_hubILb1EN4cuda3std3__45tupleIJN6thrust24THRUST_300001_SM_1000_NS12zip_iteratorINS8_IJPiSC_PfSC_SC_EEEEEEEEE10policy1000EiNS7_10__identityENSA_7pointerINS8_IJiifiiEEENSA_8cuda_cub5par_tENSA_11use_defaultESO_EEJSF_EEEvT0_iT1_T2_DpNS2_10kernel_argIT3_EE,(.L_x_1684 - _ZN3cub18CUB_300001_SM_10006detail9transform16transform_kernelINS2_10policy_hubILb1EN4cuda3std3__45tupleIJN6thrust24THRUST_300001_SM_1000_NS12zip_iteratorINS8_IJPiSC_PfSC_SC_EEEEEEEEE10policy1000EiNS7_10__identityENSA_7pointerINS8_IJiifiiEEENSA_8cuda_cub5par_tENSA_11use_defaultESO_EEJSF_EEEvT0_iT1_T2_DpNS2_10kernel_argIT3_EE)
        .other          _ZN3cub18CUB_300001_SM_10006detail9transform16transform_kernelINS2_10policy_hubILb1EN4cuda3std3__45tupleIJN6thrust24THRUST_300001_SM_1000_NS12zip_iteratorINS8_IJPiSC_PfSC_SC_EEEEEEEEE10policy1000EiNS7_10__identityENSA_7pointerINS8_IJiifiiEEENSA_8cuda_cub5par_tENSA_11use_defaultESO_EEJSF_EEEvT0_iT1_T2_DpNS2_10kernel_argIT3_EE,@"STO_CUDA_ENTRY STV_DEFAULT"
_ZN3cub18CUB_300001_SM_10006detail9transform16transform_kernelINS2_10policy_hubILb1EN4cuda3std3__45tupleIJN6thrust24THRUST_300001_SM_1000_NS12zip_iteratorINS8_IJPiSC_PfSC_SC_EEEEEEEEE10policy1000EiNS7_10__identityENSA_7pointerINS8_IJiifiiEEENSA_8cuda_cub5par_tENSA_11use_defaultESO_EEJSF_EEEvT0_iT1_T2_DpNS2_10kernel_argIT3_EE:
.text._ZN3cub18CUB_300001_SM_10006detail9transform16transform_kernelINS2_10policy_hubILb1EN4cuda3std3__45tupleIJN6thrust24THRUST_300001_SM_1000_NS12zip_iteratorINS8_IJPiSC_PfSC_SC_EEEEEEEEE10policy1000EiNS7_10__identityENSA_7pointerINS8_IJiifiiEEENSA_8cuda_cub5par_tENSA_11use_defaultESO_EEJSF_EEEvT0_iT1_T2_DpNS2_10kernel_argIT3_EE:
[----:B------:R-:W-:Y:S08]  /*0000*/  LDC R1, c[0x0][0x37c] ;  /* 0x0000df00ff017b82 */ /* 0x000ff00000000800 */
[----:B------:R-:W0:Y:S01]  /*0010*/  S2UR UR21, SR_CTAID.X ;  /* 0x00000000001579c3 */ /* 0x000e220000002500 */
[----:B------:R-:W1:Y:S01]  /*0020*/  LDCU.64 UR4, c[0x0][0x380] ;  /* 0x00007000ff0477ac */ /* 0x000e620008000a00 */
[----:B------:R-:W2:Y:S01]  /*0030*/  LDCU.64 UR6, c[0x0][0x390] ;  /* 0x00007200ff0677ac */ /* 0x000ea20008000a00 */
[----:B------:R-:W3:Y:S01]  /*0040*/  LDCU.128 UR12, c[0x0][0x3a0] ;  /* 0x00007400ff0c77ac */ /* 0x000ee20008000c00 */
[----:B------:R-:W4:Y:S01]  /*0050*/  LDCU.128 UR8, c[0x0][0x3b0] ;  /* 0x00007600ff0877ac */ /* 0x000f220008000c00 */
[----:B------:R-:W5:Y:S01]  /*0060*/  LDCU.64 UR16, c[0x0][0x398] ;  /* 0x00007300ff1077ac */ /* 0x000f620008000a00 */
[----:B-1----:R-:W-:Y:S01]  /*0070*/  USHF.L.U32 UR20, UR5, 0x7, URZ ;  /* 0x0000000705147899 */ /* 0x002fe200080006ff */
[----:B------:R-:W1:Y:S03]  /*0080*/  LDCU.64 UR22, c[0x0][0x358] ;  /* 0x00006b00ff1677ac */ /* 0x000e660008000a00 */
[----:B0-----:R-:W-:-:S04]  /*0090*/  UIMAD UR21, UR20, UR21, URZ ;  /* 0x00000015141572a4 */ /* 0x001fc8000f8e02ff */
[----:B------:R-:W-:Y:S02]  /*00a0*/  UIADD3 UR4, UPT, UPT, -UR21, UR4, URZ ;  /* 0x0000000415047290 */ /* 0x000fe4000fffe1ff */
[----:B------:R-:W-:Y:S02]  /*00b0*/  UIMAD.WIDE UR18, UR21, 0x4, URZ ;  /* 0x00000004151278a5 */ /* 0x000fe4000f8e02ff */
[----:B--2---:R-:W-:Y:S02]  /*00c0*/  UIMAD.WIDE UR6, UR21, 0x14, UR6 ;  /* 0x00000014150678a5 */ /* 0x004fe4000f8e0206 */
[----:B------:R-:W-:Y:S02]  /*00d0*/  UISETP.LT.AND UP6, UPT, UR20, UR4, UPT ;  /* 0x000000041400728c */ /* 0x000fe4000bfc1270 */
[----:B------:R-:W-:Y:S02]  /*00e0*/  UISETP.GT.AND UP0, UPT, UR20, UR4, UPT ;  /* 0x000000041400728c */ /* 0x000fe4000bf04270 */
[----:B---3--:R-:W-:-:S02]  /*00f0*/  UIADD3 UR21, UP2, UPT, UR18, UR12, URZ ;  /* 0x0000000c12157290 */ /* 0x008fc4000ff5e0ff */
[----:B------:R-:W-:Y:S02]  /*0100*/  UIADD3 UR26, UP3, UPT, UR18, UR14, URZ ;  /* 0x0000000e121a7290 */ /* 0x000fe4000ff7e0ff */
[----:B----4-:R-:W-:Y:S02]  /*0110*/  UIADD3 UR28, UP4, UPT, UR18, UR8, URZ ;  /* 0x00000008121c7290 */ /* 0x010fe4000ff9e0ff */
[----:B------:R-:W-:Y:S01]  /*0120*/  UIADD3 UR30, UP5, UPT, UR18, UR10, URZ ;  /* 0x0000000a121e7290 */ /* 0x000fe2000ffbe0ff */
[----:B------:R-:W-:Y:S01]  /*0130*/  MOV R8, UR21 ;  /* 0x0000001500087c02 */ /* 0x000fe20008000f00 */
[----:B------:R-:W-:Y:S01]  /*0140*/  USEL UR4, UR20, UR4, UP6 ;  /* 0x0000000414047287 */ /* 0x000fe2000b000000 */
[----:B------:R-:W-:Y:S01]  /*0150*/  MOV R6, UR26 ;  /* 0x0000001a00067c02 */ /* 0x000fe20008000f00 */
[----:B------:R-:W-:Y:S01]  /*0160*/  UIADD3.X UR20, UPT, UPT, UR19, UR13, URZ, UP2, !UPT ;  /* 0x0000000d13147290 */ /* 0x000fe200097fe4ff */
[----:B------:R-:W-:Y:S01]  /*0170*/  MOV R4, UR28 ;  /* 0x0000001c00047c02 */ /* 0x000fe20008000f00 */
[----:B------:R-:W-:Y:S01]  /*0180*/  UIADD3.X UR27, UPT, UPT, UR19, UR15, URZ, UP3, !UPT ;  /* 0x0000000f131b7290 */ /* 0x000fe20009ffe4ff */
[----:B------:R-:W-:Y:S01]  /*0190*/  IMAD.U32 R2, RZ, RZ, UR30 ;  /* 0x0000001eff027e24 */ /* 0x000fe2000f8e00ff */
[----:B------:R-:W-:-:S02]  /*01a0*/  UIADD3.X UR29, UPT, UPT, UR19, UR9, URZ, UP4, !UPT ;  /* 0x00000009131d7290 */ /* 0x000fc4000a7fe4ff */
[----:B------:R-:W-:Y:S01]  /*01b0*/  UIADD3.X UR31, UPT, UPT, UR19, UR11, URZ, UP5, !UPT ;  /* 0x0000000b131f7290 */ /* 0x000fe2000affe4ff */
[----:B------:R-:W-:Y:S01]  /*01c0*/  MOV R9, UR20 ;  /* 0x0000001400097c02 */ /* 0x000fe20008000f00 */
[----:B-----5:R-:W-:Y:S01]  /*01d0*/  UIADD3 UR24, UP1, UPT, UR18, UR16, URZ ;  /* 0x0000001012187290 */ /* 0x020fe2000ff3e0ff */
[----:B------:R-:W-:Y:S02]  /*01e0*/  MOV R7, UR27 ;  /* 0x0000001b00077c02 */ /* 0x000fe40008000f00 */
[----:B------:R-:W-:Y:S01]  /*01f0*/  MOV R5, UR29 ;  /* 0x0000001d00057c02 */ /* 0x000fe20008000f00 */
[----:B------:R-:W-:Y:S01]  /*0200*/  IMAD.U32 R3, RZ, RZ, UR31 ;  /* 0x0000001fff037e24 */ /* 0x000fe2000f8e00ff */
[----:B------:R-:W-:Y:S01]  /*0210*/  UIADD3.X UR25, UPT, UPT, UR19, UR17, URZ, UP1, !UPT ;  /* 0x0000001113197290 */ /* 0x000fe20008ffe4ff */
[----:B-1----:R-:W-:Y:S11]  /*0220*/  BRA.U UP0, `(.L_x_1009) ;  /* 0x00000011003c7547 */ /* 0x002ff6000b800000 */
[----:B------:R-:W-:-:S06]  /*0230*/  UISETP.GE.AND UP0, UPT, UR5, 0x1, UPT ;  /* 0x000000010500788c */ /* 0x000fcc000bf06270 */
[----:B------:R-:W-:-:S13]  /*0240*/  PLOP3.LUT P0, PT, PT, PT, UP0, 0x80, 0x8 ;  /* 0x000000000008781c */ /* 0x000fda0003f0f008 */
[----:B------:R-:W-:Y:S05]  /*0250*/  @!P0 EXIT ;  /* 0x000000000000894d */ /* 0x000fea0003800000 */
[----:B------:R-:W0:Y:S01]  /*0260*/  S2R R0, SR_TID.X ;  /* 0x0000000000007919 */ /* 0x000e220000002100 */
[----:B------:R-:W-:Y:S02]  /*0270*/  UISETP.GE.U32.AND UP0, UPT, UR5, 0x8, UPT ;  /* 0x000000080500788c */ /* 0x000fe4000bf06070 */
[----:B------:R-:W-:Y:S01]  /*0280*/  ULOP3.LUT UR21, UR5, 0x7, URZ, 0xc0, !UPT ;  /* 0x0000000705157892 */ /* 0x000fe2000f8ec0ff */
[----:B------:R-:W-:-:S06]  /*0290*/  UMOV UR4, URZ ;  /* 0x000000ff00047c82 */ /* 0x000fcc0008000000 */
[----:B------:R-:W-:Y:S05]  /*02a0*/  BRA.U !UP0, `(.L_x_1010) ;  /* 0x00000009084c7547 */ /* 0x000fea000b800000 */
[----:B------:R-:W1:Y:S01]  /*02b0*/  LDC.64 R12, c[0x0][0x3b8] ;  /* 0x0000ee00ff0c7b82 */ /* 0x000e620000000a00 */
[----:B------:R-:W-:Y:S01]  /*02c0*/  HFMA2 R11, -RZ, RZ, 0, 1.1920928955078125e-06 ;  /* 0x00000014ff0b7431 */ /* 0x000fe200000001ff */
[----:B------:R-:W-:Y:S01]  /*02d0*/  UIADD3 UR4, UP0, UPT, UR18, 0x600, URZ ;  /* 0x0000060012047890 */ /* 0x000fe2000ff1e0ff */
[----:B0-----:R-:W-:-:S03]  /*02e0*/  IADD3 R16, PT, PT, R0, 0x80, RZ ;  /* 0x0000008000107810 */ /* 0x001fc60007ffe0ff */
[----:B------:R-:W-:Y:S02]  /*02f0*/  UIADD3 UR20, UP3, UPT, UR4, UR8, URZ ;  /* 0x0000000804147290 */ /* 0x000fe4000ff7e0ff */
[----:B------:R-:W0:Y:S01]  /*0300*/  LDC.64 R14, c[0x0][0x3a8] ;  /* 0x0000ea00ff0e7b82 */ /* 0x000e220000000a00 */
[----:B------:R-:W-:Y:S01]  /*0310*/  UIADD3.X UR8, UPT, UPT, URZ, UR19, URZ, UP0, !UPT ;  /* 0x00000013ff087290 */ /* 0x000fe200087fe4ff */
[----:B------:R-:W-:Y:S01]  /*0320*/  IMAD.WIDE.U32 R10, R0, R11, UR6 ;  /* 0x00000006000a7e25 */ /* 0x000fe2000f8e000b */
[----:B------:R-:W-:Y:S02]  /*0330*/  UIADD3 UR10, UP0, UPT, UR4, UR10, URZ ;  /* 0x0000000a040a7290 */ /* 0x000fe4000ff1e0ff */
[----:B------:R-:W-:-:S03]  /*0340*/  UIADD3 UR12, UP1, UPT, UR4, UR12, URZ ;  /* 0x0000000c040c7290 */ /* 0x000fc6000ff3e0ff */
[----:B------:R-:W2:Y:S01]  /*0350*/  LDC.64 R20, c[0x0][0x3a0] ;  /* 0x0000e800ff147b82 */ /* 0x000ea20000000a00 */
[----:B------:R-:W-:Y:S01]  /*0360*/  IADD3 R18, P0, PT, R10, 0x10, RZ ;  /* 0x000000100a127810 */ /* 0x000fe20007f1e0ff */
[----:B------:R-:W-:Y:S02]  /*0370*/  UIADD3 UR14, UP2, UPT, UR4, UR14, URZ ;  /* 0x0000000e040e7290 */ /* 0x000fe4000ff5e0ff */
[----:B------:R-:W-:Y:S01]  /*0380*/  UIADD3.X UR11, UPT, UPT, UR8, UR11, URZ, UP0, !UPT ;  /* 0x0000000b080b7290 */ /* 0x000fe200087fe4ff */
[----:B------:R-:W-:Y:S01]  /*0390*/  IADD3.X R19, PT, PT, RZ, R11, RZ, P0, !PT ;  /* 0x0000000bff137210 */ /* 0x000fe200007fe4ff */
[----:B------:R-:W-:Y:S02]  /*03a0*/  UIADD3.X UR13, UPT, UPT, UR8, UR13, URZ, UP1, !UPT ;  /* 0x0000000d080d7290 */ /* 0x000fe40008ffe4ff */
[----:B------:R-:W-:Y:S01]  /*03b0*/  UIADD3 UR16, UP0, UPT, UR4, UR16, URZ ;  /* 0x0000001004107290 */ /* 0x000fe2000ff1e0ff */
[----:B-1----:R-:W-:Y:S01]  /*03c0*/  IMAD.WIDE.U32 R12, R0, 0x4, R12 ;  /* 0x00000004000c7825 */ /* 0x002fe200078e000c */
[----:B------:R-:W-:-:S02]  /*03d0*/  ULOP3.LUT UR4, UR5, 0x7ffffff8, URZ, 0xc0, !UPT ;  /* 0x7ffffff805047892 */ /* 0x000fc4000f8ec0ff */
[----:B------:R-:W-:Y:S02]  /*03e0*/  UIADD3 UR26, UP1, UPT, UR6, 0x1e08, URZ ;  /* 0x00001e08061a7890 */ /* 0x000fe4000ff3e0ff */
[----:B------:R-:W-:Y:S01]  /*03f0*/  UIADD3.X UR15, UPT, UPT, UR8, UR15, URZ, UP2, !UPT ;  /* 0x0000000f080f7290 */ /* 0x000fe200097fe4ff */
[C---:B0-----:R-:W-:Y:S01]  /*0400*/  IMAD.WIDE.U32 R14, R0.reuse, 0x4, R14 ;  /* 0x00000004000e7825 */ /* 0x041fe200078e000e */
[----:B------:R-:W-:Y:S02]  /*0410*/  UIADD3.X UR9, UPT, UPT, UR8, UR9, URZ, UP3, !UPT ;  /* 0x0000000908097290 */ /* 0x000fe40009ffe4ff */
[----:B------:R-:W-:Y:S02]  /*0420*/  UIADD3.X UR8, UPT, UPT, UR8, UR17, URZ, UP0, !UPT ;  /* 0x0000001108087290 */ /* 0x000fe400087fe4ff */
[----:B------:R-:W-:Y:S02]  /*0430*/  UIADD3.X UR17, UPT, UPT, URZ, UR7, URZ, UP1, !UPT ;  /* 0x00000007ff117290 */ /* 0x000fe40008ffe4ff */
[----:B------:R-:W-:Y:S01]  /*0440*/  UIADD3 UR5, UPT, UPT, -UR4, URZ, URZ ;  /* 0x000000ff04057290 */ /* 0x000fe2000fffe1ff */
[----:B--2---:R-:W-:-:S11]  /*0450*/  IMAD.WIDE.U32 R10, R0, 0x4, R20 ;  /* 0x00000004000a7825 */ /* 0x004fd600078e0014 */
.L_x_1011:
[----:B-1----:R-:W0:Y:S01]  /*0460*/  LDC.64 R24, c[0x0][0x398] ;  /* 0x0000e600ff187b82 */ /* 0x002e220000000a00 */
[----:B------:R-:W-:Y:S02]  /*0470*/  IADD3 R22, P0, PT, R10, UR18, RZ ;  /* 0x000000120a167c10 */ /* 0x000fe4000ff1e0ff */
[----:B------:R-:W-:Y:S02]  /*0480*/  IADD3 R20, P1, PT, R14, UR18, RZ ;  /* 0x000000120e147c10 */ /* 0x000fe4000ff3e0ff */
[----:B------:R-:W-:Y:S02]  /*0490*/  IADD3.X R23, PT, PT, R11, UR19, RZ, P0, !PT ;  /* 0x000000130b177c10 */ /* 0x000fe400087fe4ff */
[----:B------:R-:W-:Y:S01]  /*04a0*/  IADD3.X R21, PT, PT, R15, UR19, RZ, P1, !PT ;  /* 0x000000130f157c10 */ /* 0x000fe20008ffe4ff */
[----:B------:R-:W1:Y:S02]  /*04b0*/  LDC.64 R28, c[0x0][0x3b0] ;  /* 0x0000ec00ff1c7b82 */ /* 0x000e640000000a00 */
[----:B------:R-:W2:Y:S04]  /*04c0*/  LDG.E R31, desc[UR22][R22.64] ;  /* 0x00000016161f7981 */ /* 0x000ea8000c1e1900 */
[----:B------:R3:W4:Y:S01]  /*04d0*/  LDG.E R33, desc[UR22][R20.64] ;  /* 0x0000001614217981 */ /* 0x000722000c1e1900 */
[----:B0-----:R-:W-:-:S03]  /*04e0*/  IMAD.WIDE.U32 R24, R0, 0x4, R24 ;  /* 0x0000000400187825 */ /* 0x001fc600078e0018 */
[----:B------:R-:W-:Y:S01]  /*04f0*/  IADD3 R26, P0, PT, R24, UR18, RZ ;  /* 0x00000012181a7c10 */ /* 0x000fe2000ff1e0ff */
[----:B-1----:R-:W-:-:S03]  /*0500*/  IMAD.WIDE.U32 R28, R0, 0x4, R28 ;  /* 0x00000004001c7825 */ /* 0x002fc600078e001c */
[----:B------:R-:W-:Y:S02]  /*0510*/  IADD3.X R27, PT, PT, R25, UR19, RZ, P0, !PT ;  /* 0x00000013191b7c10 */ /* 0x000fe400087fe4ff */
[----:B------:R-:W-:-:S03]  /*0520*/  IADD3 R24, P1, PT, R28, UR18, RZ ;  /* 0x000000121c187c10 */ /* 0x000fc6000ff3e0ff */
[----:B------:R0:W5:Y:S01]  /*0530*/  LDG.E R17, desc[UR22][R26.64] ;  /* 0x000000161a117981 */ /* 0x000162000c1e1900 */
[----:B------:R-:W-:Y:S02]  /*0540*/  IADD3 R28, P0, PT, R12, UR18, RZ ;  /* 0x000000120c1c7c10 */ /* 0x000fe4000ff1e0ff */
[----:B------:R-:W-:Y:S02]  /*0550*/  IADD3.X R25, PT, PT, R29, UR19, RZ, P1, !PT ;  /* 0x000000131d197c10 */ /* 0x000fe40008ffe4ff */
[----:B------:R-:W-:-:S03]  /*0560*/  IADD3.X R29, PT, PT, R13, UR19, RZ, P0, !PT ;  /* 0x000000130d1d7c10 */ /* 0x000fc600087fe4ff */
[----:B------:R1:W5:Y:S04]  /*0570*/  LDG.E R35, desc[UR22][R24.64] ;  /* 0x0000001618237981 */ /* 0x000368000c1e1900 */
[----:B------:R1:W5:Y:S01]  /*0580*/  LDG.E R37, desc[UR22][R28.64] ;  /* 0x000000161c257981 */ /* 0x000362000c1e1900 */
[----:B---3--:R-:W-:Y:S01]  /*0590*/  MOV R21, UR8 ;  /* 0x0000000800157c02 */ /* 0x008fe20008000f00 */
[----:B------:R-:W-:Y:S01]  /*05a0*/  IMAD.U32 R20, RZ, RZ, UR16 ;  /* 0x00000010ff147e24 */ /* 0x000fe2000f8e00ff */
[----:B------:R-:W-:Y:S01]  /*05b0*/  MOV R22, UR12 ;  /* 0x0000000c00167c02 */ /* 0x000fe20008000f00 */
[----:B0-----:R-:W-:Y:S01]  /*05c0*/  IMAD.U32 R26, RZ, RZ, UR14 ;  /* 0x0000000eff1a7e24 */ /* 0x001fe2000f8e00ff */
[----:B------:R-:W-:Y:S01]  /*05d0*/  MOV R23, UR13 ;  /* 0x0000000d00177c02 */ /* 0x000fe20008000f00 */
[----:B-1----:R-:W-:Y:S01]  /*05e0*/  IMAD.U32 R24, RZ, RZ, UR10 ;  /* 0x0000000aff187e24 */ /* 0x002fe2000f8e00ff */
[----:B------:R-:W-:-:S02]  /*05f0*/  MOV R27, UR15 ;  /* 0x0000000f001b7c02 */ /* 0x000fc40008000f00 */
[----:B------:R-:W-:Y:S02]  /*0600*/  MOV R25, UR11 ;  /* 0x0000000b00197c02 */ /* 0x000fe40008000f00 */
[----:B------:R-:W-:Y:S02]  /*0610*/  MOV R28, UR20 ;  /* 0x00000014001c7c02 */ /* 0x000fe40008000f00 */
[----:B------:R-:W-:Y:S01]  /*0620*/  MOV R29, UR9 ;  /* 0x00000009001d7c02 */ /* 0x000fe20008000f00 */
[----:B------:R-:W-:-:S04]  /*0630*/  IMAD.WIDE R20, R16, 0x4, R20 ;  /* 0x0000000410147825 */ /* 0x000fc800078e0214 */
[----:B------:R-:W-:-:S04]  /*0640*/  IMAD.WIDE R22, R16, 0x4, R22 ;  /* 0x0000000410167825 */ /* 0x000fc800078e0216 */
[----:B------:R-:W-:-:S04]  /*0650*/  IMAD.WIDE R26, R16, 0x4, R26 ;  /* 0x00000004101a7825 */ /* 0x000fc800078e021a */
[----:B------:R-:W-:-:S04]  /*0660*/  IMAD.WIDE R28, R16, 0x4, R28 ;  /* 0x00000004101c7825 */ /* 0x000fc800078e021c */
[----:B------:R-:W-:Y:S01]  /*0670*/  IMAD.WIDE R24, R16, 0x4, R24 ;  /* 0x0000000410187825 */ /* 0x000fe200078e0218 */
[----:B--2---:R-:W-:Y:S04]  /*0680*/  STG.E desc[UR22][R18.64+-0xc], R31 ;  /* 0xfffff41f12007986 */ /* 0x004fe8000c101916 */
[----:B----4-:R-:W-:Y:S04]  /*0690*/  STG.E desc[UR22][R18.64+-0x8], R33 ;  /* 0xfffff82112007986 */ /* 0x010fe8000c101916 */
[----:B-----5:R0:W-:Y:S04]  /*06a0*/  STG.E desc[UR22][R18.64+-0x10], R17 ;  /* 0xfffff01112007986 */ /* 0x0201e8000c101916 */
[----:B------:R1:W-:Y:S04]  /*06b0*/  STG.E desc[UR22][R18.64+-0x4], R35 ;  /* 0xfffffc2312007986 */ /* 0x0003e8000c101916 */
[----:B------:R2:W-:Y:S04]  /*06c0*/  STG.E desc[UR22][R18.64], R37 ;  /* 0x0000002512007986 */ /* 0x0005e8000c101916 */
[----:B0-----:R-:W3:Y:S04]  /*06d0*/  LDG.E R17, desc[UR22][R20.64+-0x600] ;  /* 0xfffa001614117981 */ /* 0x001ee8000c1e1900 */
[----:B------:R-:W4:Y:S04]  /*06e0*/  LDG.E R33, desc[UR22][R22.64+-0x600] ;  /* 0xfffa001616217981 */ /* 0x000f28000c1e1900 */
[----:B-1----:R-:W5:Y:S04]  /*06f0*/  LDG.E R35, desc[UR22][R26.64+-0x600] ;  /* 0xfffa00161a237981 */ /* 0x002f68000c1e1900 */
[----:B--2---:R-:W2:Y:S04]  /*0700*/  LDG.E R37, desc[UR22][R28.64+-0x600] ;  /* 0xfffa00161c257981 */ /* 0x004ea8000c1e1900 */
[----:B------:R-:W2:Y:S01]  /*0710*/  LDG.E R32, desc[UR22][R24.64+-0x600] ;  /* 0xfffa001618207981 */ /* 0x000ea2000c1e1900 */
[----:B------:R-:W-:-:S02]  /*0720*/  MOV R30, UR26 ;  /* 0x0000001a001e7c02 */ /* 0x000fc40008000f00 */
[----:B------:R-:W-:-:S03]  /*0730*/  MOV R31, UR17 ;  /* 0x00000011001f7c02 */ /* 0x000fc60008000f00 */
[----:B------:R-:W-:-:S05]  /*0740*/  IMAD.WIDE R30, R16, 0x14, R30 ;  /* 0x00000014101e7825 */ /* 0x000fca00078e021e */
[----:B---3--:R0:W-:Y:S04]  /*0750*/  STG.E desc[UR22][R30.64+-0x1e08], R17 ;  /* 0xffe1f8111e007986 */ /* 0x0081e8000c101916 */
[----:B----4-:R1:W-:Y:S04]  /*0760*/  STG.E desc[UR22][R30.64+-0x1e04], R33 ;  /* 0xffe1fc211e007986 */ /* 0x0103e8000c101916 */
[----:B-----5:R3:W-:Y:S04]  /*0770*/  STG.E desc[UR22][R30.64+-0x1e00], R35 ;  /* 0xffe200231e007986 */ /* 0x0207e8000c101916 */
[----:B--2---:R2:W-:Y:S04]  /*0780*/  STG.E desc[UR22][R30.64+-0x1dfc], R37 ;  /* 0xffe204251e007986 */ /* 0x0045e8000c101916 */
[----:B------:R4:W-:Y:S04]  /*0790*/  STG.E desc[UR22][R30.64+-0x1df8], R32 ;  /* 0xffe208201e007986 */ /* 0x0009e8000c101916 */
[----:B------:R-:W5:Y:S04]  /*07a0*/  LDG.E R34, desc[UR22][R20.64+-0x400] ;  /* 0xfffc001614227981 */ /* 0x000f68000c1e1900 */
[----:B------:R-:W2:Y:S04]  /*07b0*/  LDG.E R36, desc[UR22][R22.64+-0x400] ;  /* 0xfffc001616247981 */ /* 0x000ea8000c1e1900 */
[----:B0-----:R-:W4:Y:S04]  /*07c0*/  LDG.E R17, desc[UR22][R26.64+-0x400] ;  /* 0xfffc00161a117981 */ /* 0x001f28000c1e1900 */
[----:B-1----:R-:W4:Y:S04]  /*07d0*/  LDG.E R33, desc[UR22][R28.64+-0x400] ;  /* 0xfffc00161c217981 */ /* 0x002f28000c1e1900 */
[----:B---3--:R-:W3:Y:S04]  /*07e0*/  LDG.E R35, desc[UR22][R24.64+-0x400] ;  /* 0xfffc001618237981 */ /* 0x008ee8000c1e1900 */
[----:B-----5:R-:W-:Y:S04]  /*07f0*/  STG.E desc[UR22][R30.64+-0x1408], R34 ;  /* 0xffebf8221e007986 */ /* 0x020fe8000c101916 */
[----:B--2---:R-:W-:Y:S04]  /*0800*/  STG.E desc[UR22][R30.64+-0x1404], R36 ;  /* 0xffebfc241e007986 */ /* 0x004fe8000c101916 */
[----:B----4-:R0:W-:Y:S04]  /*0810*/  STG.E desc[UR22][R30.64+-0x1400], R17 ;  /* 0xffec00111e007986 */ /* 0x0101e8000c101916 */
[----:B------:R1:W-:Y:S04]  /*0820*/  STG.E desc[UR22][R30.64+-0x13fc], R33 ;  /* 0xffec04211e007986 */ /* 0x0003e8000c101916 */
[----:B---3--:R2:W-:Y:S04]  /*0830*/  STG.E desc[UR22][R30.64+-0x13f8], R35 ;  /* 0xffec08231e007986 */ /* 0x0085e8000c101916 */
[----:B------:R-:W3:Y:S04]  /*0840*/  LDG.E R37, desc[UR22][R20.64+-0x200] ;  /* 0xfffe001614257981 */ /* 0x000ee8000c1e1900 */
[----:B------:R-:W4:Y:S04]  /*0850*/  LDG.E R32, desc[UR22][R22.64+-0x200] ;  /* 0xfffe001616207981 */ /* 0x000f28000c1e1900 */
[----:B0-----:R-:W5:Y:S04]  /*0860*/  LDG.E R17, desc[UR22][R26.64+-0x200] ;  /* 0xfffe00161a117981 */ /* 0x001f68000c1e1900 */
[----:B-1----:R-:W5:Y:S04]  /*0870*/  LDG.E R33, desc[UR22][R28.64+-0x200] ;  /* 0xfffe00161c217981 */ /* 0x002f68000c1e1900 */
[----:B--2---:R-:W2:Y:S04]  /*0880*/  LDG.E R35, desc[UR22][R24.64+-0x200] ;  /* 0xfffe001618237981 */ /* 0x004ea8000c1e1900 */
[----:B---3--:R-:W-:Y:S04]  /*0890*/  STG.E desc[UR22][R30.64+-0xa08], R37 ;  /* 0xfff5f8251e007986 */ /* 0x008fe8000c101916 */
[----:B----4-:R-:W-:Y:S04]  /*08a0*/  STG.E desc[UR22][R30.64+-0xa04], R32 ;  /* 0xfff5fc201e007986 */ /* 0x010fe8000c101916 */
[----:B-----5:R0:W-:Y:S04]  /*08b0*/  STG.E desc[UR22][R30.64+-0xa00], R17 ;  /* 0xfff600111e007986 */ /* 0x0201e8000c101916 */
[----:B------:R1:W-:Y:S04]  /*08c0*/  STG.E desc[UR22][R30.64+-0x9fc], R33 ;  /* 0xfff604211e007986 */ /* 0x0003e8000c101916 */
[----:B--2---:R2:W-:Y:S04]  /*08d0*/  STG.E desc[UR22][R30.64+-0x9f8], R35 ;  /* 0xfff608231e007986 */ /* 0x0045e8000c101916 */
        /* <DEDUP_REMOVED lines=25> */
[----:B---3--:R1:W-:Y:S04]  /*0a70*/  STG.E desc[UR22][R30.64+0x13f8], R34 ;  /* 0x0013f8221e007986 */ /* 0x0083e8000c101916 */
[----:B----4-:R1:W-:Y:S04]  /*0a80*/  STG.E desc[UR22][R30.64+0x13fc], R36 ;  /* 0x0013fc241e007986 */ /* 0x0103e8000c101916 */
[----:B-----5:R1:W-:Y:S04]  /*0a90*/  STG.E desc[UR22][R30.64+0x1400], R17 ;  /* 0x001400111e007986 */ /* 0x0203e8000c101916 */
[----:B------:R1:W-:Y:S04]  /*0aa0*/  STG.E desc[UR22][R30.64+0x1404], R33 ;  /* 0x001404211e007986 */ /* 0x0003e8000c101916 */
[----:B--2---:R1:W-:Y:S04]  /*0ab0*/  STG.E desc[UR22][R30.64+0x1408], R35 ;  /* 0x001408231e007986 */ /* 0x0043e8000c101916 */
[----:B------:R-:W2:Y:S04]  /*0ac0*/  LDG.E R37, desc[UR22][R20.64+0x600] ;  /* 0x0006001614257981 */ /* 0x000ea8000c1e1900 */
[----:B------:R-:W3:Y:S04]  /*0ad0*/  LDG.E R32, desc[UR22][R22.64+0x600] ;  /* 0x0006001616207981 */ /* 0x000ee8000c1e1900 */
[----:B------:R-:W4:Y:S04]  /*0ae0*/  LDG.E R27, desc[UR22][R26.64+0x600] ;  /* 0x000600161a1b7981 */ /* 0x000f28000c1e1900 */
[----:B------:R-:W5:Y:S04]  /*0af0*/  LDG.E R29, desc[UR22][R28.64+0x600] ;  /* 0x000600161c1d7981 */ /* 0x000f68000c1e1900 */
[----:B------:R-:W5:Y:S01]  /*0b00*/  LDG.E R25, desc[UR22][R24.64+0x600] ;  /* 0x0006001618197981 */ /* 0x000f62000c1e1900 */
[----:B------:R-:W-:-:S02]  /*0b10*/  UIADD3 UR18, UP0, UPT, UR18, 0x1000, URZ ;  /* 0x0000100012127890 */ /* 0x000fc4000ff1e0ff */
[----:B------:R-:W-:Y:S02]  /*0b20*/  UIADD3 UR5, UPT, UPT, UR5, 0x8, URZ ;  /* 0x0000000805057890 */ /* 0x000fe4000fffe0ff */
[----:B------:R-:W-:Y:S02]  /*0b30*/  UIADD3.X UR19, UPT, UPT, URZ, UR19, URZ, UP0, !UPT ;  /* 0x00000013ff137290 */ /* 0x000fe400087fe4ff */
[----:B------:R-:W-:Y:S01]  /*0b40*/  UISETP.NE.AND UP0, UPT, UR5, URZ, UPT ;  /* 0x000000ff0500728c */ /* 0x000fe2000bf05270 */
[----:B------:R-:W-:Y:S02]  /*0b50*/  IADD3 R18, P0, PT, R18, 0x5000, RZ ;  /* 0x0000500012127810 */ /* 0x000fe40007f1e0ff */
[----:B------:R-:W-:-:S03]  /*0b60*/  IADD3 R16, PT, PT, R16, 0x400, RZ ;  /* 0x0000040010107810 */ /* 0x000fc60007ffe0ff */
[----:B------:R-:W-:Y:S01]  /*0b70*/  IMAD.X R19, RZ, RZ, R19, P0 ;  /* 0x000000ffff137224 */ /* 0x000fe200000e0613 */
[----:B--2---:R1:W-:Y:S04]  /*0b80*/  STG.E desc[UR22][R30.64+0x1df8], R37 ;  /* 0x001df8251e007986 */ /* 0x0043e8000c101916 */
[----:B---3--:R1:W-:Y:S04]  /*0b90*/  STG.E desc[UR22][R30.64+0x1dfc], R32 ;  /* 0x001dfc201e007986 */ /* 0x0083e8000c101916 */
[----:B----4-:R1:W-:Y:S04]  /*0ba0*/  STG.E desc[UR22][R30.64+0x1e00], R27 ;  /* 0x001e001b1e007986 */ /* 0x0103e8000c101916 */
[----:B-----5:R1:W-:Y:S04]  /*0bb0*/  STG.E desc[UR22][R30.64+0x1e04], R29 ;  /* 0x001e041d1e007986 */ /* 0x0203e8000c101916 */
[----:B------:R1:W-:Y:S01]  /*0bc0*/  STG.E desc[UR22][R30.64+0x1e08], R25 ;  /* 0x001e08191e007986 */ /* 0x0003e2000c101916 */
[----:B------:R-:W-:Y:S05]  /*0bd0*/  BRA.U UP0, `(.L_x_1011) ;  /* 0xfffffff900207547 */ /* 0x000fea000b83ffff */
.L_x_1010:
[----:B------:R-:W-:-:S13]  /*0be0*/  ISETP.NE.AND P0, PT, RZ, UR21, PT ;  /* 0x00000015ff007c0c */ /* 0x000fda000bf05270 */
[----:B------:R-:W-:Y:S05]  /*0bf0*/  @!P0 EXIT ;  /* 0x000000000000894d */ /* 0x000fea0003800000 */
[----:B------:R-:W2:Y:S01]  /*0c00*/  LDC R22, c[0x0][0x384] ;  /* 0x0000e100ff167b82 */ /* 0x000ea20000000800 */
[----:B------:R-:W-:Y:S01]  /*0c10*/  UISETP.GE.U32.AND UP0, UPT, UR21, 0x4, UPT ;  /* 0x000000041500788c */ /* 0x000fe2000bf06070 */
[----:B--2---:R-:W-:-:S04]  /*0c20*/  LOP3.LUT R28, R22, 0x3, RZ, 0xc0, !PT ;  /* 0x00000003161c7812 */ /* 0x004fc800078ec0ff */
[----:B------:R-:W-:-:S04]  /*0c30*/  ISETP.NE.AND P0, PT, R28, RZ, PT ;  /* 0x000000ff1c00720c */ /* 0x000fc80003f05270 */
[----:B------:R-:W-:Y:S09]  /*0c40*/  BRA.U !UP0, `(.L_x_1012) ;  /* 0x0000000108cc7547 */ /* 0x000ff2000b800000 */
[----:B------:R-:W-:Y:S02]  /*0c50*/  MOV R21, UR4 ;  /* 0x0000000400157c02 */ /* 0x000fe40008000f00 */
[----:B------:R-:W-:-:S03]  /*0c60*/  MOV R18, 0x4 ;  /* 0x0000000400127802 */ /* 0x000fc60000000f00 */
[----:B0-----:R-:W-:-:S04]  /*0c70*/  IMAD R21, R21, 0x80, R0 ;  /* 0x0000008015157824 */ /* 0x001fc800078e0200 */
[----:B------:R-:W-:-:S04]  /*0c80*/  IMAD.WIDE R18, R21, R18, UR24 ;  /* 0x0000001815127e25 */ /* 0x000fc8000f8e0212 */
[C---:B------:R-:W-:Y:S01]  /*0c90*/  IMAD.WIDE R10, R21.reuse, 0x4, R8 ;  /* 0x00000004150a7825 */ /* 0x040fe200078e0208 */
[----:B------:R-:W2:Y:S03]  /*0ca0*/  LDG.E R23, desc[UR22][R18.64] ;  /* 0x0000001612177981 */ /* 0x000ea6000c1e1900 */
[C---:B-1----:R-:W-:Y:S01]  /*0cb0*/  IMAD.WIDE R16, R21.reuse, 0x4, R6 ;  /* 0x0000000415107825 */ /* 0x042fe200078e0206 */
[----:B------:R-:W3:Y:S03]  /*0cc0*/  LDG.E R25, desc[UR22][R10.64] ;  /* 0x000000160a197981 */ /* 0x000ee6000c1e1900 */
[C---:B------:R-:W-:Y:S01]  /*0cd0*/  IMAD.WIDE R14, R21.reuse, 0x4, R4 ;  /* 0x00000004150e7825 */ /* 0x040fe200078e0204 */
[----:B------:R-:W4:Y:S03]  /*0ce0*/  LDG.E R27, desc[UR22][R16.64] ;  /* 0x00000016101b7981 */ /* 0x000f26000c1e1900 */
[----:B------:R-:W-:Y:S01]  /*0cf0*/  IMAD.WIDE R12, R21, 0x4, R2 ;  /* 0x00000004150c7825 */ /* 0x000fe200078e0202 */
[----:B------:R-:W5:Y:S04]  /*0d00*/  LDG.E R29, desc[UR22][R14.64] ;  /* 0x000000160e1d7981 */ /* 0x000f68000c1e1900 */
[----:B------:R-:W5:Y:S01]  /*0d10*/  LDG.E R31, desc[UR22][R12.64] ;  /* 0x000000160c1f7981 */ /* 0x000f62000c1e1900 */
[----:B------:R-:W-:-:S05]  /*0d20*/  HFMA2 R20, -RZ, RZ, 0, 1.1920928955078125e-06 ;  /* 0x00000014ff147431 */ /* 0x000fca00000001ff */
[----:B------:R-:W-:-:S05]  /*0d30*/  IMAD.WIDE R20, R21, R20, UR6 ;  /* 0x0000000615147e25 */ /* 0x000fca000f8e0214 */
        /* <DEDUP_REMOVED lines=30> */
[----:B------:R-:W-:-:S03]  /*0f20*/  UIADD3 UR4, UPT, UPT, UR4, 0x4, URZ ;  /* 0x0000000404047890 */ /* 0x000fc6000fffe0ff */
[----:B--2---:R0:W-:Y:S04]  /*0f30*/  STG.E desc[UR22][R20.64+0x1e00], R33 ;  /* 0x001e002114007986 */ /* 0x0041e8000c101916 */
[----:B---3--:R0:W-:Y:S04]  /*0f40*/  STG.E desc[UR22][R20.64+0x1e04], R35 ;  /* 0x001e042314007986 */ /* 0x0081e8000c101916 */
[----:B----4-:R0:W-:Y:S04]  /*0f50*/  STG.E desc[UR22][R20.64+0x1e08], R37 ;  /* 0x001e082514007986 */ /* 0x0101e8000c101916 */
[----:B-----5:R0:W-:Y:S04]  /*0f60*/  STG.E desc[UR22][R20.64+0x1e0c], R24 ;  /* 0x001e0c1814007986 */ /* 0x0201e8000c101916 */
[----:B------:R0:W-:Y:S02]  /*0f70*/  STG.E desc[UR22][R20.64+0x1e10], R26 ;  /* 0x001e101a14007986 */ /* 0x0001e4000c101916 */
.L_x_1012:
[----:B------:R-:W-:Y:S05]  /*0f80*/  @!P0 EXIT ;  /* 0x000000000000894d */ /* 0x000fea0003800000 */
[----:B------:R-:W-:Y:S02]  /*0f90*/  ISETP.NE.AND P0, PT, R28, 0x1, PT ;  /* 0x000000011c00780c */ /* 0x000fe40003f05270 */
[----:B------:R-:W-:-:S04]  /*0fa0*/  LOP3.LUT R22, R22, 0x1, RZ, 0xc0, !PT ;  /* 0x0000000116167812 */ /* 0x000fc800078ec0ff */
[----:B------:R-:W-:-:S07]  /*0fb0*/  ISETP.NE.U32.AND P1, PT, R22, 0x1, PT ;  /* 0x000000011600780c */ /* 0x000fce0003f25070 */
[----:B------:R-:W-:Y:S06]  /*0fc0*/  @!P0 BRA `(.L_x_1013) ;  /* 0x00000000007c8947 */ /* 0x000fec0003800000 */
[----:B------:R-:W-:Y:S02]  /*0fd0*/  MOV R11, UR4 ;  /* 0x00000004000b7c02 */ /* 0x000fe40008000f00 */
[----:B0-----:R-:W-:-:S03]  /*0fe0*/  MOV R20, 0x4 ;  /* 0x0000000400147802 */ /* 0x001fc60000000f00 */
[----:B------:R-:W-:-:S04]  /*0ff0*/  IMAD R11, R11, 0x80, R0 ;  /* 0x000000800b0b7824 */ /* 0x000fc800078e0200 */
        /* <DEDUP_REMOVED lines=22> */
[----:B------:R-:W-:-:S03]  /*1160*/  UIADD3 UR4, UPT, UPT, UR4, 0x2, URZ ;  /* 0x0000000204047890 */ /* 0x000fc6000fffe0ff */
[----:B---3--:R3:W-:Y:S04]  /*1170*/  STG.E desc[UR22][R10.64+0xa00], R21 ;  /* 0x000a00150a007986 */ /* 0x0087e8000c101916 */
[----:B----4-:R3:W-:Y:S04]  /*1180*/  STG.E desc[UR22][R10.64+0xa04], R19 ;  /* 0x000a04130a007986 */ /* 0x0107e8000c101916 */
[----:B-----5:R3:W-:Y:S04]  /*1190*/  STG.E desc[UR22][R10.64+0xa08], R17 ;  /* 0x000a08110a007986 */ /* 0x0207e8000c101916 */
[----:B--2---:R3:W-:Y:S04]  /*11a0*/  STG.E desc[UR22][R10.64+0xa0c], R15 ;  /* 0x000a0c0f0a007986 */ /* 0x0047e8000c101916 */
[----:B------:R3:W-:Y:S02]  /*11b0*/  STG.E desc[UR22][R10.64+0xa10], R13 ;  /* 0x000a100d0a007986 */ /* 0x0007e4000c101916 */
.L_x_1013:
[----:B------:R-:W-:Y:S05]  /*11c0*/  @P1 EXIT ;  /* 0x000000000000194d */ /* 0x000fea0003800000 */
[----:B---3--:R-:W-:Y:S02]  /*11d0*/  MOV R13, UR4 ;  /* 0x00000004000d7c02 */ /* 0x008fe40008000f00 */
[----:B------:R-:W-:-:S03]  /*11e0*/  MOV R10, 0x4 ;  /* 0x00000004000a7802 */ /* 0x000fc60000000f00 */
[----:B0-----:R-:W-:-:S04]  /*11f0*/  IMAD R13, R13, 0x80, R0 ;  /* 0x000000800d0d7824 */ /* 0x001fc800078e0200 */
[----:B------:R-:W-:-:S04]  /*1200*/  IMAD.WIDE R10, R13, R10, UR24 ;  /* 0x000000180d0a7e25 */ /* 0x000fc8000f8e020a */
[C---:B------:R-:W-:Y:S02]  /*1210*/  IMAD.WIDE R8, R13.reuse, 0x4, R8 ;  /* 0x000000040d087825 */ /* 0x040fe400078e0208 */
[----:B------:R-:W2:Y:S02]  /*1220*/  LDG.E R11, desc[UR22][R10.64] ;  /* 0x000000160a0b7981 */ /* 0x000ea4000c1e1900 */
[C---:B------:R-:W-:Y:S02]  /*1230*/  IMAD.WIDE R6, R13.reuse, 0x4, R6 ;  /* 0x000000040d067825 */ /* 0x040fe400078e0206 */
[----:B------:R-:W3:Y:S02]  /*1240*/  LDG.E R9, desc[UR22][R8.64] ;  /* 0x0000001608097981 */ /* 0x000ee4000c1e1900 */
[C---:B------:R-:W-:Y:S02]  /*1250*/  IMAD.WIDE R4, R13.reuse, 0x4, R4 ;  /* 0x000000040d047825 */ /* 0x040fe400078e0204 */
[----:B------:R-:W4:Y:S02]  /*1260*/  LDG.E R7, desc[UR22][R6.64] ;  /* 0x0000001606077981 */ /* 0x000f24000c1e1900 */
[----:B------:R-:W-:-:S02]  /*1270*/  IMAD.WIDE R2, R13, 0x4, R2 ;  /* 0x000000040d027825 */ /* 0x000fc400078e0202 */
[----:B------:R-:W5:Y:S04]  /*1280*/  LDG.E R5, desc[UR22][R4.64] ;  /* 0x0000001604057981 */ /* 0x000f68000c1e1900 */
[----:B------:R-:W5:Y:S01]  /*1290*/  LDG.E R3, desc[UR22][R2.64] ;  /* 0x0000001602037981 */ /* 0x000f62000c1e1900 */
[----:B------:R-:W-:-:S05]  /*12a0*/  HFMA2 R12, -RZ, RZ, 0, 1.1920928955078125e-06 ;  /* 0x00000014ff0c7431 */ /* 0x000fca00000001ff */
[----:B------:R-:W-:-:S05]  /*12b0*/  IMAD.WIDE R12, R13, R12, UR6 ;  /* 0x000000060d0c7e25 */ /* 0x000fca000f8e020c */
[----:B--2---:R-:W-:Y:S04]  /*12c0*/  STG.E desc[UR22][R12.64], R11 ;  /* 0x0000000b0c007986 */ /* 0x004fe8000c101916 */
[----:B---3--:R-:W-:Y:S04]  /*12d0*/  STG.E desc[UR22][R12.64+0x4], R9 ;  /* 0x000004090c007986 */ /* 0x008fe8000c101916 */
[----:B----4-:R-:W-:Y:S04]  /*12e0*/  STG.E desc[UR22][R12.64+0x8], R7 ;  /* 0x000008070c007986 */ /* 0x010fe8000c101916 */
[----:B-----5:R-:W-:Y:S04]  /*12f0*/  STG.E desc[UR22][R12.64+0xc], R5 ;  /* 0x00000c050c007986 */ /* 0x020fe8000c101916 */
[----:B------:R-:W-:Y:S01]  /*1300*/  STG.E desc[UR22][R12.64+0x10], R3 ;  /* 0x000010030c007986 */ /* 0x000fe2000c101916 */
[----:B------:R-:W-:Y:S05]  /*1310*/  EXIT ;  /* 0x000000000000794d */ /* 0x000fea0003800000 */
.L_x_1009:
[----:B------:R-:W-:-:S06]  /*1320*/  UISETP.GE.AND UP0, UPT, UR5, 0x1, UPT ;  /* 0x000000010500788c */ /* 0x000fcc000bf06270 */
[----:B------:R-:W-:-:S13]  /*1330*/  PLOP3.LUT P0, PT, PT, PT, UP0, 0x80, 0x8 ;  /* 0x000000000008781c */ /* 0x000fda0003f0f008 */
[----:B------:R-:W-:Y:S05]  /*1340*/  @!P0 EXIT ;  /* 0x000000000000894d */ /* 0x000fea0003800000 */
[----:B------:R-:W0:Y:S01]  /*1350*/  S2R R0, SR_TID.X ;  /* 0x0000000000007919 */ /* 0x000e220000002100 */
[----:B------:R-:W-:Y:S01]  /*1360*/  UISETP.GE.U32.AND UP0, UPT, UR5, 0x8, UPT ;  /* 0x000000080500788c */ /* 0x000fe2000bf06070 */
[----:B------:R-:W-:Y:S01]  /*1370*/  MOV R11, RZ ;  /* 0x000000ff000b7202 */ /* 0x000fe20000000f00 */
[----:B------:R-:W-:-:S07]  /*1380*/  ULOP3.LUT UR8, UR5, 0x7, URZ, 0xc0, !UPT ;  /* 0x0000000705087892 */ /* 0x000fce000f8ec0ff */
[----:B------:R-:W-:Y:S05]  /*1390*/  BRA.U !UP0, `(.L_x_1014) ;  /* 0x0000000508e47547 */ /* 0x000fea000b800000 */
[----:B------:R-:W-:Y:S01]  /*13a0*/  ULOP3.LUT UR5, UR5, 0x7ffffff8, URZ, 0xc0, !UPT ;  /* 0x7ffffff805057892 */ /* 0x000fe2000f8ec0ff */
[----:B------:R-:W-:-:S05]  /*13b0*/  HFMA2 R10, -RZ, RZ, 0, 0 ;  /* 0x00000000ff0a7431 */ /* 0x000fca00000001ff */
[----:B------:R-:W-:-:S07]  /*13c0*/  IMAD.U32 R11, RZ, RZ, UR5 ;  /* 0x00000005ff0b7e24 */ /* 0x000fce000f8e00ff */
.L_x_1017:
[----:B0-----:R-:W-:Y:S02]  /*13d0*/  LEA R13, R10, R0, 0x7 ;  /* 0x000000000a0d7211 */ /* 0x001fe400078e38ff */
[----:B------:R-:W-:Y:S02]  /*13e0*/  MOV R14, 0x4 ;  /* 0x00000004000e7802 */ /* 0x000fe40000000f00 */
[----:B------:R-:W-:-:S13]  /*13f0*/  ISETP.GE.AND P0, PT, R13, UR4, PT ;  /* 0x000000040d007c0c */ /* 0x000fda000bf06270 */
[----:B------:R-:W-:-:S04]  /*1400*/  @!P0 IMAD.WIDE.U32 R14, R13, R14, UR24 ;  /* 0x000000180d0e8e25 */ /* 0x000fc8000f8e000e */
[C---:B------:R-:W-:Y:S01]  /*1410*/  @!P0 IMAD.WIDE.U32 R16, R13.reuse, 0x4, R8 ;  /* 0x000000040d108825 */ /* 0x040fe200078e0008 */
[----:B------:R0:W2:Y:S03]  /*1420*/  @!P0 LDG.E R29, desc[UR22][R14.64] ;  /* 0x000000160e1d8981 */ /* 0x0000a6000c1e1900 */
[C---:B------:R-:W-:Y:S01]  /*1430*/  @!P0 IMAD.WIDE.U32 R18, R13.reuse, 0x4, R6 ;  /* 0x000000040d128825 */ /* 0x040fe200078e0006 */
[----:B------:R1:W3:Y:S03]  /*1440*/  @!P0 LDG.E R31, desc[UR22][R16.64] ;  /* 0x00000016101f8981 */ /* 0x0002e6000c1e1900 */
[C---:B------:R-:W-:Y:S01]  /*1450*/  @!P0 IMAD.WIDE.U32 R20, R13.reuse, 0x4, R4 ;  /* 0x000000040d148825 */ /* 0x040fe200078e0004 */
[----:B------:R4:W5:Y:S03]  /*1460*/  @!P0 LDG.E R33, desc[UR22][R18.64] ;  /* 0x0000001612218981 */ /* 0x000966000c1e1900 */
[C---:B------:R-:W-:Y:S01]  /*1470*/  @!P0 IMAD.WIDE.U32 R22, R13.reuse, 0x4, R2 ;  /* 0x000000040d168825 */ /* 0x040fe200078e0002 */
[----:B------:R4:W5:Y:S04]  /*1480*/  @!P0 LDG.E R35, desc[UR22][R20.64] ;  /* 0x0000001614238981 */ /* 0x000968000c1e1900 */
[----:B------:R4:W5:Y:S01]  /*1490*/  @!P0 LDG.E R37, desc[UR22][R22.64] ;  /* 0x0000001616258981 */ /* 0x000962000c1e1900 */
[----:B------:R-:W-:Y:S01]  /*14a0*/  VIADD R25, R13, 0x80 ;  /* 0x000000800d197836 */ /* 0x000fe20000000000 */
[----:B------:R-:W-:-:S04]  /*14b0*/  MOV R26, 0x14 ;  /* 0x00000014001a7802 */ /* 0x000fc80000000f00 */
[----:B------:R-:W-:Y:S02]  /*14c0*/  ISETP.GE.AND P1, PT, R25, UR4, PT ;  /* 0x0000000419007c0c */ /* 0x000fe4000bf26270 */
[----:B------:R-:W-:Y:S01]  /*14d0*/  MOV R12, 0x4 ;  /* 0x00000004000c7802 */ /* 0x000fe20000000f00 */
[----:B------:R-:W-:-:S04]  /*14e0*/  @!P0 IMAD.WIDE.U32 R26, R13, R26, UR6 ;  /* 0x000000060d1a8e25 */ /* 0x000fc8000f8e001a */
[----:B0-----:R-:W-:-:S04]  /*14f0*/  IMAD.WIDE R14, R25, R12, UR24 ;  /* 0x00000018190e7e25 */ /* 0x001fc8000f8e020c */
[----:B-1----:R-:W-:-:S04]  /*1500*/  IMAD.WIDE R16, R25, 0x4, R8 ;  /* 0x0000000419107825 */ /* 0x002fc800078e0208 */
[----:B----4-:R-:W-:-:S04]  /*1510*/  IMAD.WIDE R18, R25, 0x4, R6 ;  /* 0x0000000419127825 */ /* 0x010fc800078e0206 */
[----:B------:R-:W-:-:S04]  /*1520*/  IMAD.WIDE R20, R25, 0x4, R4 ;  /* 0x0000000419147825 */ /* 0x000fc800078e0204 */
[----:B------:R-:W-:Y:S01]  /*1530*/  IMAD.WIDE R22, R25, 0x4, R2 ;  /* 0x0000000419167825 */ /* 0x000fe200078e0202 */
[----:B--2---:R0:W-:Y:S04]  /*1540*/  @!P0 STG.E desc[UR22][R26.64], R29 ;  /* 0x0000001d1a008986 */ /* 0x0041e8000c101916 */
[----:B---3--:R1:W-:Y:S04]  /*1550*/  @!P0 STG.E desc[UR22][R26.64+0x4], R31 ;  /* 0x0000041f1a008986 */ /* 0x0083e8000c101916 */
[----:B-----5:R2:W-:Y:S04]  /*1560*/  @!P0 STG.E desc[UR22][R26.64+0x8], R33 ;  /* 0x000008211a008986 */ /* 0x0205e8000c101916 */
[----:B------:R3:W-:Y:S04]  /*1570*/  @!P0 STG.E desc[UR22][R26.64+0xc], R35 ;  /* 0x00000c231a008986 */ /* 0x0007e8000c101916 */
[----:B------:R4:W-:Y:S04]  /*1580*/  @!P0 STG.E desc[UR22][R26.64+0x10], R37 ;  /* 0x000010251a008986 */ /* 0x0009e8000c101916 */
[----:B------:R-:W5:Y:S04]  /*1590*/  @!P1 LDG.E R12, desc[UR22][R14.64] ;  /* 0x000000160e0c9981 */ /* 0x000f68000c1e1900 */
[----:B0-----:R-:W5:Y:S04]  /*15a0*/  @!P1 LDG.E R29, desc[UR22][R16.64] ;  /* 0x00000016101d9981 */ /* 0x001f68000c1e1900 */
[----:B-1----:R-:W5:Y:S04]  /*15b0*/  @!P1 LDG.E R31, desc[UR22][R18.64] ;  /* 0x00000016121f9981 */ /* 0x002f68000c1e1900 */
[----:B--2---:R-:W2:Y:S04]  /*15c0*/  @!P1 LDG.E R33, desc[UR22][R20.64] ;  /* 0x0000001614219981 */ /* 0x004ea8000c1e1900 */
[----:B---3--:R-:W3:Y:S01]  /*15d0*/  @!P1 LDG.E R35, desc[UR22][R22.64] ;  /* 0x0000001616239981 */ /* 0x008ee2000c1e1900 */
[----:B------:R-:W-:-:S02]  /*15e0*/  IADD3 R24, PT, PT, R13, 0x100, RZ ;  /* 0x000001000d187810 */ /* 0x000fc40007ffe0ff */
[----:B----4-:R-:W-:Y:S02]  /*15f0*/  MOV R26, 0x14 ;  /* 0x00000014001a7802 */ /* 0x010fe40000000f00 */
[----:B------:R-:W-:-:S03]  /*1600*/  ISETP.GE.AND P0, PT, R24, UR4, PT ;  /* 0x0000000418007c0c */ /* 0x000fc6000bf06270 */
[----:B------:R-:W-:-:S05]  /*1610*/  IMAD.WIDE R24, R25, R26, UR6 ;  /* 0x0000000619187e25 */ /* 0x000fca000f8e021a */
[----:B-----5:R-:W-:Y:S04]  /*1620*/  @!P1 STG.E desc[UR22][R24.64], R12 ;  /* 0x0000000c18009986 */ /* 0x020fe8000c101916 */
[----:B------:R0:W-:Y:S04]  /*1630*/  @!P1 STG.E desc[UR22][R24.64+0x4], R29 ;  /* 0x0000041d18009986 */ /* 0x0001e8000c101916 */
[----:B------:R1:W-:Y:S04]  /*1640*/  @!P1 STG.E desc[UR22][R24.64+0x8], R31 ;  /* 0x0000081f18009986 */ /* 0x0003e8000c101916 */
[----:B--2---:R2:W-:Y:S04]  /*1650*/  @!P1 STG.E desc[UR22][R24.64+0xc], R33 ;  /* 0x00000c2118009986 */ /* 0x0045e8000c101916 */
[----:B---3--:R3:W-:Y:S04]  /*1660*/  @!P1 STG.E desc[UR22][R24.64+0x10], R35 ;  /* 0x0000102318009986 */ /* 0x0087e8000c101916 */
[----:B------:R-:W4:Y:S04]  /*1670*/  @!P0 LDG.E R27, desc[UR22][R14.64+0x200] ;  /* 0x000200160e1b8981 */ /* 0x000f28000c1e1900 */
[----:B------:R-:W5:Y:S04]  /*1680*/  @!P0 LDG.E R37, desc[UR22][R16.64+0x200] ;  /* 0x0002001610258981 */ /* 0x000f68000c1e1900 */
[----:B------:R-:W2:Y:S04]  /*1690*/  @!P0 LDG.E R26, desc[UR22][R18.64+0x200] ;  /* 0x00020016121a8981 */ /* 0x000ea8000c1e1900 */
[----:B------:R-:W3:Y:S04]  /*16a0*/  @!P0 LDG.E R28, desc[UR22][R20.64+0x200] ;  /* 0x00020016141c8981 */ /* 0x000ee8000c1e1900 */
[----:B------:R-:W3:Y:S01]  /*16b0*/  @!P0 LDG.E R30, desc[UR22][R22.64+0x200] ;  /* 0x00020016161e8981 */ /* 0x000ee2000c1e1900 */
[----:B------:R-:W-:-:S05]  /*16c0*/  VIADD R32, R13, 0x180 ;  /* 0x000001800d207836 */ /* 0x000fca0000000000 */
[----:B------:R-:W-:Y:S01]  /*16d0*/  ISETP.GE.AND P1, PT, R32, UR4, PT ;  /* 0x0000000420007c0c */ /* 0x000fe2000bf26270 */
[----:B----4-:R4:W-:Y:S04]  /*16e0*/  @!P0 STG.E desc[UR22][R24.64+0xa00], R27 ;  /* 0x000a001b18008986 */ /* 0x0109e8000c101916 */
[----:B-----5:R5:W-:Y:S04]  /*16f0*/  @!P0 STG.E desc[UR22][R24.64+0xa04], R37 ;  /* 0x000a042518008986 */ /* 0x020be8000c101916 */
[----:B--2---:R2:W-:Y:S04]  /*1700*/  @!P0 STG.E desc[UR22][R24.64+0xa08], R26 ;  /* 0x000a081a18008986 */ /* 0x0045e8000c101916 */
[----:B---3--:R3:W-:Y:S04]  /*1710*/  @!P0 STG.E desc[UR22][R24.64+0xa0c], R28 ;  /* 0x000a0c1c18008986 */ /* 0x0087e8000c101916 */
[----:B------:R3:W-:Y:S04]  /*1720*/  @!P0 STG.E desc[UR22][R24.64+0xa10], R30 ;  /* 0x000a101e18008986 */ /* 0x0007e8000c101916 */
[----:B0-----:R-:W4:Y:S04]  /*1730*/  @!P1 LDG.E R29, desc[UR22][R14.64+0x400] ;  /* 0x000400160e1d9981 */ /* 0x001f28000c1e1900 */
[----:B-1----:R-:W5:Y:S04]  /*1740*/  @!P1 LDG.E R31, desc[UR22][R16.64+0x400] ;  /* 0x00040016101f9981 */ /* 0x002f68000c1e1900 */
[----:B------:R-:W2:Y:S04]  /*1750*/  @!P1 LDG.E R33, desc[UR22][R18.64+0x400] ;  /* 0x0004001612219981 */ /* 0x000ea8000c1e1900 */
[----:B------:R-:W3:Y:S04]  /*1760*/  @!P1 LDG.E R35, desc[UR22][R20.64+0x400] ;  /* 0x0004001614239981 */ /* 0x000ee8000c1e1900 */
[----:B------:R-:W3:Y:S01]  /*1770*/  @!P1 LDG.E R12, desc[UR22][R22.64+0x400] ;  /* 0x00040016160c9981 */ /* 0x000ee2000c1e1900 */
[----:B------:R-:W-:-:S04]  /*1780*/  IADD3 R32, PT, PT, R13, 0x200, RZ ;  /* 0x000002000d207810 */ /* 0x000fc80007ffe0ff */
[----:B------:R-:W-:Y:S01]  /*1790*/  ISETP.GE.AND P0, PT, R32, UR4, PT ;  /* 0x0000000420007c0c */ /* 0x000fe2000bf06270 */
[----:B----4-:R0:W-:Y:S04]  /*17a0*/  @!P1 STG.E desc[UR22][R24.64+0x1400], R29 ;  /* 0x0014001d18009986 */ /* 0x0101e8000c101916 */
[----:B-----5:R1:W-:Y:S04]  /*17b0*/  @!P1 STG.E desc[UR22][R24.64+0x1404], R31 ;  /* 0x0014041f18009986 */ /* 0x0203e8000c101916 */
[----:B--2---:R2:W-:Y:S04]  /*17c0*/  @!P1 STG.E desc[UR22][R24.64+0x1408], R33 ;  /* 0x0014082118009986 */ /* 0x0045e8000c101916 */
[----:B---3--:R3:W-:Y:S04]  /*17d0*/  @!P1 STG.E desc[UR22][R24.64+0x140c], R35 ;  /* 0x00140c2318009986 */ /* 0x0087e8000c101916 */
[----:B------:R4:W-:Y:S04]  /*17e0*/  @!P1 STG.E desc[UR22][R24.64+0x1410], R12 ;  /* 0x0014100c18009986 */ /* 0x0009e8000c101916 */
[----:B------:R-:W5:Y:S04]  /*17f0*/  @!P0 LDG.E R27, desc[UR22][R14.64+0x600] ;  /* 0x000600160e1b8981 */ /* 0x000f68000c1e1900 */
[----:B------:R-:W2:Y:S04]  /*1800*/  @!P0 LDG.E R37, desc[UR22][R16.64+0x600] ;  /* 0x0006001610258981 */ /* 0x000ea8000c1e1900 */
[----:B------:R-:W3:Y:S04]  /*1810*/  @!P0 LDG.E R26, desc[UR22][R18.64+0x600] ;  /* 0x00060016121a8981 */ /* 0x000ee8000c1e1900 */
[----:B------:R-:W4:Y:S04]  /*1820*/  @!P0 LDG.E R28, desc[UR22][R20.64+0x600] ;  /* 0x00060016141c8981 */ /* 0x000f28000c1e1900 */
[----:B------:R-:W4:Y:S01]  /*1830*/  @!P0 LDG.E R30, desc[UR22][R22.64+0x600] ;  /* 0x00060016161e8981 */ /* 0x000f22000c1e1900 */
[----:B------:R-:W-:-:S04]  /*1840*/  IADD3 R32, PT, PT, R13, 0x280, RZ ;  /* 0x000002800d207810 */ /* 0x000fc80007ffe0ff */
[----:B------:R-:W-:Y:S01]  /*1850*/  ISETP.GE.AND P1, PT, R32, UR4, PT ;  /* 0x0000000420007c0c */ /* 0x000fe2000bf26270 */
[----:B-----5:R5:W-:Y:S04]  /*1860*/  @!P0 STG.E desc[UR22][R24.64+0x1e00], R27 ;  /* 0x001e001b18008986 */ /* 0x020be8000c101916 */
[----:B--2---:R2:W-:Y:S04]  /*1870*/  @!P0 STG.E desc[UR22][R24.64+0x1e04], R37 ;  /* 0x001e042518008986 */ /* 0x0045e8000c101916 */
[----:B---3--:R3:W-:Y:S04]  /*1880*/  @!P0 STG.E desc[UR22][R24.64+0x1e08], R26 ;  /* 0x001e081a18008986 */ /* 0x0087e8000c101916 */
[----:B----4-:R4:W-:Y:S04]  /*1890*/  @!P0 STG.E desc[UR22][R24.64+0x1e0c], R28 ;  /* 0x001e0c1c18008986 */ /* 0x0109e8000c101916 */
[----:B------:R4:W-:Y:S04]  /*18a0*/  @!P0 STG.E desc[UR22][R24.64+0x1e10], R30 ;  /* 0x001e101e18008986 */ /* 0x0009e8000c101916 */
[----:B0-----:R-:W5:Y:S04]  /*18b0*/  @!P1 LDG.E R29, desc[UR22][R14.64+0x800] ;  /* 0x000800160e1d9981 */ /* 0x001f68000c1e1900 */
[----:B-1----:R-:W2:Y:S04]  /*18c0*/  @!P1 LDG.E R31, desc[UR22][R16.64+0x800] ;  /* 0x00080016101f9981 */ /* 0x002ea8000c1e1900 */
        /* <DEDUP_REMOVED lines=10> */
[----:B------:R-:W2:Y:S04]  /*1970*/  @!P0 LDG.E R27, desc[UR22][R14.64+0xa00] ;  /* 0x000a00160e1b8981 */ /* 0x000ea8000c1e1900 */
[----:B------:R-:W3:Y:S04]  /*1980*/  @!P0 LDG.E R37, desc[UR22][R16.64+0xa00] ;  /* 0x000a001610258981 */ /* 0x000ee8000c1e1900 */
        /* <DEDUP_REMOVED lines=12> */
[----:B------:R-:W-:-:S13]  /*1a50*/  ISETP.GE.AND P0, PT, R13, UR4, PT ;  /* 0x000000040d007c0c */ /* 0x000fda000bf06270 */
        /* <DEDUP_REMOVED lines=11> */
.L_x_1016:
[----:B------:R-:W-:Y:S05]  /*1b10*/  BSYNC.RECONVERGENT B0 ;  /* 0x0000000000007941 */ /* 0x000fea0003800200 */
.L_x_1015:
[----:B------:R-:W-:Y:S05]  /*1b20*/  @P1 BRA `(.L_x_1017) ;  /* 0xfffffff800281947 */ /* 0x000fea000383ffff */
.L_x_1014:
[----:B------:R-:W-:-:S13]  /*1b30*/  ISETP.NE.AND P0, PT, RZ, UR8, PT ;  /* 0x00000008ff007c0c */ /* 0x000fda000bf05270 */
[----:B------:R-:W-:Y:S05]  /*1b40*/  @!P0 EXIT ;  /* 0x000000000000894d */ /* 0x000fea0003800000 */
[----:B------:R-:W1:Y:S01]  /*1b50*/  LDC R10, c[0x0][0x384] ;  /* 0x0000e100ff0a7b82 */ /* 0x000e620000000800 */
[----:B------:R-:W-:Y:S01]  /*1b60*/  UISETP.GE.U32.AND UP0, UPT, UR8, 0x4, UPT ;  /* 0x000000040800788c */ /* 0x000fe2000bf06070 */
[----:B-1----:R-:W-:-:S04]  /*1b70*/  LOP3.LUT R12, R10, 0x3, RZ, 0xc0, !PT ;  /* 0x000000030a0c7812 */ /* 0x002fc800078ec0ff */
[----:B------:R-:W-:-:S04]  /*1b80*/  ISETP.NE.AND P0, PT, R12, RZ, PT ;  /* 0x000000ff0c00720c */ /* 0x000fc80003f05270 */
[----:B------:R-:W-:Y:S09]  /*1b90*/  BRA.U !UP0, `(.L_x_1018) ;  /* 0x0000000508447547 */ /* 0x000ff2000b800000 */
[----:B0-----:R-:W-:Y:S02]  /*1ba0*/  LEA R13, R11, R0, 0x7 ;  /* 0x000000000b0d7211 */ /* 0x001fe400078e38ff */
[----:B------:R-:W-:Y:S02]  /*1bb0*/  MOV R14, 0x4 ;  /* 0x00000004000e7802 */ /* 0x000fe40000000f00 */
[----:B------:R-:W-:-:S13]  /*1bc0*/  ISETP.GE.AND P2, PT, R13, UR4, PT ;  /* 0x000000040d007c0c */ /* 0x000fda000bf46270 */
[----:B------:R-:W-:-:S04]  /*1bd0*/  @!P2 IMAD.WIDE R16, R13, 0x4, R8 ;  /* 0x000000040d10a825 */ /* 0x000fc800078e0208 */
[C---:B------:R-:W-:Y:S02]  /*1be0*/  @!P2 IMAD.WIDE R14, R13.reuse, R14, UR24 ;  /* 0x000000180d0eae25 */ /* 0x040fe4000f8e020e */
[----:B------:R-:W2:Y:S02]  /*1bf0*/  @!P2 LDG.E R17, desc[UR22][R16.64] ;  /* 0x000000161011a981 */ /* 0x000ea4000c1e1900 */
[C---:B------:R-:W-:Y:S02]  /*1c00*/  @!P2 IMAD.WIDE R20, R13.reuse, 0x4, R6 ;  /* 0x000000040d14a825 */ /* 0x040fe400078e0206 */
[----:B------:R-:W3:Y:S02]  /*1c10*/  @!P2 LDG.E R31, desc[UR22][R14.64] ;  /* 0x000000160e1fa981 */ /* 0x000ee4000c1e1900 */
[C---:B------:R-:W-:Y:S02]  /*1c20*/  @!P2 IMAD.WIDE R22, R13.reuse, 0x4, R4 ;  /* 0x000000040d16a825 */ /* 0x040fe400078e0204 */
[----:B------:R0:W4:Y:S02]  /*1c30*/  @!P2 LDG.E R33, desc[UR22][R20.64] ;  /* 0x000000161421a981 */ /* 0x000124000c1e1900 */
[----:B------:R-:W-:-:S02]  /*1c40*/  @!P2 IMAD.WIDE R24, R13, 0x4, R2 ;  /* 0x000000040d18a825 */ /* 0x000fc400078e0202 */
[----:B------:R1:W5:Y:S04]  /*1c50*/  @!P2 LDG.E R35, desc[UR22][R22.64] ;  /* 0x000000161623a981 */ /* 0x000368000c1e1900 */
[----:B------:R1:W5:Y:S01]  /*1c60*/  @!P2 LDG.E R37, desc[UR22][R24.64] ;  /* 0x000000161825a981 */ /* 0x000362000c1e1900 */
[----:B------:R-:W-:-:S04]  /*1c70*/  IADD3 R19, PT, PT, R13, 0x80, RZ ;  /* 0x000000800d137810 */ /* 0x000fc80007ffe0ff */
[----:B------:R-:W-:Y:S01]  /*1c80*/  ISETP.GE.AND P1, PT, R19, UR4, PT ;  /* 0x0000000413007c0c */ /* 0x000fe2000bf26270 */
[----:B------:R-:W-:Y:S02]  /*1c90*/  HFMA2 R18, -RZ, RZ, 0, 2.384185791015625e-07 ;  /* 0x00000004ff127431 */ /* 0x000fe400000001ff */
[----:B------:R-:W-:-:S04]  /*1ca0*/  IMAD.MOV.U32 R26, RZ, RZ, 0x14 ;  /* 0x00000014ff1a7424 */ /* 0x000fc800078e00ff */
[----:B------:R-:W-:-:S06]  /*1cb0*/  @!P2 IMAD.WIDE R26, R13, R26, UR6 ;  /* 0x000000060d1aae25 */ /* 0x000fcc000f8e021a */
[----:B------:R-:W-:-:S04]  /*1cc0*/  @!P1 IMAD.WIDE R28, R19, 0x4, R4 ;  /* 0x00000004131c9825 */ /* 0x000fc800078e0204 */
[----:B0-----:R-:W-:-:S04]  /*1cd0*/  @!P1 IMAD.WIDE R20, R19, R18, UR24 ;  /* 0x0000001813149e25 */ /* 0x001fc8000f8e0212 */
[----:B-1----:R-:W-:-:S04]  /*1ce0*/  @!P1 IMAD.WIDE R22, R19, 0x4, R8 ;  /* 0x0000000413169825 */ /* 0x002fc800078e0208 */
[----:B------:R-:W-:-:S04]  /*1cf0*/  @!P1 IMAD.WIDE R24, R19, 0x4, R6 ;  /* 0x0000000413189825 */ /* 0x000fc800078e0206 */
[----:B------:R-:W-:Y:S01]  /*1d00*/  @!P1 IMAD.WIDE R14, R19, 0x4, R2 ;  /* 0x00000004130e9825 */ /* 0x000fe200078e0202 */
[----:B--2---:R-:W-:Y:S04]  /*1d10*/  @!P2 STG.E desc[UR22][R26.64+0x4], R17 ;  /* 0x000004111a00a986 */ /* 0x004fe8000c101916 */
[----:B---3--:R0:W-:Y:S04]  /*1d20*/  @!P2 STG.E desc[UR22][R26.64], R31 ;  /* 0x0000001f1a00a986 */ /* 0x0081e8000c101916 */
[----:B----4-:R1:W-:Y:S04]  /*1d30*/  @!P2 STG.E desc[UR22][R26.64+0x8], R33 ;  /* 0x000008211a00a986 */ /* 0x0103e8000c101916 */
[----:B-----5:R-:W-:Y:S04]  /*1d40*/  @!P2 STG.E desc[UR22][R26.64+0xc], R35 ;  /* 0x00000c231a00a986 */ /* 0x020fe8000c101916 */
[----:B------:R2:W-:Y:S04]  /*1d50*/  @!P2 STG.E desc[UR22][R26.64+0x10], R37 ;  /* 0x000010251a00a986 */ /* 0x0005e8000c101916 */
[----:B------:R3:W4:Y:S04]  /*1d60*/  @!P1 LDG.E R16, desc[UR22][R20.64] ;  /* 0x0000001614109981 */ /* 0x000728000c1e1900 */
[----:B0-----:R0:W5:Y:S04]  /*1d70*/  @!P1 LDG.E R31, desc[UR22][R22.64] ;  /* 0x00000016161f9981 */ /* 0x001168000c1e1900 */
[----:B------:R0:W5:Y:S04]  /*1d80*/  @!P1 LDG.E R30, desc[UR22][R24.64] ;  /* 0x00000016181e9981 */ /* 0x000168000c1e1900 */
[----:B------:R-:W5:Y:S04]  /*1d90*/  @!P1 LDG.E R29, desc[UR22][R28.64] ;  /* 0x000000161c1d9981 */ /* 0x000f68000c1e1900 */
[----:B-1----:R1:W5:Y:S01]  /*1da0*/  @!P1 LDG.E R33, desc[UR22][R14.64] ;  /* 0x000000160e219981 */ /* 0x002362000c1e1900 */
[----:B------:R-:W-:Y:S01]  /*1db0*/  IADD3 R17, PT, PT, R13, 0x100, RZ ;  /* 0x000001000d117810 */ /* 0x000fe20007ffe0ff */
[----:B--2---:R-:W-:-:S03]  /*1dc0*/  HFMA2 R26, -RZ, RZ, 0, 2.384185791015625e-07 ;  /* 0x00000004ff1a7431 */ /* 0x004fc600000001ff */
[----:B------:R-:W-:Y:S02]  /*1dd0*/  ISETP.GE.AND P2, PT, R17, UR4, PT ;  /* 0x0000000411007c0c */ /* 0x000fe4000bf46270 */
[----:B------:R-:W-:-:S05]  /*1de0*/  MOV R18, 0x14 ;  /* 0x0000001400127802 */ /* 0x000fca0000000f00 */
[----:B------:R-:W-:-:S06]  /*1df0*/  @!P1 IMAD.WIDE R18, R19, R18, UR6 ;  /* 0x0000000613129e25 */ /* 0x000fcc000f8e0212 */
[----:B---3--:R-:W-:-:S04]  /*1e00*/  @!P2 IMAD.WIDE R20, R17, R26, UR24 ;  /* 0x000000181114ae25 */ /* 0x008fc8000f8e021a */
[----:B------:R-:W-:-:S04]  /*1e10*/  @!P2 IMAD.WIDE R26, R17, 0x4, R4 ;  /* 0x00000004111aa825 */ /* 0x000fc800078e0204 */
[----:B0-----:R-:W-:-:S04]  /*1e20*/  @!P2 IMAD.WIDE R22, R17, 0x4, R8 ;  /* 0x000000041116a825 */ /* 0x001fc800078e0208 */
[----:B------:R-:W-:-:S04]  /*1e30*/  @!P2 IMAD.WIDE R24, R17, 0x4, R6 ;  /* 0x000000041118a825 */ /* 0x000fc800078e0206 */
[----:B-1----:R-:W-:Y:S01]  /*1e40*/  @!P2 IMAD.WIDE R14, R17, 0x4, R2 ;  /* 0x00000004110ea825 */ /* 0x002fe200078e0202 */
[----:B----4-:R-:W-:Y:S04]  /*1e50*/  @!P1 STG.E desc[UR22][R18.64], R16 ;  /* 0x0000001012009986 */ /* 0x010fe8000c101916 */
[----:B-----5:R0:W-:Y:S04]  /*1e60*/  @!P1 STG.E desc[UR22][R18.64+0x4], R31 ;  /* 0x0000041f12009986 */ /* 0x0201e8000c101916 */
[----:B------:R-:W-:Y:S04]  /*1e70*/  @!P1 STG.E desc[UR22][R18.64+0x8], R30 ;  /* 0x0000081e12009986 */ /* 0x000fe8000c101916 */
[----:B------:R1:W-:Y:S04]  /*1e80*/  @!P1 STG.E desc[UR22][R18.64+0xc], R29 ;  /* 0x00000c1d12009986 */ /* 0x0003e8000c101916 */
[----:B------:R2:W-:Y:S04]  /*1e90*/  @!P1 STG.E desc[UR22][R18.64+0x10], R33 ;  /* 0x0000102112009986 */ /* 0x0005e8000c101916 */
[----:B------:R-:W3:Y:S04]  /*1ea0*/  @!P2 LDG.E R35, desc[UR22][R20.64] ;  /* 0x000000161423a981 */ /* 0x000ee8000c1e1900 */
[----:B------:R-:W4:Y:S04]  /*1eb0*/  @!P2 LDG.E R37, desc[UR22][R22.64] ;  /* 0x000000161625a981 */ /* 0x000f28000c1e1900 */
[----:B0-----:R-:W5:Y:S04]  /*1ec0*/  @!P2 LDG.E R31, desc[UR22][R24.64] ;  /* 0x00000016181fa981 */ /* 0x001f68000c1e1900 */
[----:B------:R-:W5:Y:S04]  /*1ed0*/  @!P2 LDG.E R27, desc[UR22][R26.64] ;  /* 0x000000161a1ba981 */ /* 0x000f68000c1e1900 */
[----:B-1----:R0:W5:Y:S01]  /*1ee0*/  @!P2 LDG.E R29, desc[UR22][R14.64] ;  /* 0x000000160e1da981 */ /* 0x002162000c1e1900 */
[----:B------:R-:W-:-:S02]  /*1ef0*/  VIADD R13, R13, 0x180 ;  /* 0x000001800d0d7836 */ /* 0x000fc40000000000 */
[----:B--2---:R-:W-:-:S03]  /*1f00*/  HFMA2 R18, -RZ, RZ, 0, 2.384185791015625e-07 ;  /* 0x00000004ff127431 */ /* 0x004fc600000001ff */
[----:B------:R-:W-:Y:S02]  /*1f10*/  ISETP.GE.AND P1, PT, R13, UR4, PT ;  /* 0x000000040d007c0c */ /* 0x000fe4000bf26270 */
[----:B------:R-:W-:-:S05]  /*1f20*/  MOV R16, 0x14 ;  /* 0x0000001400107802 */ /* 0x000fca0000000f00 */
[----:B------:R-:W-:-:S06]  /*1f30*/  @!P2 IMAD.WIDE R16, R17, R16, UR6 ;  /* 0x000000061110ae25 */ /* 0x000fcc000f8e0210 */
[----:B0-----:R-:W-:-:S04]  /*1f40*/  @!P1 IMAD.WIDE R14, R13, R18, UR24 ;  /* 0x000000180d0e9e25 */ /* 0x001fc8000f8e0212 */
[----:B------:R-:W-:-:S04]  /*1f50*/  @!P1 IMAD.WIDE R18, R13, 0x4, R8 ;  /* 0x000000040d129825 */ /* 0x000fc800078e0208 */
[----:B------:R-:W-:-:S04]  /*1f60*/  @!P1 IMAD.WIDE R20, R13, 0x4, R6 ;  /* 0x000000040d149825 */ /* 0x000fc800078e0206 */
[----:B------:R-:W-:-:S04]  /*1f70*/  @!P1 IMAD.WIDE R22, R13, 0x4, R4 ;  /* 0x000000040d169825 */ /* 0x000fc800078e0204 */
[----:B------:R-:W-:Y:S01]  /*1f80*/  @!P1 IMAD.WIDE R24, R13, 0x4, R2 ;  /* 0x000000040d189825 */ /* 0x000fe200078e0202 */
[----:B---3--:R-:W-:Y:S04]  /*1f90*/  @!P2 STG.E desc[UR22][R16.64], R35 ;  /* 0x000000231000a986 */ /* 0x008fe8000c101916 */
[----:B----4-:R-:W-:Y:S04]  /*1fa0*/  @!P2 STG.E desc[UR22][R16.64+0x4], R37 ;  /* 0x000004251000a986 */ /* 0x010fe8000c101916 */
        /* <DEDUP_REMOVED lines=8> */
[----:B0-----:R-:W-:-:S05]  /*2030*/  MOV R16, 0x14 ;  /* 0x0000001400107802 */ /* 0x001fca0000000f00 */
[----:B------:R-:W-:Y:S01]  /*2040*/  @!P1 IMAD.WIDE R16, R13, R16, UR6 ;  /* 0x000000060d109e25 */ /* 0x000fe2000f8e0210 */
[----:B------:R-:W-:-:S04]  /*2050*/  IADD3 R11, PT, PT, R11, 0x4, RZ ;  /* 0x000000040b0b7810 */ /* 0x000fc80007ffe0ff */
[----:B--2---:R1:W-:Y:S04]  /*2060*/  @!P1 STG.E desc[UR22][R16.64], R15 ;  /* 0x0000000f10009986 */ /* 0x0043e8000c101916 */
[----:B---3--:R1:W-:Y:S04]  /*2070*/  @!P1 STG.E desc[UR22][R16.64+0x4], R19 ;  /* 0x0000041310009986 */ /* 0x0083e8000c101916 */
[----:B----4-:R1:W-:Y:S04]  /*2080*/  @!P1 STG.E desc[UR22][R16.64+0x8], R21 ;  /* 0x0000081510009986 */ /* 0x0103e8000c101916 */
[----:B-----5:R1:W-:Y:S04]  /*2090*/  @!P1 STG.E desc[UR22][R16.64+0xc], R23 ;  /* 0x00000c1710009986 */ /* 0x0203e8000c101916 */
[----:B------:R1:W-:Y:S02]  /*20a0*/  @!P1 STG.E desc[UR22][R16.64+0x10], R25 ;  /* 0x0000101910009986 */ /* 0x0003e4000c101916 */
.L_x_1018:
[----:B------:R-:W-:Y:S05]  /*20b0*/  @!P0 EXIT ;  /* 0x000000000000894d */ /* 0x000fea0003800000 */
[----:B------:R-:W-:Y:S02]  /*20c0*/  ISETP.NE.AND P1, PT, R12, 0x1, PT ;  /* 0x000000010c00780c */ /* 0x000fe40003f25270 */
[----:B------:R-:W-:-:S04]  /*20d0*/  LOP3.LUT R10, R10, 0x1, RZ, 0xc0, !PT ;  /* 0x000000010a0a7812 */ /* 0x000fc800078ec0ff */
[----:B------:R-:W-:-:S07]  /*20e0*/  ISETP.NE.U32.AND P0, PT, R10, 0x1, PT ;  /* 0x000000010a00780c */ /* 0x000fce0003f05070 */
[----:B------:R-:W-:Y:S06]  /*20f0*/  @!P1 BRA `(.L_x_1019) ;  /* 0x0000000000a49947 */ /* 0x000fec0003800000 */
[----:B01----:R-:W-:Y:S02]  /*2100*/  IMAD R23, R11, 0x80, R0 ;  /* 0x000000800b177824 */ /* 0x003fe400078e0200 */
[----:B------:R-:W-:-:S03]  /*2110*/  HFMA2 R12, -RZ, RZ, 0, 2.384185791015625e-07 ;  /* 0x00000004ff0c7431 */ /* 0x000fc600000001ff */
[----:B------:R-:W-:-:S13]  /*2120*/  ISETP.GE.AND P1, PT, R23, UR4, PT ;  /* 0x0000000417007c0c */ /* 0x000fda000bf26270 */
[----:B------:R-:W-:-:S04]  /*2130*/  @!P1 IMAD.WIDE R12, R23, R12, UR24 ;  /* 0x00000018170c9e25 */ /* 0x000fc8000f8e020c */
        /* <DEDUP_REMOVED lines=9> */
[----:B------:R-:W-:Y:S01]  /*21d0*/  IADD3 R35, PT, PT, R23, 0x80, RZ ;  /* 0x0000008017237810 */ /* 0x000fe20007ffe0ff */
[----:B------:R-:W-:-:S03]  /*21e0*/  HFMA2 R10, -RZ, RZ, 0, 2.384185791015625e-07 ;  /* 0x00000004ff0a7431 */ /* 0x000fc600000001ff */
[----:B------:R-:W-:Y:S02]  /*21f0*/  ISETP.GE.AND P2, PT, R35, UR4, PT ;  /* 0x0000000423007c0c */ /* 0x000fe4000bf46270 */
[----:B------:R-:W-:-:S05]  /*2200*/  MOV R22, 0x14 ;  /* 0x0000001400167802 */ /* 0x000fca0000000f00 */
[----:B------:R-:W-:-:S06]  /*2210*/  @!P1 IMAD.WIDE R22, R23, R22, UR6 ;  /* 0x0000000617169e25 */ /* 0x000fcc000f8e0216 */
[----:B0-----:R-:W-:-:S04]  /*2220*/  @!P2 IMAD.WIDE R12, R35, R10, UR24 ;  /* 0x00000018230cae25 */ /* 0x001fc8000f8e020a */
[----:B-1----:R-:W-:-:S04]  /*2230*/  @!P2 IMAD.WIDE R14, R35, 0x4, R8 ;  /* 0x00000004230ea825 */ /* 0x002fc800078e0208 */
[----:B----4-:R-:W-:-:S04]  /*2240*/  @!P2 IMAD.WIDE R16, R35, 0x4, R6 ;  /* 0x000000042310a825 */ /* 0x010fc800078e0206 */
[----:B------:R-:W-:-:S04]  /*2250*/  @!P2 IMAD.WIDE R18, R35, 0x4, R4 ;  /* 0x000000042312a825 */ /* 0x000fc800078e0204 */
[----:B------:R-:W-:Y:S01]  /*2260*/  @!P2 IMAD.WIDE R20, R35, 0x4, R2 ;  /* 0x000000042314a825 */ /* 0x000fe200078e0202 */
        /* <DEDUP_REMOVED lines=10> */
[----:B0-----:R-:W-:-:S04]  /*2310*/  IMAD.MOV.U32 R22, RZ, RZ, 0x14 ;  /* 0x00000014ff167424 */ /* 0x001fc800078e00ff */
[----:B------:R-:W-:Y:S01]  /*2320*/  @!P2 IMAD.WIDE R22, R35, R22, UR6 ;  /* 0x000000062316ae25 */ /* 0x000fe2000f8e0216 */
[----:B------:R-:W-:-:S04]  /*2330*/  IADD3 R11, PT, PT, R11, 0x2, RZ ;  /* 0x000000020b0b7810 */ /* 0x000fc80007ffe0ff */
[----:B--2---:R2:W-:Y:S04]  /*2340*/  @!P2 STG.E desc[UR22][R22.64], R13 ;  /* 0x0000000d1600a986 */ /* 0x0045e8000c101916 */
[----:B---3--:R2:W-:Y:S04]  /*2350*/  @!P2 STG.E desc[UR22][R22.64+0x4], R15 ;  /* 0x0000040f1600a986 */ /* 0x0085e8000c101916 */
[----:B----4-:R2:W-:Y:S04]  /*2360*/  @!P2 STG.E desc[UR22][R22.64+0x8], R17 ;  /* 0x000008111600a986 */ /* 0x0105e8000c101916 */
[----:B-----5:R2:W-:Y:S04]  /*2370*/  @!P2 STG.E desc[UR22][R22.64+0xc], R19 ;  /* 0x00000c131600a986 */ /* 0x0205e8000c101916 */
[----:B------:R2:W-:Y:S02]  /*2380*/  @!P2 STG.E desc[UR22][R22.64+0x10], R21 ;  /* 0x000010151600a986 */ /* 0x0005e4000c101916 */
.L_x_1019:
[----:B------:R-:W-:Y:S05]  /*2390*/  @P0 EXIT ;  /* 0x000000000000094d */ /* 0x000fea0003800000 */
[----:B0-2---:R-:W-:-:S04]  /*23a0*/  LEA R13, R11, R0, 0x7 ;  /* 0x000000000b0d7211 */ /* 0x005fc800078e38ff */
[----:B------:R-:W-:-:S13]  /*23b0*/  ISETP.GE.AND P0, PT, R13, UR4, PT ;  /* 0x000000040d007c0c */ /* 0x000fda000bf06270 */
[----:B------:R-:W-:Y:S05]  /*23c0*/  @P0 EXIT ;  /* 0x000000000000094d */ /* 0x000fea0003800000 */
[----:B------:R-:W-:Y:S01]  /*23d0*/  MOV R10, 0x4 ;  /* 0x00000004000a7802 */ /* 0x000fe20000000f00 */
[----:B------:R-:W-:-:S04]  /*23e0*/  IMAD.WIDE R8, R13, 0x4, R8 ;  /* 0x000000040d087825 */ /* 0x000fc800078e0208 */
[C---:B------:R-:W-:Y:S02]  /*23f0*/  IMAD.WIDE R10, R13.reuse, R10, UR24 ;  /* 0x000000180d0a7e25 */ /* 0x040fe4000f8e020a */
        /* <DEDUP_REMOVED lines=16> */
.L_x_1020:
        /* <DEDUP_REMOVED lines=16> */
.L_x_1684:


//--------------------- .text._ZN3cub18CUB_300001_SM_10006detail8for_each13static_kernelINS2_12policy_hub_t12policy_500_tElN6thrust24THRUST_300001_SM_1000_NS8cuda_cub13__swap_ranges6swap_fINS7_12zip_iteratorIN4cuda3std3__45tupleIJNS7_10device_ptrIiEESH_SH_NSG_IfEESH_SH_EEEEENS7_16reverse_iteratorISK_EEEEEEvT0_T1_ --------------------------
	.section	.text._ZN3cub18CUB_300001_SM_10006detail8for_each13static_kernelINS2_12policy_hub_t12policy_500_tElN6thrust24THRUST_300001_SM_1000_NS8cuda_cub13__swap_ranges6swap_fINS7_12zip_iteratorIN4cuda3std3__45tupleIJNS7_10device_ptrIiEESH_SH_NSG_IfEESH_SH_EEEEENS7_16reverse_iteratorISK_EEEEEEvT0_T1_,"ax",@progbits
	.align	128
        .global         _ZN3cub18CUB_300001_SM_10006detail8for_each13static_kernelINS2_12policy_hub_t12policy_500_tElN6thrust24THRUST_300001_SM_1000_NS8cuda_cub13__swap_ranges6swap_fINS7_12zip_iteratorIN4cuda3std3__45tupleIJNS7_10device_ptrIiEESH_SH_NSG_IfEESH_SH_EEEEENS7_16reverse_iteratorISK_EEEEEEvT0_T1_
        .type           _ZN3cub18CUB_300001_SM_10006detail8for_each13static_kernelINS2_12policy_hub_t12policy_500_tElN6thrust24THRUST_300001_SM_1000_NS8cuda_cub13__swap_ranges6swap_fINS7_12zip_iteratorIN4cuda3std3__45tupleIJNS7_10device_ptrIiEESH_SH_NSG_IfEESH_SH_EEEEENS7_16reverse_iteratorISK_EEEEEEvT0_T1_,@function
        .size           _ZN3cub18CUB_300001_SM_10006detail8for_each13static_kernelINS2_12policy_hub_t12policy_500_tElN6thrust24THRUST_300001_SM_1000_NS8cuda_cub13__swap_ranges6swap_fINS7_12zip_iteratorIN4cuda3std3__45tupleIJNS7_10device_ptrIiEESH_SH_NSG_IfEESH_SH_EEEEENS7_16reverse_iteratorISK_EEEEEEvT0_T1_,(.L_x_1685 - _ZN3cub18CUB_300001_SM_10006detail8for_each13static_kernelINS2_12policy_hub_t12policy_500_tElN6thrust24THRUST_300001_SM_1000_NS8cuda_cub13__swap_ranges6swap_fINS7_12zip_iteratorIN4cuda3std3__45tupleIJNS7_10device_ptrIiEESH_SH_NSG_IfEESH_SH_EEEEENS7_16reverse_iteratorISK_EEEEEEvT0_T1_)
        .other          _ZN3cub18CUB_300001_SM_10006detail8for_each13static_kernelINS2_12policy_hub_t12policy_500_tElN6thrust24THRUST_300001_SM_1000_NS8cuda_cub13__swap_ranges6swap_fINS7_12zip_iteratorIN4cuda3std3__45tupleIJNS7_10device_ptrIiEESH_SH_NSG_IfEESH_SH_EEEEENS7_16reverse_iteratorISK_EEEEEEvT0_T1_,@"STO_CUDA_ENTRY STV_DEFAULT"
_ZN3cub18CUB_300001_SM_10006detail8for_each13static_kernelINS2_12policy_hub_t12policy_500_tElN6thrust24THRUST_300001_SM_1000_NS8cuda_cub13__swap_ranges6swap_fINS7_12zip_iteratorIN4cuda3std3__45tupleIJNS7_10device_ptrIiEESH_SH_NSG_IfEESH_SH_EEEEENS7_16reverse_iteratorISK_EEEEEEvT0_T1_:
.text._ZN3cub18CUB_300001_SM_10006detail8for_each13static_kernelINS2_12policy_hub_t12policy_500_tElN6thrust24THRUST_300001_SM_1000_NS8cuda_cub13__swap_ranges6swap_fINS7_12zip_iteratorIN4cuda3std3__45tupleIJNS7_10device_ptrIiEESH_SH_NSG_IfEESH_SH_EEEEENS7_16reverse_iteratorISK_EEEEEEvT0_T1_:
[----:B------:R-:W-:Y:S08]  /*0000*/  LDC R1, c[0x0][0x37c] ;  /* 0x0000df00ff017b82 */ /* 0x000ff00000000800 */
[----:B------:R-:W0:Y:S01]  /*0010*/  S2UR UR6, SR_CTAID.X ;  /* 0x00000000000679c3 */ /* 0x000e220000002500 */
[----:B------:R-:W1:Y:S01]  /*0020*/  LDCU.64 UR4, c[0x0][0x380] ;  /* 0x00007000ff0477ac */ /* 0x000e620008000a00 */
[----:B------:R-:W2:Y:S01]  /*0030*/  LDCU.64 UR8, c[0x0][0x358] ;  /* 0x00006b00ff0877ac */ /* 0x000ea20008000a00 */
[----:B0-----:R-:W-:-:S04]  /*0040*/  UIMAD.WIDE.U32 UR10, UR6, 0x200, URZ ;  /* 0x00000200060a78a5 */ /* 0x001fc8000f8e00ff */
[----:B-1----:R-:W-:-:S04]  /*0050*/  UIADD3 UR4, UP0, UPT, -UR10, UR4, URZ ;  /* 0x000000040a047290 */ /* 0x002fc8000ff1e1ff */
[----:B------:R-:W-:Y:S02]  /*0060*/  UIADD3.X UR5, UPT, UPT, ~UR11, UR5, URZ, UP0, !UPT ;  /* 0x000000050b057290 */ /* 0x000fe400087fe5ff */
[----:B------:R-:W-:-:S04]  /*0070*/  UISETP.GE.U32.AND UP0, UPT, UR4, 0x200, UPT ;  /* 0x000002000400788c */ /* 0x000fc8000bf06070 */
[----:B------:R-:W-:-:S09]  /*0080*/  UISETP.GE.AND.EX UP0, UPT, UR5, URZ, UPT, UP0 ;  /* 0x000000ff0500728c */ /* 0x000fd2000bf06300 */
[----:B--2---:R-:W-:Y:S05]  /*0090*/  BRA.U !UP0, `(.L_x_1021) ;  /* 0x0000000508547547 */ /* 0x004fea000b800000 */
[----:B------:R-:W0:Y:S01]  /*00a0*/  S2R R0, SR_TID.X ;  /* 0x0000000000007919 */ /* 0x000e220000002100 */
[----:B------:R-:W1:Y:S01]  /*00b0*/  LDCU.128 UR16, c[0x0][0x390] ;  /* 0x00007200ff1077ac */ /* 0x000e620008000c00 */
[----:B------:R-:W2:Y:S01]  /*00c0*/  LDCU.64 UR12, c[0x0][0x388] ;  /* 0x00007100ff0c77ac */ /* 0x000ea20008000a00 */
[----:B------:R-:W3:Y:S01]  /*00d0*/  LDCU.128 UR20, c[0x0][0x3a0] ;  /* 0x00007400ff1477ac */ /* 0x000ee20008000c00 */
[----:B------:R-:W4:Y:S01]  /*00e0*/  LDCU.128 UR24, c[0x0][0x3b0] ;  /* 0x00007600ff1877ac */ /* 0x000f220008000c00 */
[----:B------:R-:W5:Y:S01]  /*00f0*/  LDCU.128 UR28, c[0x0][0x3c0] ;  /* 0x00007800ff1c77ac */ /* 0x000f620008000c00 */
[----:B------:R-:W5:Y:S01]  /*0100*/  LDCU.128 UR32, c[0x0][0x3d0] ;  /* 0x00007a00ff2077ac */ /* 0x000f620008000c00 */
[----:B------:R-:W5:Y:S01]  /*0110*/  LDCU.64 UR14, c[0x0][0x3e0] ;  /* 0x00007c00ff0e77ac */ /* 0x000f620008000a00 */
[----:B0-----:R-:W-:-:S05]  /*0120*/  IADD3 R0, P0, PT, R0, UR10, RZ ;  /* 0x0000000a00007c10 */ /* 0x001fca000ff1e0ff */
[----:B------:R-:W-:Y:S02]  /*0130*/  IMAD.X R3, RZ, RZ, UR11, P0 ;  /* 0x0000000bff037e24 */ /* 0x000fe400080e06ff */
[----:B------:R-:W-:-:S03]  /*0140*/  IMAD.SHL.U32 R4, R0, 0x4, RZ ;  /* 0x0000000400047824 */ /* 0x000fc600078e00ff */
[----:B------:R-:W-:Y:S02]  /*0150*/  SHF.L.U64.HI R0, R0, 0x2, R3 ;  /* 0x0000000200007819 */ /* 0x000fe40000010203 */
[C---:B-1----:R-:W-:Y:S02]  /*0160*/  IADD3 R10, P0, PT, R4.reuse, UR16, RZ ;  /* 0x00000010040a7c10 */ /* 0x042fe4000ff1e0ff */
[----:B------:R-:W-:Y:S02]  /*0170*/  IADD3 R18, P1, PT, R4, UR18, RZ ;  /* 0x0000001204127c10 */ /* 0x000fe4000ff3e0ff */
[C---:B------:R-:W-:Y:S02]  /*0180*/  IADD3.X R11, PT, PT, R0.reuse, UR17, RZ, P0, !PT ;  /* 0x00000011000b7c10 */ /* 0x040fe400087fe4ff */
[----:B------:R-:W-:Y:S02]  /*0190*/  IADD3.X R19, PT, PT, R0, UR19, RZ, P1, !PT ;  /* 0x0000001300137c10 */ /* 0x000fe40008ffe4ff */
[C---:B--2---:R-:W-:Y:S01]  /*01a0*/  IADD3 R2, P0, PT, R4.reuse, UR12, RZ ;  /* 0x0000000c04027c10 */ /* 0x044fe2000ff1e0ff */
[----:B------:R-:W2:Y:S01]  /*01b0*/  LDG.E R29, desc[UR8][R10.64] ;  /* 0x000000080a1d7981 */ /* 0x000ea2000c1e1900 */
[----:B---3--:R-:W-:-:S02]  /*01c0*/  IADD3 R6, P1, PT, R4, UR20, RZ ;  /* 0x0000001404067c10 */ /* 0x008fc4000ff3e0ff */
[C---:B------:R-:W-:Y:S01]  /*01d0*/  IADD3 R22, P2, PT, R4.reuse, UR22, RZ ;  /* 0x0000001604167c10 */ /* 0x040fe2000ff5e0ff */
[----:B------:R-:W3:Y:S01]  /*01e0*/  LDG.E R31, desc[UR8][R18.64] ;  /* 0x00000008121f7981 */ /* 0x000ee2000c1e1900 */
[C---:B----4-:R-:W-:Y:S02]  /*01f0*/  IADD3 R14, P3, PT, R4.reuse, UR24, RZ ;  /* 0x00000018040e7c10 */ /* 0x050fe4000ff7e0ff */
[----:B------:R-:W-:Y:S02]  /*0200*/  IADD3 R24, P4, PT, -R4, UR26, RZ ;  /* 0x0000001a04187c10 */ /* 0x000fe4000ff9e1ff */
[C---:B------:R-:W-:Y:S02]  /*0210*/  IADD3.X R3, PT, PT, R0.reuse, UR13, RZ, P0, !PT ;  /* 0x0000000d00037c10 */ /* 0x040fe400087fe4ff */
[----:B------:R-:W-:Y:S02]  /*0220*/  IADD3.X R7, PT, PT, R0, UR21, RZ, P1, !PT ;  /* 0x0000001500077c10 */ /* 0x000fe40008ffe4ff */
[----:B-----5:R-:W-:Y:S01]  /*0230*/  IADD3 R20, P0, PT, -R4, UR28, RZ ;  /* 0x0000001c04147c10 */ /* 0x020fe2000ff1e1ff */
[----:B------:R-:W4:Y:S01]  /*0240*/  LDG.E R27, desc[UR8][R2.64] ;  /* 0x00000008021b7981 */ /* 0x000f22000c1e1900 */
[----:B------:R-:W-:-:S02]  /*0250*/  IADD3.X R23, PT, PT, R0, UR23, RZ, P2, !PT ;  /* 0x0000001700177c10 */ /* 0x000fc400097fe4ff */
[----:B------:R-:W-:Y:S01]  /*0260*/  IADD3.X R15, PT, PT, R0, UR25, RZ, P3, !PT ;  /* 0x00000019000f7c10 */ /* 0x000fe20009ffe4ff */
[----:B------:R-:W5:Y:S01]  /*0270*/  LDG.E R33, desc[UR8][R6.64] ;  /* 0x0000000806217981 */ /* 0x000f62000c1e1900 */
[----:B------:R-:W-:Y:S02]  /*0280*/  IADD3 R16, P1, PT, -R4, UR30, RZ ;  /* 0x0000001e04107c10 */ /* 0x000fe4000ff3e1ff */
[----:B------:R-:W-:Y:S01]  /*0290*/  IADD3.X R25, PT, PT, ~R0, UR27, RZ, P4, !PT ;  /* 0x0000001b00197c10 */ /* 0x000fe2000a7fe5ff */
[----:B------:R-:W5:Y:S01]  /*02a0*/  LDG.E R35, desc[UR8][R22.64] ;  /* 0x0000000816237981 */ /* 0x000f62000c1e1900 */
[C---:B------:R-:W-:Y:S02]  /*02b0*/  IADD3 R12, P2, PT, -R4.reuse, UR32, RZ ;  /* 0x00000020040c7c10 */ /* 0x040fe4000ff5e1ff */
[C---:B------:R-:W-:Y:S01]  /*02c0*/  IADD3 R8, P3, PT, -R4.reuse, UR34, RZ ;  /* 0x0000002204087c10 */ /* 0x040fe2000ff7e1ff */
[----:B------:R-:W5:Y:S01]  /*02d0*/  LDG.E R37, desc[UR8][R14.64] ;  /* 0x000000080e257981 */ /* 0x000f62000c1e1900 */
[----:B------:R-:W-:-:S02]  /*02e0*/  IADD3 R4, P4, PT, -R4, UR14, RZ ;  /* 0x0000000e04047c10 */ /* 0x000fc4000ff9e1ff */
[C---:B------:R-:W-:Y:S02]  /*02f0*/  IADD3.X R21, PT, PT, ~R0.reuse, UR29, RZ, P0, !PT ;  /* 0x0000001d00157c10 */ /* 0x040fe400087fe5ff */
[C---:B------:R-:W-:Y:S02]  /*0300*/  IADD3.X R17, PT, PT, ~R0.reuse, UR31, RZ, P1, !PT ;  /* 0x0000001f00117c10 */ /* 0x040fe40008ffe5ff */
[C---:B------:R-:W-:Y:S01]  /*0310*/  IADD3.X R13, PT, PT, ~R0.reuse, UR33, RZ, P2, !PT ;  /* 0x00000021000d7c10 */ /* 0x040fe200097fe5ff */
[----:B------:R-:W2:Y:S01]  /*0320*/  LDG.E R26, desc[UR8][R20.64+-0x4] ;  /* 0xfffffc08141a7981 */ /* 0x000ea2000c1e1900 */
[C---:B------:R-:W-:Y:S02]  /*0330*/  IADD3.X R9, PT, PT, ~R0.reuse, UR35, RZ, P3, !PT ;  /* 0x0000002300097c10 */ /* 0x040fe40009ffe5ff */
[----:B------:R-:W-:Y:S01]  /*0340*/  IADD3.X R5, PT, PT, ~R0, UR15, RZ, P4, !PT ;  /* 0x0000000f00057c10 */ /* 0x000fe2000a7fe5ff */
[----:B------:R-:W3:Y:S04]  /*0350*/  LDG.E R28, desc[UR8][R16.64+-0x4] ;  /* 0xfffffc08101c7981 */ /* 0x000ee8000c1e1900 */
[----:B------:R-:W4:Y:S04]  /*0360*/  LDG.E R0, desc[UR8][R24.64+-0x4] ;  /* 0xfffffc0818007981 */ /* 0x000f28000c1e1900 */
[----:B------:R-:W5:Y:S04]  /*0370*/  LDG.E R30, desc[UR8][R12.64+-0x4] ;  /* 0xfffffc080c1e7981 */ /* 0x000f68000c1e1900 */
[----:B------:R-:W5:Y:S04]  /*0380*/  LDG.E R32, desc[UR8][R8.64+-0x4] ;  /* 0xfffffc0808207981 */ /* 0x000f68000c1e1900 */
[----:B------:R-:W5:Y:S04]  /*0390*/  LDG.E R34, desc[UR8][R4.64+-0x4] ;  /* 0xfffffc0804227981 */ /* 0x000f68000c1e1900 */
[----:B----4-:R0:W-:Y:S04]  /*03a0*/  STG.E desc[UR8][R2.64], R0 ;  /* 0x0000000002007986 */ /* 0x0101e8000c101908 */
[----:B--2---:R1:W-:Y:S04]  /*03b0*/  STG.E desc[UR8][R10.64], R26 ;  /* 0x0000001a0a007986 */ /* 0x0043e8000c101908 */
[----:B---3--:R2:W-:Y:S04]  /*03c0*/  STG.E desc[UR8][R18.64], R28 ;  /* 0x0000001c12007986 */ /* 0x0085e8000c101908 */
[----:B-----5:R3:W-:Y:S04]  /*03d0*/  STG.E desc[UR8][R6.64], R30 ;  /* 0x0000001e06007986 */ /* 0x0207e8000c101908 */
        /* <DEDUP_REMOVED lines=8> */
[----:B0-----:R-:W5:Y:S04]  /*0460*/  LDG.E R0, desc[UR8][R24.64+-0x404] ;  /* 0xfffbfc0818007981 */ /* 0x001f68000c1e1900 */
[----:B-1----:R-:W5:Y:S04]  /*0470*/  LDG.E R26, desc[UR8][R20.64+-0x404] ;  /* 0xfffbfc08141a7981 */ /* 0x002f68000c1e1900 */
[----:B--2---:R-:W2:Y:S04]  /*0480*/  LDG.E R28, desc[UR8][R16.64+-0x404] ;  /* 0xfffbfc08101c7981 */ /* 0x004ea8000c1e1900 */
[----:B---3--:R-:W3:Y:S04]  /*0490*/  LDG.E R30, desc[UR8][R12.64+-0x404] ;  /* 0xfffbfc080c1e7981 */ /* 0x008ee8000c1e1900 */
[----:B----4-:R-:W4:Y:S04]  /*04a0*/  LDG.E R32, desc[UR8][R8.64+-0x404] ;  /* 0xfffbfc0808207981 */ /* 0x010f28000c1e1900 */
[----:B-----5:R-:W5:Y:S04]  /*04b0*/  LDG.E R34, desc[UR8][R4.64+-0x404] ;  /* 0xfffbfc0804227981 */ /* 0x020f68000c1e1900 */
[----:B------:R-:W5:Y:S04]  /*04c0*/  LDG.E R27, desc[UR8][R2.64+0x400] ;  /* 0x00040008021b7981 */ /* 0x000f68000c1e1900 */
[----:B------:R-:W5:Y:S04]  /*04d0*/  LDG.E R29, desc[UR8][R10.64+0x400] ;  /* 0x000400080a1d7981 */ /* 0x000f68000c1e1900 */
[----:B------:R-:W5:Y:S04]  /*04e0*/  LDG.E R31, desc[UR8][R18.64+0x400] ;  /* 0x00040008121f7981 */ /* 0x000f68000c1e1900 */
[----:B------:R-:W5:Y:S04]  /*04f0*/  LDG.E R33, desc[UR8][R6.64+0x400] ;  /* 0x0004000806217981 */ /* 0x000f68000c1e1900 */
[----:B------:R-:W5:Y:S04]  /*0500*/  LDG.E R35, desc[UR8][R22.64+0x400] ;  /* 0x0004000816237981 */ /* 0x000f68000c1e1900 */
[----:B------:R-:W5:Y:S04]  /*0510*/  LDG.E R37, desc[UR8][R14.64+0x400] ;  /* 0x000400080e257981 */ /* 0x000f68000c1e1900 */
[----:B------:R-:W-:Y:S04]  /*0520*/  STG.E desc[UR8][R2.64+0x400], R0 ;  /* 0x0004000002007986 */ /* 0x000fe8000c101908 */
[----:B------:R-:W-:Y:S04]  /*0530*/  STG.E desc[UR8][R10.64+0x400], R26 ;  /* 0x0004001a0a007986 */ /* 0x000fe8000c101908 */
[----:B--2---:R-:W-:Y:S04]  /*0540*/  STG.E desc[UR8][R18.64+0x400], R28 ;  /* 0x0004001c12007986 */ /* 0x004fe8000c101908 */
[----:B---3--:R-:W-:Y:S04]  /*0550*/  STG.E desc[UR8][R6.64+0x400], R30 ;  /* 0x0004001e06007986 */ /* 0x008fe8000c101908 */
[----:B----4-:R-:W-:Y:S04]  /*0560*/  STG.E desc[UR8][R22.64+0x400], R32 ;  /* 0x0004002016007986 */ /* 0x010fe8000c101908 */
[----:B-----5:R-:W-:Y:S04]  /*0570*/  STG.E desc[UR8][R14.64+0x400], R34 ;  /* 0x000400220e007986 */ /* 0x020fe8000c101908 */
[----:B------:R-:W-:Y:S04]  /*0580*/  STG.E desc[UR8][R24.64+-0x404], R27 ;  /* 0xfffbfc1b18007986 */ /* 0x000fe8000c101908 */
[----:B------:R-:W-:Y:S04]  /*0590*/  STG.E desc[UR8][R20.64+-0x404], R29 ;  /* 0xfffbfc1d14007986 */ /* 0x000fe8000c101908 */
[----:B------:R-:W-:Y:S04]  /*05a0*/  STG.E desc[UR8][R16.64+-0x404], R31 ;  /* 0xfffbfc1f10007986 */ /* 0x000fe8000c101908 */
[----:B------:R-:W-:Y:S04]  /*05b0*/  STG.E desc[UR8][R12.64+-0x404], R33 ;  /* 0xfffbfc210c007986 */ /* 0x000fe8000c101908 */
[----:B------:R-:W-:Y:S04]  /*05c0*/  STG.E desc[UR8][R8.64+-0x404], R35 ;  /* 0xfffbfc2308007986 */ /* 0x000fe8000c101908 */
[----:B------:R-:W-:Y:S01]  /*05d0*/  STG.E desc[UR8][R4.64+-0x404], R37 ;  /* 0xfffbfc2504007986 */ /* 0x000fe2000c101908 */
[----:B------:R-:W-:Y:S05]  /*05e0*/  EXIT ;  /* 0x000000000000794d */ /* 0x000fea0003800000 */
.L_x_1021:
[----:B------:R-:W0:Y:S01]  /*05f0*/  S2R R0, SR_TID.X ;  /* 0x0000000000007919 */ /* 0x000e220000002100 */
[----:B------:R-:W-:Y:S01]  /*0600*/  USHF.R.S32.HI UR5, URZ, 0x1f, UR4 ;  /* 0x0000001fff057899 */ /* 0x000fe20008011404 */
[----:B------:R-:W-:Y:S05]  /*0610*/  BSSY.RECONVERGENT B0, `(.L_x_1022) ;  /* 0x0000040000007945 */ /* 0x000fea0003800200 */
[----:B------:R-:W-:Y:S01]  /*0620*/  IMAD.U32 R2, RZ, RZ, UR5 ;  /* 0x00000005ff027e24 */ /* 0x000fe2000f8e00ff */
[----:B0-----:R-:W-:-:S04]  /*0630*/  ISETP.LT.U32.AND P0, PT, R0, UR4, PT ;  /* 0x0000000400007c0c */ /* 0x001fc8000bf01070 */
[----:B------:R-:W-:-:S13]  /*0640*/  ISETP.GT.AND.EX P0, PT, R2, RZ, PT, P0 ;  /* 0x000000ff0200720c */ /* 0x000fda0003f04300 */
[----:B------:R-:W-:Y:S05]  /*0650*/  @!P0 BRA `(.L_x_1023) ;  /* 0x0000000000ec8947 */ /* 0x000fea0003800000 */
[----:B------:R-:W0:Y:S01]  /*0660*/  LDCU.128 UR16, c[0x0][0x390] ;  /* 0x00007200ff1077ac */ /* 0x000e220008000c00 */
[----:B------:R-:W-:Y:S01]  /*0670*/  IADD3 R0, P0, PT, R0, UR10, RZ ;  /* 0x0000000a00007c10 */ /* 0x000fe2000ff1e0ff */
[----:B------:R-:W1:Y:S04]  /*0680*/  LDCU.64 UR12, c[0x0][0x388] ;  /* 0x00007100ff0c77ac */ /* 0x000e680008000a00 */
[----:B------:R-:W-:Y:S01]  /*0690*/  IMAD.X R3, RZ, RZ, UR11, P0 ;  /* 0x0000000bff037e24 */ /* 0x000fe200080e06ff */
[----:B------:R-:W2:Y:S01]  /*06a0*/  LDCU.128 UR20, c[0x0][0x3a0] ;  /* 0x00007400ff1477ac */ /* 0x000ea20008000c00 */
[----:B------:R-:W-:-:S03]  /*06b0*/  IMAD.SHL.U32 R4, R0, 0x4, RZ ;  /* 0x0000000400047824 */ /* 0x000fc600078e00ff */
[----:B------:R-:W-:Y:S01]  /*06c0*/  SHF.L.U64.HI R0, R0, 0x2, R3 ;  /* 0x0000000200007819 */ /* 0x000fe20000010203 */
[----:B------:R-:W3:Y:S01]  /*06d0*/  LDCU.128 UR24, c[0x0][0x3b0] ;  /* 0x00007600ff1877ac */ /* 0x000ee20008000c00 */
[----:B------:R-:W4:Y:S01]  /*06e0*/  LDCU.128 UR28, c[0x0][0x3c0] ;  /* 0x00007800ff1c77ac */ /* 0x000f220008000c00 */
[C---:B0-----:R-:W-:Y:S01]  /*06f0*/  IADD3 R8, P0, PT, R4.reuse, UR16, RZ ;  /* 0x0000001004087c10 */ /* 0x041fe2000ff1e0ff */
[----:B------:R-:W0:Y:S01]  /*0700*/  LDCU.128 UR32, c[0x0][0x3d0] ;  /* 0x00007a00ff2077ac */ /* 0x000e220008000c00 */
[----:B------:R-:W-:Y:S02]  /*0710*/  IADD3 R16, P1, PT, R4, UR18, RZ ;  /* 0x0000001204107c10 */ /* 0x000fe4000ff3e0ff */
[C---:B------:R-:W-:Y:S01]  /*0720*/  IADD3.X R9, PT, PT, R0.reuse, UR17, RZ, P0, !PT ;  /* 0x0000001100097c10 */ /* 0x040fe200087fe4ff */
[----:B------:R-:W5:Y:S01]  /*0730*/  LDCU.64 UR14, c[0x0][0x3e0] ;  /* 0x00007c00ff0e77ac */ /* 0x000f620008000a00 */
[----:B------:R-:W-:Y:S02]  /*0740*/  IADD3.X R17, PT, PT, R0, UR19, RZ, P1, !PT ;  /* 0x0000001300117c10 */ /* 0x000fe40008ffe4ff */
[C---:B-1----:R-:W-:Y:S01]  /*0750*/  IADD3 R2, P0, PT, R4.reuse, UR12, RZ ;  /* 0x0000000c04027c10 */ /* 0x042fe2000ff1e0ff */
[----:B------:R-:W5:Y:S01]  /*0760*/  LDG.E R29, desc[UR8][R8.64] ;  /* 0x00000008081d7981 */ /* 0x000f62000c1e1900 */
[----:B--2---:R-:W-:-:S02]  /*0770*/  IADD3 R24, P1, PT, R4, UR20, RZ ;  /* 0x0000001404187c10 */ /* 0x004fc4000ff3e0ff */
[C---:B------:R-:W-:Y:S01]  /*0780*/  IADD3 R20, P2, PT, R4.reuse, UR22, RZ ;  /* 0x0000001604147c10 */ /* 0x040fe2000ff5e0ff */
[----:B------:R-:W2:Y:S01]  /*0790*/  LDG.E R31, desc[UR8][R16.64] ;  /* 0x00000008101f7981 */ /* 0x000ea2000c1e1900 */
[C---:B---3--:R-:W-:Y:S02]  /*07a0*/  IADD3 R12, P3, PT, R4.reuse, UR24, RZ ;  /* 0x00000018040c7c10 */ /* 0x048fe4000ff7e0ff */
[----:B------:R-:W-:Y:S02]  /*07b0*/  IADD3 R22, P4, PT, -R4, UR26, RZ ;  /* 0x0000001a04167c10 */ /* 0x000fe4000ff9e1ff */
[C---:B------:R-:W-:Y:S02]  /*07c0*/  IADD3.X R3, PT, PT, R0.reuse, UR13, RZ, P0, !PT ;  /* 0x0000000d00037c10 */ /* 0x040fe400087fe4ff */
[----:B------:R-:W-:Y:S02]  /*07d0*/  IADD3.X R25, PT, PT, R0, UR21, RZ, P1, !PT ;  /* 0x0000001500197c10 */ /* 0x000fe40008ffe4ff */
[----:B----4-:R-:W-:Y:S01]  /*07e0*/  IADD3 R18, P0, PT, -R4, UR28, RZ ;  /* 0x0000001c04127c10 */ /* 0x010fe2000ff1e1ff */
[----:B------:R-:W3:Y:S01]  /*07f0*/  LDG.E R27, desc[UR8][R2.64] ;  /* 0x00000008021b7981 */ /* 0x000ee2000c1e1900 */
[----:B------:R-:W-:-:S02]  /*0800*/  IADD3.X R21, PT, PT, R0, UR23, RZ, P2, !PT ;  /* 0x0000001700157c10 */ /* 0x000fc400097fe4ff */
[----:B------:R-:W-:Y:S01]  /*0810*/  IADD3.X R13, PT, PT, R0, UR25, RZ, P3, !PT ;  /* 0x00000019000d7c10 */ /* 0x000fe20009ffe4ff */
[----:B------:R-:W4:Y:S01]  /*0820*/  LDG.E R33, desc[UR8][R24.64] ;  /* 0x0000000818217981 */ /* 0x000f22000c1e1900 */
[----:B------:R-:W-:Y:S02]  /*0830*/  IADD3 R14, P1, PT, -R4, UR30, RZ ;  /* 0x0000001e040e7c10 */ /* 0x000fe4000ff3e1ff */
[----:B------:R-:W-:Y:S01]  /*0840*/  IADD3.X R23, PT, PT, ~R0, UR27, RZ, P4, !PT ;  /* 0x0000001b00177c10 */ /* 0x000fe2000a7fe5ff */
[----:B------:R-:W4:Y:S01]  /*0850*/  LDG.E R35, desc[UR8][R20.64] ;  /* 0x0000000814237981 */ /* 0x000f22000c1e1900 */
[C---:B0-----:R-:W-:Y:S02]  /*0860*/  IADD3 R10, P2, PT, -R4.reuse, UR32, RZ ;  /* 0x00000020040a7c10 */ /* 0x041fe4000ff5e1ff */
[C---:B------:R-:W-:Y:S01]  /*0870*/  IADD3 R6, P3, PT, -R4.reuse, UR34, RZ ;  /* 0x0000002204067c10 */ /* 0x040fe2000ff7e1ff */
[----:B------:R-:W4:Y:S01]  /*0880*/  LDG.E R37, desc[UR8][R12.64] ;  /* 0x000000080c257981 */ /* 0x000f22000c1e1900 */
[----:B-----5:R-:W-:-:S02]  /*0890*/  IADD3 R4, P4, PT, -R4, UR14, RZ ;  /* 0x0000000e04047c10 */ /* 0x020fc4000ff9e1ff */
[C---:B------:R-:W-:Y:S02]  /*08a0*/  IADD3.X R19, PT, PT, ~R0.reuse, UR29, RZ, P0, !PT ;  /* 0x0000001d00137c10 */ /* 0x040fe400087fe5ff */
[C---:B------:R-:W-:Y:S02]  /*08b0*/  IADD3.X R15, PT, PT, ~R0.reuse, UR31, RZ, P1, !PT ;  /* 0x0000001f000f7c10 */ /* 0x040fe40008ffe5ff */
[C---:B------:R-:W-:Y:S01]  /*08c0*/  IADD3.X R11, PT, PT, ~R0.reuse, UR33, RZ, P2, !PT ;  /* 0x00000021000b7c10 */ /* 0x040fe200097fe5ff */
[----:B------:R-:W5:Y:S01]  /*08d0*/  LDG.E R26, desc[UR8][R18.64+-0x4] ;  /* 0xfffffc08121a7981 */ /* 0x000f62000c1e1900 */
[C---:B------:R-:W-:Y:S02]  /*08e0*/  IADD3.X R7, PT, PT, ~R0.reuse, UR35, RZ, P3, !PT ;  /* 0x0000002300077c10 */ /* 0x040fe40009ffe5ff */
[----:B------:R-:W-:Y:S01]  /*08f0*/  IADD3.X R5, PT, PT, ~R0, UR15, RZ, P4, !PT ;  /* 0x0000000f00057c10 */ /* 0x000fe2000a7fe5ff */
[----:B------:R-:W2:Y:S04]  /*0900*/  LDG.E R28, desc[UR8][R14.64+-0x4] ;  /* 0xfffffc080e1c7981 */ /* 0x000ea8000c1e1900 */
[----:B------:R-:W3:Y:S04]  /*0910*/  LDG.E R0, desc[UR8][R22.64+-0x4] ;  /* 0xfffffc0816007981 */ /* 0x000ee8000c1e1900 */
[----:B------:R-:W4:Y:S04]  /*0920*/  LDG.E R30, desc[UR8][R10.64+-0x4] ;  /* 0xfffffc080a1e7981 */ /* 0x000f28000c1e1900 */
[----:B------:R-:W4:Y:S04]  /*0930*/  LDG.E R32, desc[UR8][R6.64+-0x4] ;  /* 0xfffffc0806207981 */ /* 0x000f28000c1e1900 */
[----:B------:R-:W4:Y:S04]  /*0940*/  LDG.E R34, desc[UR8][R4.64+-0x4] ;  /* 0xfffffc0804227981 */ /* 0x000f28000c1e1900 */
[----:B---3--:R0:W-:Y:S04]  /*0950*/  STG.E desc[UR8][R2.64], R0 ;  /* 0x0000000002007986 */ /* 0x0081e8000c101908 */
[----:B-----5:R0:W-:Y:S04]  /*0960*/  STG.E desc[UR8][R8.64], R26 ;  /* 0x0000001a08007986 */ /* 0x0201e8000c101908 */
[----:B--2---:R0:W-:Y:S04]  /*0970*/  STG.E desc[UR8][R16.64], R28 ;  /* 0x0000001c10007986 */ /* 0x0041e8000c101908 */
[----:B----4-:R0:W-:Y:S04]  /*0980*/  STG.E desc[UR8][R24.64], R30 ;  /* 0x0000001e18007986 */ /* 0x0101e8000c101908 */
[----:B------:R0:W-:Y:S04]  /*0990*/  STG.E desc[UR8][R20.64], R32 ;  /* 0x0000002014007986 */ /* 0x0001e8000c101908 */
[----:B------:R0:W-:Y:S04]  /*09a0*/  STG.E desc[UR8][R12.64], R34 ;  /* 0x000000220c007986 */ /* 0x0001e8000c101908 */
[----:B------:R0:W-:Y:S04]  /*09b0*/  STG.E desc[UR8][R22.64+-0x4], R27 ;  /* 0xfffffc1b16007986 */ /* 0x0001e8000c101908 */
[----:B------:R0:W-:Y:S04]  /*09c0*/  STG.E desc[UR8][R18.64+-0x4], R29 ;  /* 0xfffffc1d12007986 */ /* 0x0001e8000c101908 */
[----:B------:R0:W-:Y:S04]  /*09d0*/  STG.E desc[UR8][R14.64+-0x4], R31 ;  /* 0xfffffc1f0e007986 */ /* 0x0001e8000c101908 */
[----:B------:R0:W-:Y:S04]  /*09e0*/  STG.E desc[UR8][R10.64+-0x4], R33 ;  /* 0xfffffc210a007986 */ /* 0x0001e8000c101908 */
[----:B------:R0:W-:Y:S04]  /*09f0*/  STG.E desc[UR8][R6.64+-0x4], R35 ;  /* 0xfffffc2306007986 */ /* 0x0001e8000c101908 */
[----:B------:R0:W-:Y:S02]  /*0a00*/  STG.E desc[UR8][R4.64+-0x4], R37 ;  /* 0xfffffc2504007986 */ /* 0x0001e4000c101908 */
.L_x_1023:
[----:B------:R-:W-:Y:S05]  /*0a10*/  BSYNC.RECONVERGENT B0 ;  /* 0x0000000000007941 */ /* 0x000fea0003800200 */
.L_x_1022:
[----:B0-----:R-:W0:Y:S01]  /*0a20*/  S2R R0, SR_TID.X ;  /* 0x0000000000007919 */ /* 0x001e220000002100 */
[----:B------:R-:W-:Y:S02]  /*0a30*/  IMAD.U32 R3, RZ, RZ, UR5 ;  /* 0x00000005ff037e24 */ /* 0x000fe4000f8e00ff */
[----:B0-----:R-:W-:-:S05]  /*0a40*/  VIADD R2, R0, 0x100 ;  /* 0x0000010000027836 */ /* 0x001fca0000000000 */
[----:B------:R-:W-:-:S04]  /*0a50*/  ISETP.LT.U32.AND P0, PT, R2, UR4, PT ;  /* 0x0000000402007c0c */ /* 0x000fc8000bf01070 */
[----:B------:R-:W-:-:S13]  /*0a60*/  ISETP.GT.AND.EX P0, PT, R3, RZ, PT, P0 ;  /* 0x000000ff0300720c */ /* 0x000fda0003f04300 */
[----:B------:R-:W-:Y:S05]  /*0a70*/  @!P0 EXIT ;  /* 0x000000000000894d */ /* 0x000fea0003800000 */
[----:B------:R-:W0:Y:S01]  /*0a80*/  LDCU.128 UR12, c[0x0][0x390] ;  /* 0x00007200ff0c77ac */ /* 0x000e220008000c00 */
[----:B------:R-:W-:Y:S01]  /*0a90*/  UIMAD.WIDE.U32 UR10, UR6, 0x200, URZ ;  /* 0x00000200060a78a5 */ /* 0x000fe2000f8e00ff */
[----:B------:R-:W1:Y:S01]  /*0aa0*/  LDCU.64 UR4, c[0x0][0x388] ;  /* 0x00007100ff0477ac */ /* 0x000e620008000a00 */
[----:B------:R-:W2:Y:S04]  /*0ab0*/  LDCU.128 UR16, c[0x0][0x3a0] ;  /* 0x00007400ff1077ac */ /* 0x000ea80008000c00 */
[----:B------:R-:W-:Y:S01]  /*0ac0*/  IADD3 R0, P0, PT, R0, UR10, RZ ;  /* 0x0000000a00007c10 */ /* 0x000fe2000ff1e0ff */
[----:B------:R-:W3:Y:S04]  /*0ad0*/  LDCU.128 UR20, c[0x0][0x3b0] ;  /* 0x00007600ff1477ac */ /* 0x000ee80008000c00 */
[----:B------:R-:W-:Y:S01]  /*0ae0*/  IMAD.X R3, RZ, RZ, UR11, P0 ;  /* 0x0000000bff037e24 */ /* 0x000fe200080e06ff */
[----:B------:R-:W4:Y:S01]  /*0af0*/  LDCU.128 UR24, c[0x0][0x3c0] ;  /* 0x00007800ff1877ac */ /* 0x000f220008000c00 */
[----:B------:R-:W-:-:S03]  /*0b00*/  IMAD.SHL.U32 R4, R0, 0x4, RZ ;  /* 0x0000000400047824 */ /* 0x000fc600078e00ff */
[----:B------:R-:W-:Y:S01]  /*0b10*/  SHF.L.U64.HI R0, R0, 0x2, R3 ;  /* 0x0000000200007819 */ /* 0x000fe20000010203 */
[----:B------:R-:W5:Y:S01]  /*0b20*/  LDCU.128 UR28, c[0x0][0x3d0] ;  /* 0x00007a00ff1c77ac */ /* 0x000f620008000c00 */
[C---:B0-----:R-:W-:Y:S01]  /*0b30*/  IADD3 R8, P0, PT, R4.reuse, UR12, RZ ;  /* 0x0000000c04087c10 */ /* 0x041fe2000ff1e0ff */
[----:B------:R-:W0:Y:S01]  /*0b40*/  LDCU.64 UR10, c[0x0][0x3e0] ;  /* 0x00007c00ff0a77ac */ /* 0x000e220008000a00 */
[----:B------:R-:W-:Y:S02]  /*0b50*/  IADD3 R16, P1, PT, R4, UR14, RZ ;  /* 0x0000000e04107c10 */ /* 0x000fe4000ff3e0ff */
[C---:B------:R-:W-:Y:S02]  /*0b60*/  IADD3.X R9, PT, PT, R0.reuse, UR13, RZ, P0, !PT ;  /* 0x0000000d00097c10 */ /* 0x040fe400087fe4ff */
        /* <DEDUP_REMOVED lines=18> */
[C---:B-----5:R-:W-:Y:S02]  /*0c90*/  IADD3 R10, P2, PT, -R4.reuse, UR28, RZ ;  /* 0x0000001c040a7c10 */ /* 0x060fe4000ff5e1ff */
[C---:B------:R-:W-:Y:S01]  /*0ca0*/  IADD3 R6, P3, PT, -R4.reuse, UR30, RZ ;  /* 0x0000001e04067c10 */ /* 0x040fe2000ff7e1ff */
[----:B------:R-:W5:Y:S01]  /*0cb0*/  LDG.E R37, desc[UR8][R12.64+0x400] ;  /* 0x000400080c257981 */ /* 0x000f62000c1e1900 */
[----:B0-----:R-:W-:-:S02]  /*0cc0*/  IADD3 R4, P4, PT, -R4, UR10, RZ ;  /* 0x0000000a04047c10 */ /* 0x001fc4000ff9e1ff */
        /* <DEDUP_REMOVED lines=11> */
[----:B----4-:R-:W-:Y:S04]  /*0d80*/  STG.E desc[UR8][R2.64+0x400], R0 ;  /* 0x0004000002007986 */ /* 0x010fe8000c101908 */
[----:B--2---:R-:W-:Y:S04]  /*0d90*/  STG.E desc[UR8][R8.64+0x400], R26 ;  /* 0x0004001a08007986 */ /* 0x004fe8000c101908 */
[----:B---3--:R-:W-:Y:S04]  /*0da0*/  STG.E desc[UR8][R16.64+0x400], R28 ;  /* 0x0004001c10007986 */ /* 0x008fe8000c101908 */
        /* <DEDUP_REMOVED lines=10> */
.L_x_1024:
        /* <DEDUP_REMOVED lines=11> */
.L_x_1685:


//--------------------- .text._ZN3cub18CUB_300001_SM_10006detail8for_each13static_kernelINS2_12policy_hub_t12policy_500_tElN6thrust24THRUST_300001_SM_1000_NS8cuda_cub20__uninitialized_copy7functorINS7_12zip_iteratorIN4cuda3std3__45tupleIJNS7_10device_ptrIiEESH_SH_NSG_IfEESH_SH_EEEEENS7_6detail15normal_iteratorINS7_7pointerINSF_IJiiifiiEEENS8_5par_tENS7_11use_defaultESQ_EEEEEEEEvT0_T1_ --------------------------
	.section	.text._ZN3cub18CUB_300001_SM_10006detail8for_each13static_kernelINS2_12policy_hub_t12policy_500_tElN6thrust24THRUST_300001_SM_1000_NS8cuda_cub20__uninitialized_copy7functorINS7_12zip_iteratorIN4cuda3std3__45tupleIJNS7_10device_ptrIiEESH_SH_NSG_IfEESH_SH_EEEEENS7_6detail15normal_iteratorINS7_7pointerINSF_IJiiifiiEEENS8_5par_tENS7_11use_defaultESQ_EEEEEEEEvT0_T1_,"ax",@progbits
	.align	128
        .global         _ZN3cub18CUB_300001_SM_10006detail8for_each13static_kernelINS2_12policy_hub_t12policy_500_tElN6thrust24THRUST_300001_SM_1000_NS8cuda_cub20__uninitialized_copy7functorINS7_12zip_iteratorIN4cuda3std3__45tupleIJNS7_10device_ptrIiEESH_SH_NSG_IfEESH_SH_EEEEENS7_6detail15normal_iteratorINS7_7pointerINSF_IJiiifiiEEENS8_5par_tENS7_11use_defaultESQ_EEEEEEEEvT0_T1_
        .type           _ZN3cub18CUB_300001_SM_10006detail8for_each13static_kernelINS2_12policy_hub_t12policy_500_tElN6thrust24THRUST_300001_SM_1000_NS8cuda_cub20__uninitialized_copy7functorINS7_12zip_iteratorIN4cuda3std3__45tupleIJNS7_10device_ptrIiEESH_SH_NSG_IfEESH_SH_EEEEENS7_6detail15normal_iteratorINS7_7pointerINSF_IJiiifiiEEENS8_5par_tENS7_11use_defaultESQ_EEEEEEEEvT0_T1_,@function
        .size           _ZN3cub18CUB_300001_SM_10006detail8for_each13static_kernelINS2_12policy_hub_t12policy_500_tElN6thrust24THRUST_300001_SM_1000_NS8cuda_cub20__uninitialized_copy7functorINS7_12zip_iteratorIN4cuda3std3__45tupleIJNS7_10device_ptrIiEESH_SH_NSG_IfEESH_SH_EEEEENS7_6detail15normal_iteratorINS7_7pointerINSF_IJiiifiiEEENS8_5par_tENS7_11use_defaultESQ_EEEEEEEEvT0_T1_,(.L_x_1686 - _ZN3cub18CUB_300001_SM_10006detail8for_each13static_kernelINS2_12policy_hub_t12policy_500_tElN6thrust24THRUST_300001_SM_1000_NS8cuda_cub20__uninitialized_copy7functorINS7_12zip_iteratorIN4cuda3std3__45tupleIJNS7_10device_ptrIiEESH_SH_NSG_IfEESH_SH_EEEEENS7_6detail15normal_iteratorINS7_7pointerINSF_IJiiifiiEEENS8_5par_tENS7_11use_defaultESQ_EEEEEEEEvT0_T1_)
        .other          _ZN3cub18CUB_300001_SM_10006detail8for_each13static_kernelINS2_12policy_hub_t12policy_500_tElN6thrust24THRUST_300001_SM_1000_NS8cuda_cub20__uninitialized_copy7functorINS7_12zip_iteratorIN4cuda3std3__45tupleIJNS7_10device_ptrIiEESH_SH_NSG_IfEESH_SH_EEEEENS7_6detail15normal_iteratorINS7_7pointerINSF_IJiiifiiEEENS8_5par_tENS7_11use_defaultESQ_EEEEEEEEvT0_T1_,@"STO_CUDA_ENTRY STV_DEFAULT"
_ZN3cub18CUB_300001_SM_10006detail8for_each13static_kernelINS2_12policy_hub_t12policy_500_tElN6thrust24THRUST_300001_SM_1000_NS8cuda_cub20__uninitialized_copy7functorINS7_12zip_iteratorIN4cuda3std3__45tupleIJNS7_10device_ptrIiEESH_SH_NSG_IfEESH_SH_EEEEENS7_6detail15normal_iteratorINS7_7pointerINSF_IJiiifiiEEENS8_5par_tENS7_11use_defaultESQ_EEEEEEEEvT0_T1_:
.text._ZN3cub18CUB_300001_SM_10006detail8for_each13static_kernelINS2_12policy_hub_t12policy_500_tElN6thrust24THRUST_300001_SM_1000_NS8cuda_cub20__uninitialized_copy7functorINS7_12zip_iteratorIN4cuda3std3__45tupleIJNS7_10device_ptrIiEESH_SH_NSG_IfEESH_SH_EEEEENS7_6detail15normal_iteratorINS7_7pointerINSF_IJiiifiiEEENS8_5par_tENS7_11use_defaultESQ_EEEEEEEEvT0_T1_:
        /* <DEDUP_REMOVED lines=11> */
[----:B------:R-:W1:Y:S01]  /*00b0*/  LDCU.64 UR10, c[0x0][0x388] ;  /* 0x00007100ff0a77ac */ /* 0x000e620008000a00 */
[----:B------:R-:W2:Y:S01]  /*00c0*/  LDC.64 R14, c[0x0][0x3b8] ;  /* 0x0000ee00ff0e7b82 */ /* 0x000ea20000000a00 */
[----:B------:R-:W3:Y:S01]  /*00d0*/  LDCU.128 UR12, c[0x0][0x390] ;  /* 0x00007200ff0c77ac */ /* 0x000ee20008000c00 */
[----:B------:R-:W4:Y:S01]  /*00e0*/  LDCU.128 UR16, c[0x0][0x3a0] ;  /* 0x00007400ff1077ac */ /* 0x000f220008000c00 */
[----:B------:R-:W5:Y:S01]  /*00f0*/  LDCU.64 UR20, c[0x0][0x3b0] ;  /* 0x00007600ff1477ac */ /* 0x000f620008000a00 */
[----:B0-----:R-:W-:-:S05]  /*0100*/  IADD3 R29, P0, PT, R0, UR4, RZ ;  /* 0x00000004001d7c10 */ /* 0x001fca000ff1e0ff */
[----:B------:R-:W-:Y:S02]  /*0110*/  IMAD.X R0, RZ, RZ, UR5, P0 ;  /* 0x00000005ff007e24 */ /* 0x000fe400080e06ff */
[----:B------:R-:W-:-:S03]  /*0120*/  IMAD.SHL.U32 R4, R29, 0x4, RZ ;  /* 0x000000041d047824 */ /* 0x000fc600078e00ff */
[----:B------:R-:W-:Y:S02]  /*0130*/  SHF.L.U64.HI R5, R29, 0x2, R0 ;  /* 0x000000021d057819 */ /* 0x000fe40000010200 */
[C---:B-1----:R-:W-:Y:S02]  /*0140*/  IADD3 R12, P0, PT, R4.reuse, UR10, RZ ;  /* 0x0000000a040c7c10 */ /* 0x042fe4000ff1e0ff */
[C---:B---3--:R-:W-:Y:S02]  /*0150*/  IADD3 R10, P1, PT, R4.reuse, UR14, RZ ;  /* 0x0000000e040a7c10 */ /* 0x048fe4000ff3e0ff */
[----:B------:R-:W-:Y:S02]  /*0160*/  IADD3.X R13, PT, PT, R5, UR11, RZ, P0, !PT ;  /* 0x0000000b050d7c10 */ /* 0x000fe400087fe4ff */
[C---:B------:R-:W-:Y:S02]  /*0170*/  IADD3 R2, P0, PT, R4.reuse, UR12, RZ ;  /* 0x0000000c04027c10 */ /* 0x040fe4000ff1e0ff */
[C---:B----4-:R-:W-:Y:S01]  /*0180*/  IADD3 R8, P2, PT, R4.reuse, UR16, RZ ;  /* 0x0000001004087c10 */ /* 0x050fe2000ff5e0ff */
[----:B------:R-:W3:Y:S01]  /*0190*/  LDG.E R17, desc[UR8][R12.64] ;  /* 0x000000080c117981 */ /* 0x000ee2000c1e1900 */
[----:B------:R-:W-:-:S02]  /*01a0*/  IADD3 R6, P3, PT, R4, UR18, RZ ;  /* 0x0000001204067c10 */ /* 0x000fc4000ff7e0ff */
[----:B-----5:R-:W-:Y:S02]  /*01b0*/  IADD3 R4, P4, PT, R4, UR20, RZ ;  /* 0x0000001404047c10 */ /* 0x020fe4000ff9e0ff */
[C---:B------:R-:W-:Y:S02]  /*01c0*/  IADD3.X R3, PT, PT, R5.reuse, UR13, RZ, P0, !PT ;  /* 0x0000000d05037c10 */ /* 0x040fe400087fe4ff */
[C---:B------:R-:W-:Y:S02]  /*01d0*/  IADD3.X R11, PT, PT, R5.reuse, UR15, RZ, P1, !PT ;  /* 0x0000000f050b7c10 */ /* 0x040fe40008ffe4ff */
[C---:B------:R-:W-:Y:S01]  /*01e0*/  IADD3.X R9, PT, PT, R5.reuse, UR17, RZ, P2, !PT ;  /* 0x0000001105097c10 */ /* 0x040fe200097fe4ff */
[----:B------:R-:W4:Y:S01]  /*01f0*/  LDG.E R19, desc[UR8][R2.64] ;  /* 0x0000000802137981 */ /* 0x000f22000c1e1900 */
[C---:B------:R-:W-:Y:S02]  /*0200*/  IADD3.X R7, PT, PT, R5.reuse, UR19, RZ, P3, !PT ;  /* 0x0000001305077c10 */ /* 0x040fe40009ffe4ff */
[----:B------:R-:W-:Y:S01]  /*0210*/  IADD3.X R5, PT, PT, R5, UR21, RZ, P4, !PT ;  /* 0x0000001505057c10 */ /* 0x000fe2000a7fe4ff */
[----:B------:R-:W5:Y:S04]  /*0220*/  LDG.E R21, desc[UR8][R10.64] ;  /* 0x000000080a157981 */ /* 0x000f68000c1e1900 */
[----:B------:R-:W5:Y:S04]  /*0230*/  LDG.E R23, desc[UR8][R8.64] ;  /* 0x0000000808177981 */ /* 0x000f68000c1e1900 */
[----:B------:R-:W5:Y:S04]  /*0240*/  LDG.E R25, desc[UR8][R6.64] ;  /* 0x0000000806197981 */ /* 0x000f68000c1e1900 */
[----:B------:R-:W5:Y:S01]  /*0250*/  LDG.E R27, desc[UR8][R4.64] ;  /* 0x00000008041b7981 */ /* 0x000f62000c1e1900 */
[----:B--2---:R-:W-:-:S04]  /*0260*/  IMAD.WIDE.U32 R14, R29, 0x18, R14 ;  /* 0x000000181d0e7825 */ /* 0x004fc800078e000e */
[----:B------:R-:W-:-:S04]  /*0270*/  IMAD R29, R0, 0x18, RZ ;  /* 0x00000018001d7824 */ /* 0x000fc800078e02ff */
[----:B------:R-:W-:-:S05]  /*0280*/  IMAD.IADD R15, R15, 0x1, R29 ;  /* 0x000000010f0f7824 */ /* 0x000fca00078e021d */
[----:B---3--:R-:W-:Y:S04]  /*0290*/  STG.E desc[UR8][R14.64], R17 ;  /* 0x000000110e007986 */ /* 0x008fe8000c101908 */
[----:B----4-:R-:W-:Y:S04]  /*02a0*/  STG.E desc[UR8][R14.64+0x4], R19 ;  /* 0x000004130e007986 */ /* 0x010fe8000c101908 */
[----:B-----5:R-:W-:Y:S04]  /*02b0*/  STG.E desc[UR8][R14.64+0x8], R21 ;  /* 0x000008150e007986 */ /* 0x020fe8000c101908 */
[----:B------:R-:W-:Y:S04]  /*02c0*/  STG.E desc[UR8][R14.64+0xc], R23 ;  /* 0x00000c170e007986 */ /* 0x000fe8000c101908 */
[----:B------:R-:W-:Y:S04]  /*02d0*/  STG.E desc[UR8][R14.64+0x10], R25 ;  /* 0x000010190e007986 */ /* 0x000fe8000c101908 */
[----:B------:R-:W-:Y:S04]  /*02e0*/  STG.E desc[UR8][R14.64+0x14], R27 ;  /* 0x0000141b0e007986 */ /* 0x000fe8000c101908 */
[----:B------:R-:W2:Y:S04]  /*02f0*/  LDG.E R13, desc[UR8][R12.64+0x400] ;  /* 0x000400080c0d7981 */ /* 0x000ea8000c1e1900 */
[----:B------:R-:W3:Y:S04]  /*0300*/  LDG.E R3, desc[UR8][R2.64+0x400] ;  /* 0x0004000802037981 */ /* 0x000ee8000c1e1900 */
[----:B------:R-:W4:Y:S04]  /*0310*/  LDG.E R11, desc[UR8][R10.64+0x400] ;  /* 0x000400080a0b7981 */ /* 0x000f28000c1e1900 */
[----:B------:R-:W5:Y:S04]  /*0320*/  LDG.E R9, desc[UR8][R8.64+0x400] ;  /* 0x0004000808097981 */ /* 0x000f68000c1e1900 */
[----:B------:R-:W5:Y:S04]  /*0330*/  LDG.E R7, desc[UR8][R6.64+0x400] ;  /* 0x0004000806077981 */ /* 0x000f68000c1e1900 */
[----:B------:R-:W5:Y:S04]  /*0340*/  LDG.E R5, desc[UR8][R4.64+0x400] ;  /* 0x0004000804057981 */ /* 0x000f68000c1e1900 */
[----:B--2---:R-:W-:Y:S04]  /*0350*/  STG.E desc[UR8][R14.64+0x1800], R13 ;  /* 0x0018000d0e007986 */ /* 0x004fe8000c101908 */
[----:B---3--:R-:W-:Y:S04]  /*0360*/  STG.E desc[UR8][R14.64+0x1804], R3 ;  /* 0x001804030e007986 */ /* 0x008fe8000c101908 */
[----:B----4-:R-:W-:Y:S04]  /*0370*/  STG.E desc[UR8][R14.64+0x1808], R11 ;  /* 0x0018080b0e007986 */ /* 0x010fe8000c101908 */
[----:B-----5:R-:W-:Y:S04]  /*0380*/  STG.E desc[UR8][R14.64+0x180c], R9 ;  /* 0x00180c090e007986 */ /* 0x020fe8000c101908 */
[----:B------:R-:W-:Y:S04]  /*0390*/  STG.E desc[UR8][R14.64+0x1810], R7 ;  /* 0x001810070e007986 */ /* 0x000fe8000c101908 */
[----:B------:R-:W-:Y:S01]  /*03a0*/  STG.E desc[UR8][R14.64+0x1814], R5 ;  /* 0x001814050e007986 */ /* 0x000fe2000c101908 */
[----:B------:R-:W-:Y:S05]  /*03b0*/  EXIT ;  /* 0x000000000000794d */ /* 0x000fea0003800000 */
.L_x_1025:
[----:B------:R-:W0:Y:S01]  /*03c0*/  S2R R0, SR_TID.X ;  /* 0x0000000000007919 */ /* 0x000e220000002100 */
[----:B------:R-:W-:Y:S01]  /*03d0*/  USHF.R.S32.HI UR7, URZ, 0x1f, UR6 ;  /* 0x0000001fff077899 */ /* 0x000fe20008011406 */
[----:B------:R-:W-:Y:S05]  /*03e0*/  BSSY.RECONVERGENT B0, `(.L_x_1026) ;  /* 0x000002d000007945 */ /* 0x000fea0003800200 */
[----:B------:R-:W-:Y:S01]  /*03f0*/  IMAD.U32 R3, RZ, RZ, UR7 ;  /* 0x00000007ff037e24 */ /* 0x000fe2000f8e00ff */
[C---:B0-----:R-:W-:Y:S01]  /*0400*/  ISETP.LT.U32.AND P1, PT, R0.reuse, UR6, PT ;  /* 0x0000000600007c0c */ /* 0x041fe2000bf21070 */
[----:B------:R-:W-:-:S03]  /*0410*/  VIADD R2, R0, 0x100 ;  /* 0x0000010000027836 */ /* 0x000fc60000000000 */
[----:B------:R-:W-:Y:S02]  /*0420*/  ISETP.GT.AND.EX P1, PT, R3, RZ, PT, P1 ;  /* 0x000000ff0300720c */ /* 0x000fe40003f24310 */
[----:B------:R-:W-:Y:S01]  /*0430*/  ISETP.LT.U32.AND P0, PT, R2, UR6, PT ;  /* 0x0000000602007c0c */ /* 0x000fe2000bf01070 */
[----:B------:R-:W-:-:S05]  /*0440*/  IMAD.U32 R2, RZ, RZ, UR7 ;  /* 0x00000007ff027e24 */ /* 0x000fca000f8e00ff */
[----:B------:R-:W-:-:S05]  /*0450*/  ISETP.GT.AND.EX P0, PT, R2, RZ, PT, P0 ;  /* 0x000000ff0200720c */ /* 0x000fca0003f04300 */
[----:B------:R-:W-:Y:S08]  /*0460*/  @!P1 BRA `(.L_x_1027) ;  /* 0x0000000000909947 */ /* 0x000ff00003800000 */
[----:B------:R-:W0:Y:S01]  /*0470*/  LDCU.64 UR10, c[0x0][0x388] ;  /* 0x00007100ff0a77ac */ /* 0x000e220008000a00 */
[----:B------:R-:W-:Y:S01]  /*0480*/  IADD3 R17, P1, PT, R0, UR4, RZ ;  /* 0x0000000400117c10 */ /* 0x000fe2000ff3e0ff */
[----:B------:R-:W1:Y:S01]  /*0490*/  LDC.64 R14, c[0x0][0x3b8] ;  /* 0x0000ee00ff0e7b82 */ /* 0x000e620000000a00 */
[----:B------:R-:W2:Y:S03]  /*04a0*/  LDCU.128 UR12, c[0x0][0x390] ;  /* 0x00007200ff0c77ac */ /* 0x000ea60008000c00 */
[----:B------:R-:W-:Y:S01]  /*04b0*/  IMAD.X R16, RZ, RZ, UR5, P1 ;  /* 0x00000005ff107e24 */ /* 0x000fe200088e06ff */
[----:B------:R-:W3:Y:S01]  /*04c0*/  LDCU.128 UR16, c[0x0][0x3a0] ;  /* 0x00007400ff1077ac */ /* 0x000ee20008000c00 */
[----:B------:R-:W-:-:S03]  /*04d0*/  IMAD.SHL.U32 R12, R17, 0x4, RZ ;  /* 0x00000004110c7824 */ /* 0x000fc600078e00ff */
[----:B------:R-:W-:Y:S01]  /*04e0*/  SHF.L.U64.HI R13, R17, 0x2, R16 ;  /* 0x00000002110d7819 */ /* 0x000fe20000010210 */
[----:B------:R-:W4:Y:S01]  /*04f0*/  LDCU.64 UR20, c[0x0][0x3b0] ;  /* 0x00007600ff1477ac */ /* 0x000f220008000a00 */
[----:B0-----:R-:W-:-:S04]  /*0500*/  IADD3 R4, P1, PT, R12, UR10, RZ ;  /* 0x0000000a0c047c10 */ /* 0x001fc8000ff3e0ff */
[C---:B------:R-:W-:Y:S02]  /*0510*/  IADD3.X R5, PT, PT, R13.reuse, UR11, RZ, P1, !PT ;  /* 0x0000000b0d057c10 */ /* 0x040fe40008ffe4ff */
[C---:B--2---:R-:W-:Y:S02]  /*0520*/  IADD3 R6, P1, PT, R12.reuse, UR12, RZ ;  /* 0x0000000c0c067c10 */ /* 0x044fe4000ff3e0ff */
[C---:B------:R-:W-:Y:S02]  /*0530*/  IADD3 R8, P2, PT, R12.reuse, UR14, RZ ;  /* 0x0000000e0c087c10 */ /* 0x040fe4000ff5e0ff */
[C---:B---3--:R-:W-:Y:S01]  /*0540*/  IADD3 R10, P3, PT, R12.reuse, UR16, RZ ;  /* 0x000000100c0a7c10 */ /* 0x048fe2000ff7e0ff */
[----:B------:R-:W2:Y:S01]  /*0550*/  LDG.E R5, desc[UR8][R4.64] ;  /* 0x0000000804057981 */ /* 0x000ea2000c1e1900 */
[----:B------:R-:W-:Y:S02]  /*0560*/  IADD3 R2, P4, PT, R12, UR18, RZ ;  /* 0x000000120c027c10 */ /* 0x000fe4000ff9e0ff */
[----:B------:R-:W-:-:S02]  /*0570*/  IADD3.X R7, PT, PT, R13, UR13, RZ, P1, !PT ;  /* 0x0000000d0d077c10 */ /* 0x000fc40008ffe4ff */
[----:B----4-:R-:W-:Y:S02]  /*0580*/  IADD3 R12, P1, PT, R12, UR20, RZ ;  /* 0x000000140c0c7c10 */ /* 0x010fe4000ff3e0ff */
[C---:B------:R-:W-:Y:S02]  /*0590*/  IADD3.X R9, PT, PT, R13.reuse, UR15, RZ, P2, !PT ;  /* 0x0000000f0d097c10 */ /* 0x040fe400097fe4ff */
[C---:B------:R-:W-:Y:S01]  /*05a0*/  IADD3.X R11, PT, PT, R13.reuse, UR17, RZ, P3, !PT ;  /* 0x000000110d0b7c10 */ /* 0x040fe20009ffe4ff */
[----:B------:R-:W3:Y:S01]  /*05b0*/  LDG.E R7, desc[UR8][R6.64] ;  /* 0x0000000806077981 */ /* 0x000ee2000c1e1900 */
[C---:B------:R-:W-:Y:S02]  /*05c0*/  IADD3.X R3, PT, PT, R13.reuse, UR19, RZ, P4, !PT ;  /* 0x000000130d037c10 */ /* 0x040fe4000a7fe4ff */
[----:B------:R-:W-:Y:S01]  /*05d0*/  IADD3.X R13, PT, PT, R13, UR21, RZ, P1, !PT ;  /* 0x000000150d0d7c10 */ /* 0x000fe20008ffe4ff */
[----:B------:R-:W4:Y:S04]  /*05e0*/  LDG.E R9, desc[UR8][R8.64] ;  /* 0x0000000808097981 */ /* 0x000f28000c1e1900 */
[----:B------:R-:W5:Y:S04]  /*05f0*/  LDG.E R11, desc[UR8][R10.64] ;  /* 0x000000080a0b7981 */ /* 0x000f68000c1e1900 */
[----:B------:R-:W5:Y:S04]  /*0600*/  LDG.E R3, desc[UR8][R2.64] ;  /* 0x0000000802037981 */ /* 0x000f68000c1e1900 */
[----:B------:R-:W5:Y:S01]  /*0610*/  LDG.E R13, desc[UR8][R12.64] ;  /* 0x000000080c0d7981 */ /* 0x000f62000c1e1900 */
[----:B-1----:R-:W-:-:S04]  /*0620*/  IMAD.WIDE.U32 R14, R17, 0x18, R14 ;  /* 0x00000018110e7825 */ /* 0x002fc800078e000e */
[----:B------:R-:W-:-:S04]  /*0630*/  IMAD R17, R16, 0x18, RZ ;  /* 0x0000001810117824 */ /* 0x000fc800078e02ff */
[----:B------:R-:W-:-:S05]  /*0640*/  IMAD.IADD R15, R15, 0x1, R17 ;  /* 0x000000010f0f7824 */ /* 0x000fca00078e0211 */
[----:B--2---:R0:W-:Y:S04]  /*0650*/  STG.E desc[UR8][R14.64], R5 ;  /* 0x000000050e007986 */ /* 0x0041e8000c101908 */
[----:B---3--:R0:W-:Y:S04]  /*0660*/  STG.E desc[UR8][R14.64+0x4], R7 ;  /* 0x000004070e007986 */ /* 0x0081e8000c101908 */
[----:B----4-:R0:W-:Y:S04]  /*0670*/  STG.E desc[UR8][R14.64+0x8], R9 ;  /* 0x000008090e007986 */ /* 0x0101e8000c101908 */
[----:B-----5:R0:W-:Y:S04]  /*0680*/  STG.E desc[UR8][R14.64+0xc], R11 ;  /* 0x00000c0b0e007986 */ /* 0x0201e8000c101908 */
[----:B------:R0:W-:Y:S04]  /*0690*/  STG.E desc[UR8][R14.64+0x10], R3 ;  /* 0x000010030e007986 */ /* 0x0001e8000c101908 */
[----:B------:R0:W-:Y:S02]  /*06a0*/  STG.E desc[UR8][R14.64+0x14], R13 ;  /* 0x0000140d0e007986 */ /* 0x0001e4000c101908 */
.L_x_1027:
[----:B------:R-:W-:Y:S05]  /*06b0*/  BSYNC.RECONVERGENT B0 ;  /* 0x0000000000007941 */ /* 0x000fea0003800200 */
.L_x_1026:
[----:B------:R-:W-:Y:S05]  /*06c0*/  @!P0 EXIT ;  /* 0x000000000000894d */ /* 0x000fea0003800000 */
[----:B------:R-:W1:Y:S01]  /*06d0*/  LDCU.64 UR6, c[0x0][0x388] ;  /* 0x00007100ff0677ac */ /* 0x000e620008000a00 */
[----:B------:R-:W-:Y:S01]  /*06e0*/  IADD3 R17, P0, PT, R0, UR4, RZ ;  /* 0x0000000400117c10 */ /* 0x000fe2000ff1e0ff */
[----:B0-----:R-:W0:Y:S01]  /*06f0*/  LDC.64 R14, c[0x0][0x3b8] ;  /* 0x0000ee00ff0e7b82 */ /* 0x001e220000000a00 */
[----:B------:R-:W2:Y:S03]  /*0700*/  LDCU.128 UR12, c[0x0][0x390] ;  /* 0x00007200ff0c77ac */ /* 0x000ea60008000c00 */
[----:B------:R-:W-:Y:S01]  /*0710*/  IMAD.X R0, RZ, RZ, UR5, P0 ;  /* 0x00000005ff007e24 */ /* 0x000fe200080e06ff */
[----:B------:R-:W3:Y:S01]  /*0720*/  LDCU.128 UR16, c[0x0][0x3a0] ;  /* 0x00007400ff1077ac */ /* 0x000ee20008000c00 */
[----:B------:R-:W-:-:S03]  /*0730*/  IMAD.SHL.U32 R12, R17, 0x4, RZ ;  /* 0x00000004110c7824 */ /* 0x000fc600078e00ff */
[----:B------:R-:W-:Y:S01]  /*0740*/  SHF.L.U64.HI R13, R17, 0x2, R0 ;  /* 0x00000002110d7819 */ /* 0x000fe20000010200 */
[----:B------:R-:W4:Y:S01]  /*0750*/  LDCU.64 UR10, c[0x0][0x3b0] ;  /* 0x00007600ff0a77ac */ /* 0x000f220008000a00 */
[----:B-1----:R-:W-:-:S04]  /*0760*/  IADD3 R2, P0, PT, R12, UR6, RZ ;  /* 0x000000060c027c10 */ /* 0x002fc8000ff1e0ff */
        /* <DEDUP_REMOVED lines=17> */
[----:B0-----:R-:W-:-:S04]  /*0880*/  IMAD.WIDE.U32 R14, R17, 0x18, R14 ;  /* 0x00000018110e7825 */ /* 0x001fc800078e000e */
[----:B------:R-:W-:-:S04]  /*0890*/  IMAD R17, R0, 0x18, RZ ;  /* 0x0000001800117824 */ /* 0x000fc800078e02ff */
[----:B------:R-:W-:-:S05]  /*08a0*/  IMAD.IADD R15, R15, 0x1, R17 ;  /* 0x000000010f0f7824 */ /* 0x000fca00078e0211 */
[----:B--2---:R-:W-:Y:S04]  /*08b0*/  STG.E desc[UR8][R14.64+0x1800], R3 ;  /* 0x001800030e007986 */ /* 0x004fe8000c101908 */
[----:B---3--:R-:W-:Y:S04]  /*08c0*/  STG.E desc[UR8][R14.64+0x1804], R5 ;  /* 0x001804050e007986 */ /* 0x008fe8000c101908 */
[----:B----4-:R-:W-:Y:S04]  /*08d0*/  STG.E desc[UR8][R14.64+0x1808], R7 ;  /* 0x001808070e007986 */ /* 0x010fe8000c101908 */
[----:B-----5:R-:W-:Y:S04]  /*08e0*/  STG.E desc[UR8][R14.64+0x180c], R9 ;  /* 0x00180c090e007986 */ /* 0x020fe8000c101908 */
[----:B------:R-:W-:Y:S04]  /*08f0*/  STG.E desc[UR8][R14.64+0x1810], R11 ;  /* 0x0018100b0e007986 */ /* 0x000fe8000c101908 */
[----:B------:R-:W-:Y:S01]  /*0900*/  STG.E desc[UR8][R14.64+0x1814], R13 ;  /* 0x0018140d0e007986 */ /* 0x000fe2000c101908 */
[----:B------:R-:W-:Y:S05]  /*0910*/  EXIT ;  /* 0x000000000000794d */ /* 0x000fea0003800000 */
.L_x_1028:
        /* <DEDUP_REMOVED lines=14> */
.L_x_1686:


//--------------------- .text._ZN3cub18CUB_300001_SM_10006detail11EmptyKernelIvEEvv --------------------------
	.section	.text._ZN3cub18CUB_300001_SM_10006detail11EmptyKernelIvEEvv,"ax",@progbits
	.align	128
        .global         _ZN3cub18CUB_300001_SM_10006detail11EmptyKernelIvEEvv
        .type           _ZN3cub18CUB_300001_SM_10006detail11EmptyKernelIvEEvv,@function
        .size           _ZN3cub18CUB_300001_SM_10006detail11EmptyKernelIvEEvv,(.L_x_1687 - _ZN3cub18CUB_300001_SM_10006detail11EmptyKernelIvEEvv)
        .other          _ZN3cub18CUB_300001_SM_10006detail11EmptyKernelIvEEvv,@"STO_CUDA_ENTRY STV_DEFAULT"
_ZN3cub18CUB_300001_SM_10006detail11EmptyKernelIvEEvv:
.text._ZN3cub18CUB_300001_SM_10006detail11EmptyKernelIvEEvv:
[----:B------:R-:W-:Y:S01]  /*0000*/  LDC R1, c[0x0][0x37c] ;  /* 0x0000df00ff017b82 */ /* 0x000fe20000000800 */
[----:B------:R-:W-:Y:S05]  /*0010*/  EXIT ;  /* 0x000000000000794d */ /* 0x000fea0003800000 */
.L_x_1029:
        /* <DEDUP_REMOVED lines=14> */
.L_x_1687:


//--------------------- .text._ZN6thrust24THRUST_300001_SM_1000_NS8cuda_cub4core6detail13_kernel_agentINS1_15__reduce_by_key16ReduceByKeyAgentIPiNS0_17constant_iteratorIiNS0_11use_defaultES9_EES7_S7_N4cuda3std3__48equal_toIiEENSD_4plusIiEEPllEEJS7_SA_S7_S7_SI_N3cub18CUB_300001_SM_100024ReduceByKeyScanTileStateIilLb1EEESF_SH_llEEEvDpT0_ --------------------------
	.section	.text._ZN6thrust24THRUST_300001_SM_1000_NS8cuda_cub4core6detail13_kernel_agentINS1_15__reduce_by_key16ReduceByKeyAgentIPiNS0_17constant_iteratorIiNS0_11use_defaultES9_EES7_S7_N4cuda3std3__48equal_toIiEENSD_4plusIiEEPllEEJS7_SA_S7_S7_SI_N3cub18CUB_300001_SM_100024ReduceByKeyScanTileStateIilLb1EEESF_SH_llEEEvDpT0_,"ax",@progbits
	.align	128
        .global         _ZN6thrust24THRUST_300001_SM_1000_NS8cuda_cub4core6detail13_kernel_agentINS1_15__reduce_by_key16ReduceByKeyAgentIPiNS0_17constant_iteratorIiNS0_11use_defaultES9_EES7_S7_N4cuda3std3__48equal_toIiEENSD_4plusIiEEPllEEJS7_SA_S7_S7_SI_N3cub18CUB_300001_SM_100024ReduceByKeyScanTileStateIilLb1EEESF_SH_llEEEvDpT0_
        .type           _ZN6thrust24THRUST_300001_SM_1000_NS8cuda_cub4core6detail13_kernel_agentINS1_15__reduce_by_key16ReduceByKeyAgentIPiNS0_17constant_iteratorIiNS0_11use_defaultES9_EES7_S7_N4cuda3std3__48equal_toIiEENSD_4plusIiEEPllEEJS7_SA_S7_S7_SI_N3cub18CUB_300001_SM_100024ReduceByKeyScanTileStateIilLb1EEESF_SH_llEEEvDpT0_,@function
        .size           _ZN6thrust24THRUST_300001_SM_1000_NS8cuda_cub4core6detail13_kernel_agentINS1_15__reduce_by_key16ReduceByKeyAgentIPiNS0_17constant_iteratorIiNS0_11use_defaultES9_EES7_S7_N4cuda3std3__48equal_toIiEENSD_4plusIiEEPllEEJS7_SA_S7_S7_SI_N3cub18CUB_300001_SM_100024ReduceByKeyScanTileStateIilLb1EEESF_SH_llEEEvDpT0_,(.L_x_1688 - _ZN6thrust24THRUST_300001_SM_1000_NS8cuda_cub4core6detail13_kernel_agentINS1_15__reduce_by_key16ReduceByKeyAgentIPiNS0_17constant_iteratorIiNS0_11use_defaultES9_EES7_S7_N4cuda3std3__48equal_toIiEENSD_4plusIiEEPllEEJS7_SA_S7_S7_SI_N3cub18CUB_300001_SM_100024ReduceByKeyScanTileStateIilLb1EEESF_SH_llEEEvDpT0_)
        .other          _ZN6thrust24THRUST_300001_SM_1000_NS8cuda_cub4core6detail13_kernel_agentINS1_15__reduce_by_key16ReduceByKeyAgentIPiNS0_17constant_iteratorIiNS0_11use_defaultES9_EES7_S7_N4cuda3std3__48equal_toIiEENSD_4plusIiEEPllEEJS7_SA_S7_S7_SI_N3cub18CUB_300001_SM_100024ReduceByKeyScanTileStateIilLb1EEESF_SH_llEEEvDpT0_,@"STO_CUDA_ENTRY STV_DEFAULT"
_ZN6thrust24THRUST_300001_SM_1000_NS8cuda_cub4core6detail13_kernel_agentINS1_15__reduce_by_key16ReduceByKeyAgentIPiNS0_17constant_iteratorIiNS0_11use_defaultES9_EES7_S7_N4cuda3std3__48equal_toIiEENSD_4plusIiEEPllEEJS7_SA_S7_S7_SI_N3cub18CUB_300001_SM_100024ReduceByKeyScanTileStateIilLb1EEESF_SH_llEEEvDpT0_:
.text._ZN6thrust24THRUST_300001_SM_1000_NS8cuda_cub4core6detail13_kernel_agentINS1_15__reduce_by_key16ReduceByKeyAgentIPiNS0_17constant_iteratorIiNS0_11use_defaultES9_EES7_S7_N4cuda3std3__48equal_toIiEENSD_4plusIiEEPllEEJS7_SA_S7_S7_SI_N3cub18CUB_300001_SM_100024ReduceByKeyScanTileStateIilLb1EEESF_SH_llEEEvDpT0_:
[----:B------:R-:W-:Y:S01]  /*0000*/  LDC R1, c[0x0][0x37c] ;  /* 0x0000df00ff017b82 */ /* 0x000fe20000000800 */
[----:B------:R-:W0:Y:S01]  /*0010*/  S2R R39, SR_CTAID.X ;  /* 0x0000000000277919 */ /* 0x000e220000002500 */
[----:B------:R-:W1:Y:S01]  /*0020*/  LDCU.64 UR4, c[0x0][0x3c0] ;  /* 0x00007800ff0477ac */ /* 0x000e620008000a00 */
[----:B------:R-:W2:Y:S01]  /*0030*/  LDCU.64 UR8, c[0x0][0x358] ;  /* 0x00006b00ff0877ac */ /* 0x000ea20008000a00 */
[----:B0-----:R-:W-:-:S03]  /*0040*/  IMAD.WIDE.U32 R2, R39, 0x900, RZ ;  /* 0x0000090027027825 */ /* 0x001fc600078e00ff */
[----:B-1----:R-:W-:-:S04]  /*0050*/  IADD3 R26, P1, PT, -R2, UR4, RZ ;  /* 0x00000004021a7c10 */ /* 0x002fc8000ff3e1ff */
[----:B------:R-:W-:Y:S02]  /*0060*/  ISETP.GE.U32.AND P0, PT, R26, 0x901, PT ;  /* 0x000009011a00780c */ /* 0x000fe40003f06070 */
[----:B------:R-:W-:-:S04]  /*0070*/  IADD3.X R30, PT, PT, ~R3, UR5, RZ, P1, !PT ;  /* 0x00000005031e7c10 */ /* 0x000fc80008ffe5ff */
[----:B------:R-:W-:-:S13]  /*0080*/  ISETP.GE.AND.EX P0, PT, R30, RZ, PT, P0 ;  /* 0x000000ff1e00720c */ /* 0x000fda0003f06300 */
[----:B--2---:R-:W-:Y:S05]  /*0090*/  @!P0 BRA `(.L_x_1030) ;  /* 0x0000005c00288947 */ /* 0x004fea0003800000 */
[----:B------:R-:W-:-:S13]  /*00a0*/  ISETP.NE.AND P0, PT, R39, RZ, PT ;  /* 0x000000ff2700720c */ /* 0x000fda0003f05270 */
[----:B------:R-:W-:Y:S05]  /*00b0*/  @P0 BRA `(.L_x_1031) ;  /* 0x0000002400000947 */ /* 0x000fea0003800000 */
[----:B------:R-:W0:Y:S01]  /*00c0*/  S2R R0, SR_TID.X ;  /* 0x0000000000007919 */ /* 0x000e220000002100 */
[----:B------:R-:W1:Y:S01]  /*00d0*/  LDCU.64 UR4, c[0x0][0x380] ;  /* 0x00007000ff0477ac */ /* 0x000e620008000a00 */
[----:B------:R-:W2:Y:S01]  /*00e0*/  LDC R21, c[0x0][0x390] ;  /* 0x0000e400ff157b82 */ /* 0x000ea20000000800 */
[C---:B0-----:R-:W-:Y:S02]  /*00f0*/  LOP3.LUT R4, R0.reuse, 0x1f, RZ, 0xc0, !PT ;  /* 0x0000001f00047812 */ /* 0x041fe400078ec0ff */
[----:B------:R-:W-:-:S05]  /*0100*/  LOP3.LUT R5, R0, 0x3e0, RZ, 0xc0, !PT ;  /* 0x000003e000057812 */ /* 0x000fca00078ec0ff */
[----:B------:R-:W-:-:S05]  /*0110*/  IMAD R5, R5, 0x9, R4 ;  /* 0x0000000905057824 */ /* 0x000fca00078e0204 */
[----:B------:R-:W-:-:S05]  /*0120*/  IADD3 R5, P0, PT, R2, R5, RZ ;  /* 0x0000000502057210 */ /* 0x000fca0007f1e0ff */
[----:B------:R-:W-:Y:S01]  /*0130*/  IMAD.X R2, RZ, RZ, R3, P0 ;  /* 0x000000ffff027224 */ /* 0x000fe200000e0603 */
[----:B-1----:R-:W-:-:S04]  /*0140*/  LEA R4, P0, R5, UR4, 0x2 ;  /* 0x0000000405047c11 */ /* 0x002fc8000f8010ff */
[----:B------:R-:W-:-:S05]  /*0150*/  LEA.HI.X R5, R5, UR5, R2, 0x2, P0 ;  /* 0x0000000505057c11 */ /* 0x000fca00080f1402 */
[----:B------:R-:W3:Y:S04]  /*0160*/  LDG.E.CONSTANT R2, desc[UR8][R4.64] ;  /* 0x0000000804027981 */ /* 0x000ee8000c1e9900 */
[----:B------:R-:W4:Y:S04]  /*0170*/  LDG.E.CONSTANT R6, desc[UR8][R4.64+0x80] ;  /* 0x0000800804067981 */ /* 0x000f28000c1e9900 */
[----:B------:R-:W5:Y:S04]  /*0180*/  LDG.E.CONSTANT R7, desc[UR8][R4.64+0x100] ;  /* 0x0001000804077981 */ /* 0x000f68000c1e9900 */
[----:B------:R-:W2:Y:S04]  /*0190*/  LDG.E.CONSTANT R8, desc[UR8][R4.64+0x180] ;  /* 0x0001800804087981 */ /* 0x000ea8000c1e9900 */
[----:B------:R-:W2:Y:S04]  /*01a0*/  LDG.E.CONSTANT R9, desc[UR8][R4.64+0x200] ;  /* 0x0002000804097981 */ /* 0x000ea8000c1e9900 */
[----:B------:R-:W2:Y:S04]  /*01b0*/  LDG.E.CONSTANT R11, desc[UR8][R4.64+0x280] ;  /* 0x00028008040b7981 */ /* 0x000ea8000c1e9900 */
[----:B------:R-:W2:Y:S04]  /*01c0*/  LDG.E.CONSTANT R13, desc[UR8][R4.64+0x300] ;  /* 0x00030008040d7981 */ /* 0x000ea8000c1e9900 */
[----:B------:R-:W2:Y:S04]  /*01d0*/  LDG.E.CONSTANT R15, desc[UR8][R4.64+0x380] ;  /* 0x00038008040f7981 */ /* 0x000ea8000c1e9900 */
[----:B------:R0:W2:Y:S01]  /*01e0*/  LDG.E.CONSTANT R17, desc[UR8][R4.64+0x400] ;  /* 0x0004000804117981 */ /* 0x0000a2000c1e9900 */
[----:B------:R-:W1:Y:S01]  /*01f0*/  S2UR UR5, SR_CgaCtaId ;  /* 0x00000000000579c3 */ /* 0x000e620000008800 */
[----:B------:R-:W-:Y:S01]  /*0200*/  SHF.R.U32.HI R40, RZ, 0x5, R0 ;  /* 0x00000005ff287819 */ /* 0x000fe20000011600 */
[----:B------:R-:W-:Y:S01]  /*0210*/  UMOV UR4, 0x400 ;  /* 0x0000040000047882 */ /* 0x000fe20000000000 */
[----:B------:R-:W0:Y:S01]  /*0220*/  S2R R3, SR_LANEID ;  /* 0x0000000000037919 */ /* 0x000e220000000000 */
[----:B------:R-:W-:Y:S01]  /*0230*/  ISETP.NE.AND P1, PT, R0, RZ, PT ;  /* 0x000000ff0000720c */ /* 0x000fe20003f25270 */
[----:B------:R-:W-:Y:S01]  /*0240*/  IMAD.MOV.U32 R31, RZ, RZ, RZ ;  /* 0x000000ffff1f7224 */ /* 0x000fe200078e00ff */
[----:B-1----:R-:W-:-:S03]  /*0250*/  ULEA UR5, UR5, UR4, 0x18 ;  /* 0x0000000405057291 */ /* 0x002fc6000f8ec0ff */
[----:B------:R-:W-:Y:S01]  /*0260*/  UMOV UR4, URZ ;  /* 0x000000ff00047c82 */ /* 0x000fe20008000000 */
[----:B0-----:R-:W-:-:S05]  /*0270*/  IMAD R10, R40, 0x120, R3 ;  /* 0x00000120280a7824 */ /* 0x001fca00078e0203 */
[----:B------:R-:W-:-:S05]  /*0280*/  LEA R24, R10, UR5, 0x2 ;  /* 0x000000050a187c11 */ /* 0x000fca000f8e10ff */
[----:B------:R-:W-:Y:S01]  /*0290*/  IMAD R5, R3, 0x20, R24 ;  /* 0x0000002003057824 */ /* 0x000fe200078e0218 */
[----:B---3--:R-:W-:Y:S04]  /*02a0*/  STS [R24], R2 ;  /* 0x0000000218007388 */ /* 0x008fe80000000800 */
[----:B----4-:R0:W-:Y:S04]  /*02b0*/  STS [R24+0x80], R6 ;  /* 0x0000800618007388 */ /* 0x0101e80000000800 */
[----:B-----5:R-:W-:Y:S04]  /*02c0*/  STS [R24+0x100], R7 ;  /* 0x0001000718007388 */ /* 0x020fe80000000800 */
[----:B--2---:R-:W-:Y:S01]  /*02d0*/  STS [R24+0x180], R8 ;  /* 0x0001800818007388 */ /* 0x004fe20000000800 */
[----:B0-----:R-:W-:-:S03]  /*02e0*/  LEA R6, R0, UR5, 0x2 ;  /* 0x0000000500067c11 */ /* 0x001fc6000f8e10ff */
[----:B------:R-:W-:Y:S04]  /*02f0*/  STS [R24+0x200], R9 ;  /* 0x0002000918007388 */ /* 0x000fe80000000800 */
[----:B------:R-:W-:Y:S04]  /*0300*/  STS [R24+0x280], R11 ;  /* 0x0002800b18007388 */ /* 0x000fe80000000800 */
[----:B------:R-:W-:Y:S04]  /*0310*/  STS [R24+0x300], R13 ;  /* 0x0003000d18007388 */ /* 0x000fe80000000800 */
[----:B------:R-:W-:Y:S04]  /*0320*/  STS [R24+0x380], R15 ;  /* 0x0003800f18007388 */ /* 0x000fe80000000800 */
[----:B------:R-:W-:Y:S01]  /*0330*/  STS [R24+0x400], R17 ;  /* 0x0004001118007388 */ /* 0x000fe20000000800 */
[----:B------:R-:W-:-:S03]  /*0340*/  NOP ;  /* 0x0000000000007918 */ /* 0x000fc60000000000 */
[----:B------:R-:W-:Y:S04]  /*0350*/  LDS R27, [R5+0x20] ;  /* 0x00002000051b7984 */ /* 0x000fe80000000800 */
[----:B------:R-:W-:Y:S04]  /*0360*/  LDS R2, [R5] ;  /* 0x0000000005027984 */ /* 0x000fe80000000800 */
[----:B------:R-:W0:Y:S04]  /*0370*/  LDS R8, [R5+0x4] ;  /* 0x0000040005087984 */ /* 0x000e280000000800 */
[----:B------:R-:W1:Y:S04]  /*0380*/  LDS R10, [R5+0x8] ;  /* 0x00000800050a7984 */ /* 0x000e680000000800 */
[----:B------:R-:W2:Y:S04]  /*0390*/  LDS R12, [R5+0xc] ;  /* 0x00000c00050c7984 */ /* 0x000ea80000000800 */
[----:B------:R-:W3:Y:S04]  /*03a0*/  LDS R14, [R5+0x10] ;  /* 0x00001000050e7984 */ /* 0x000ee80000000800 */
[----:B------:R-:W-:Y:S04]  /*03b0*/  LDS R16, [R5+0x14] ;  /* 0x0000140005107984 */ /* 0x000fe80000000800 */
[----:B------:R-:W-:Y:S04]  /*03c0*/  LDS R18, [R5+0x18] ;  /* 0x0000180005127984 */ /* 0x000fe80000000800 */
[----:B------:R-:W-:Y:S01]  /*03d0*/  LDS R20, [R5+0x1c] ;  /* 0x00001c0005147984 */ /* 0x000fe20000000800 */
[----:B------:R-:W-:Y:S01]  /*03e0*/  BAR.SYNC.DEFER_BLOCKING 0x0 ;  /* 0x0000000000007b1d */ /* 0x000fe20000010000 */
[----:B0-----:R-:W-:-:S02]  /*03f0*/  ISETP.NE.AND P4, PT, R2, R8, PT ;  /* 0x000000080200720c */ /* 0x001fc40003f85270 */
[----:B-1----:R-:W-:-:S04]  /*0400*/  ISETP.NE.AND P2, PT, R8, R10, PT ;  /* 0x0000000a0800720c */ /* 0x002fc80003f45270 */
[----:B------:R-:W-:Y:S02]  /*0410*/  SEL R32, RZ, 0x1, !P2 ;  /* 0x00000001ff207807 */ /* 0x000fe40005000000 */
[----:B--2---:R-:W-:Y:S01]  /*0420*/  ISETP.NE.AND P5, PT, R10, R12, PT ;  /* 0x0000000c0a00720c */ /* 0x004fe20003fa5270 */
[----:B------:R-:W-:Y:S01]  /*0430*/  STS [R24], R21 ;  /* 0x0000001518007388 */ /* 0x000fe20000000800 */
[----:B---3--:R-:W-:Y:S02]  /*0440*/  ISETP.NE.AND P2, PT, R12, R14, PT ;  /* 0x0000000e0c00720c */ /* 0x008fe40003f45270 */
[----:B------:R-:W-:Y:S01]  /*0450*/  SEL R33, RZ, 0x1, !P5 ;  /* 0x00000001ff217807 */ /* 0x000fe20006800000 */
[----:B------:R-:W-:Y:S01]  /*0460*/  STS [R24+0x80], R21 ;  /* 0x0000801518007388 */ /* 0x000fe20000000800 */
[----:B------:R-:W-:-:S03]  /*0470*/  P2R R44, PR, RZ, 0x20 ;  /* 0x00000020ff2c7803 */ /* 0x000fc60000000000 */
        /* <DEDUP_REMOVED lines=8> */
[----:B------:R-:W-:Y:S01]  /*0500*/  LDS R42, [R5] ;  /* 0x00000000052a7984 */ /* 0x000fe20000000800 */
[----:B0-----:R-:W-:-:S03]  /*0510*/  SEL R24, RZ, 0x1, !P4 ;  /* 0x00000001ff187807 */ /* 0x001fc60006000000 */
        /* <DEDUP_REMOVED lines=9> */
[----:B------:R-:W-:Y:S02]  /*05b0*/  STS [R6+0x4d8], R27 ;  /* 0x0004d81b06007388 */ /* 0x000fe40000000800 */
[----:B------:R-:W-:Y:S06]  /*05c0*/  BAR.SYNC.DEFER_BLOCKING 0x0 ;  /* 0x0000000000007b1d */ /* 0x000fec0000010000 */
[----:B------:R0:W1:Y:S02]  /*05d0*/  @P1 LDS R22, [R6+0x4d4] ;  /* 0x0004d40006161984 */ /* 0x0000640000000800 */
[----:B0-----:R-:W-:-:S02]  /*05e0*/  SEL R6, RZ, 0x1, !P2 ;  /* 0x00000001ff067807 */ /* 0x001fc40005000000 */
[----:B-1----:R-:W-:-:S04]  /*05f0*/  @P1 ISETP.NE.AND P0, PT, R22, R2, PT ;  /* 0x000000021600120c */ /* 0x002fc80003f05270 */
[----:B------:R-:W-:-:S04]  /*0600*/  @P1 SEL R31, RZ, 0x1, !P0 ;  /* 0x00000001ff1f1807 */ /* 0x000fc80004000000 */
[----:B------:R-:W-:-:S04]  /*0610*/  IADD3 R5, P0, PT, R31, R24, RZ ;  /* 0x000000181f057210 */ /* 0x000fc80007f1e0ff */
[----:B------:R-:W-:Y:S01]  /*0620*/  IADD3 R32, P3, PT, R5, R32, RZ ;  /* 0x0000002005207210 */ /* 0x000fe20007f7e0ff */
[----:B------:R-:W-:-:S03]  /*0630*/  IMAD.X R34, RZ, RZ, UR4, P0 ;  /* 0x00000004ff227e24 */ /* 0x000fc600080e06ff */
[----:B------:R-:W-:Y:S01]  /*0640*/  IADD3 R33, P1, PT, R32, R33, RZ ;  /* 0x0000002120217210 */ /* 0x000fe20007f3e0ff */
[----:B------:R-:W-:Y:S01]  /*0650*/  IMAD.X R34, RZ, RZ, R34, P3 ;  /* 0x000000ffff227224 */ /* 0x000fe200018e0622 */
[----:B------:R-:W-:Y:S02]  /*0660*/  ISETP.NE.AND P3, PT, R14, R16, PT ;  /* 0x000000100e00720c */ /* 0x000fe40003f65270 */
[----:B------:R-:W-:Y:S01]  /*0670*/  IADD3 R35, P0, PT, R33, R6, RZ ;  /* 0x0000000621237210 */ /* 0x000fe20007f1e0ff */
[----:B------:R-:W-:Y:S01]  /*0680*/  IMAD.X R36, RZ, RZ, R34, P1 ;  /* 0x000000ffff247224 */ /* 0x000fe200008e0622 */
[----:B------:R-:W-:Y:S02]  /*0690*/  SEL R6, RZ, 0x1, !P3 ;  /* 0x00000001ff067807 */ /* 0x000fe40005800000 */
[----:B------:R-:W-:Y:S01]  /*06a0*/  ISETP.NE.AND P1, PT, R16, R18, PT ;  /* 0x000000121000720c */ /* 0x000fe20003f25270 */
[----:B------:R-:W-:Y:S01]  /*06b0*/  IMAD.X R26, RZ, RZ, R36, P0 ;  /* 0x000000ffff1a7224 */ /* 0x000fe200000e0624 */
[----:B------:R-:W-:-:S02]  /*06c0*/  IADD3 R37, P0, PT, R35, R6, RZ ;  /* 0x0000000623257210 */ /* 0x000fc40007f1e0ff */
[----:B------:R-:W-:Y:S02]  /*06d0*/  SEL R38, RZ, 0x1, !P1 ;  /* 0x00000001ff267807 */ /* 0x000fe40004800000 */
[----:B------:R-:W-:Y:S01]  /*06e0*/  SEL R6, R42, RZ, !P4 ;  /* 0x000000ff2a067207 */ /* 0x000fe20006000000 */
[----:B------:R-:W-:Y:S01]  /*06f0*/  IMAD.X R28, RZ, RZ, R26, P0 ;  /* 0x000000ffff1c7224 */ /* 0x000fe200000e061a */
[----:B------:R-:W-:-:S03]  /*0700*/  IADD3 R38, P0, PT, R37, R38, RZ ;  /* 0x0000002625267210 */ /* 0x000fc60007f1e0ff */
[----:B------:R-:W-:Y:S02]  /*0710*/  IMAD.IADD R6, R9, 0x1, R6 ;  /* 0x0000000109067824 */ /* 0x000fe400078e0206 */
[----:B------:R-:W-:Y:S01]  /*0720*/  IMAD.X R29, RZ, RZ, R28, P0 ;  /* 0x000000ffff1d7224 */ /* 0x000fe200000e061c */
[----:B------:R-:W-:-:S04]  /*0730*/  ISETP.NE.AND P0, PT, R18, R20, PT ;  /* 0x000000141200720c */ /* 0x000fc80003f05270 */
[----:B------:R-:W-:-:S04]  /*0740*/  SEL R39, RZ, 0x1, !P0 ;  /* 0x00000001ff277807 */ /* 0x000fc80004000000 */
[----:B------:R-:W-:-:S05]  /*0750*/  IADD3 R39, P6, PT, R38, R39, RZ ;  /* 0x0000002726277210 */ /* 0x000fca0007fde0ff */
[----:B------:R-:W-:Y:S01]  /*0760*/  IMAD.X R30, RZ, RZ, R29, P6 ;  /* 0x000000ffff1e7224 */ /* 0x000fe200030e061d */
[----:B------:R-:W-:-:S04]  /*0770*/  ISETP.NE.AND P6, PT, R8, R10, PT ;  /* 0x0000000a0800720c */ /* 0x000fc80003fc5270 */
[----:B------:R-:W-:Y:S02]  /*0780*/  SEL R6, R6, RZ, !P6 ;  /* 0x000000ff06067207 */ /* 0x000fe40007000000 */
[----:B------:R-:W-:-:S03]  /*0790*/  ISETP.NE.AND P6, PT, R20, R27, PT ;  /* 0x0000001b1400720c */ /* 0x000fc60003fc5270 */
[----:B------:R-:W-:Y:S01]  /*07a0*/  IMAD.IADD R6, R11, 0x1, R6 ;  /* 0x000000010b067824 */ /* 0x000fe200078e0206 */
[----:B------:R-:W-:-:S04]  /*07b0*/  SEL R24, RZ, 0x1, !P6 ;  /* 0x00000001ff187807 */ /* 0x000fc80007000000 */
[----:B------:R-:W-:Y:S02]  /*07c0*/  SEL R6, R6, RZ, !P5 ;  /* 0x000000ff06067207 */ /* 0x000fe40006800000 */
[----:B------:R-:W-:-:S03]  /*07d0*/  ISETP.GE.AND P5, PT, R3, 0x10, PT ;  /* 0x000000100300780c */ /* 0x000fc60003fa6270 */
[----:B------:R-:W-:-:S05]  /*07e0*/  IMAD.IADD R6, R13, 0x1, R6 ;  /* 0x000000010d067824 */ /* 0x000fca00078e0206 */
[----:B------:R-:W-:-:S05]  /*07f0*/  SEL R6, R6, RZ, !P2 ;  /* 0x000000ff06067207 */ /* 0x000fca0005000000 */
[----:B------:R-:W-:-:S05]  /*0800*/  IMAD.IADD R6, R15, 0x1, R6 ;  /* 0x000000010f067824 */ /* 0x000fca00078e0206 */
[----:B------:R-:W-:-:S05]  /*0810*/  SEL R6, R6, RZ, !P3 ;  /* 0x000000ff06067207 */ /* 0x000fca0005800000 */
[----:B------:R-:W-:-:S05]  /*0820*/  IMAD.IADD R6, R17, 0x1, R6 ;  /* 0x0000000111067824 */ /* 0x000fca00078e0206 */
[----:B------:R-:W-:-:S05]  /*0830*/  SEL R6, R6, RZ, !P1 ;  /* 0x000000ff06067207 */ /* 0x000fca0004800000 */
[----:B------:R-:W-:-:S05]  /*0840*/  IMAD.IADD R6, R19, 0x1, R6 ;  /* 0x0000000113067824 */ /* 0x000fca00078e0206 */
[----:B------:R-:W-:-:S05]  /*0850*/  SEL R6, R6, RZ, !P0 ;  /* 0x000000ff06067207 */ /* 0x000fca0004000000 */
[----:B------:R-:W-:-:S05]  /*0860*/  IMAD.IADD R6, R21, 0x1, R6 ;  /* 0x0000000115067824 */ /* 0x000fca00078e0206 */
[----:B------:R-:W-:Y:S02]  /*0870*/  SEL R5, R6, RZ, !P6 ;  /* 0x000000ff06057207 */ /* 0x000fe40007000000 */
[----:B------:R-:W-:-:S03]  /*0880*/  IADD3 R24, P6, PT, R39, R24, RZ ;  /* 0x0000001827187210 */ /* 0x000fc60007fde0ff */
[----:B------:R-:W-:Y:S02]  /*0890*/  IMAD.IADD R4, R4, 0x1, R5 ;  /* 0x0000000104047824 */ /* 0x000fe400078e0205 */
[----:B------:R-:W-:Y:S01]  /*08a0*/  IMAD.X R25, RZ, RZ, R30, P6 ;  /* 0x000000ffff197224 */ /* 0x000fe200030e061e */
[----:B------:R-:W-:Y:S02]  /*08b0*/  ISETP.NE.U32.AND P6, PT, R24, RZ, PT ;  /* 0x000000ff1800720c */ /* 0x000fe40003fc5070 */
[----:B------:R-:W0:Y:S02]  /*08c0*/  SHFL.UP PT, R5, R4, 0x1, RZ ;  /* 0x0420000004057989 */ /* 0x000e2400000e00ff */
[----:B------:R-:W-:Y:S02]  /*08d0*/  ISETP.NE.AND.EX P6, PT, R25, RZ, PT, P6 ;  /* 0x000000ff1900720c */ /* 0x000fe40003fc5360 */
[----:B------:R-:W1:Y:S02]  /*08e0*/  SHFL.UP PT, R6, R25, 0x1, RZ ;  /* 0x0420000019067989 */ /* 0x000e6400000e00ff */
[----:B0-----:R-:W-:-:S02]  /*08f0*/  SEL R7, R5, RZ, !P6 ;  /* 0x000000ff05077207 */ /* 0x001fc40007000000 */
[----:B------:R-:W0:Y:S01]  /*0900*/  SHFL.UP PT, R5, R24, 0x1, RZ ;  /* 0x0420000018057989 */ /* 0x000e2200000e00ff */
[----:B------:R-:W-:-:S04]  /*0910*/  ISETP.GE.AND P6, PT, R3, 0x1, PT ;  /* 0x000000010300780c */ /* 0x000fc80003fc6270 */
[----:B------:R-:W-:Y:S02]  /*0920*/  SEL R7, R7, RZ, P6 ;  /* 0x000000ff07077207 */ /* 0x000fe40003000000 */
[----:B-1----:R-:W-:-:S03]  /*0930*/  SEL R6, R6, RZ, P6 ;  /* 0x000000ff06067207 */ /* 0x002fc60003000000 */
[----:B------:R-:W-:-:S05]  /*0940*/  IMAD.IADD R7, R4, 0x1, R7 ;  /* 0x0000000104077824 */ /* 0x000fca00078e0207 */
[----:B------:R-:W1:Y:S01]  /*0950*/  SHFL.UP PT, R4, R7, 0x2, RZ ;  /* 0x0440000007047989 */ /* 0x000e6200000e00ff */
[----:B0-----:R-:W-:-:S04]  /*0960*/  SEL R5, R5, RZ, P6 ;  /* 0x000000ff05057207 */ /* 0x001fc80003000000 */
[----:B------:R-:W-:-:S05]  /*0970*/  IADD3 R23, P6, PT, R5, R24, RZ ;  /* 0x0000001805177210 */ /* 0x000fca0007fde0ff */
[----:B------:R-:W-:Y:S01]  /*0980*/  IMAD.X R46, R6, 0x1, R25, P6 ;  /* 0x00000001062e7824 */ /* 0x000fe200030e0619 */
[----:B------:R-:W-:-:S04]  /*0990*/  ISETP.NE.U32.AND P6, PT, R23, RZ, PT ;  /* 0x000000ff1700720c */ /* 0x000fc80003fc5070 */
[----:B------:R-:W-:Y:S01]  /*09a0*/  ISETP.NE.AND.EX P6, PT, R46, RZ, PT, P6 ;  /* 0x000000ff2e00720c */ /* 0x000fe20003fc5360 */
[----:B------:R-:W0:Y:S03]  /*09b0*/  SHFL.UP PT, R5, R46, 0x2, RZ ;  /* 0x044000002e057989 */ /* 0x000e2600000e00ff */
[----:B-1----:R-:W-:Y:S02]  /*09c0*/  SEL R6, R4, RZ, !P6 ;  /* 0x000000ff04067207 */ /* 0x002fe40007000000 */
[----:B------:R-:W1:Y:S01]  /*09d0*/  SHFL.UP PT, R4, R23, 0x2, RZ ;  /* 0x0440000017047989 */ /* 0x000e6200000e00ff */
[----:B------:R-:W-:-:S04]  /*09e0*/  ISETP.GE.AND P6, PT, R3, 0x2, PT ;  /* 0x000000020300780c */ /* 0x000fc80003fc6270 */
[----:B------:R-:W-:-:S05]  /*09f0*/  SEL R6, R6, RZ, P6 ;  /* 0x000000ff06067207 */ /* 0x000fca0003000000 */
[----:B------:R-:W-:Y:S01]  /*0a00*/  IMAD.IADD R6, R7, 0x1, R6 ;  /* 0x0000000107067824 */ /* 0x000fe200078e0206 */
[----:B0-----:R-:W-:Y:S02]  /*0a10*/  SEL R5, R5, RZ, P6 ;  /* 0x000000ff05057207 */ /* 0x001fe40003000000 */
[----:B-1----:R-:W-:-:S04]  /*0a20*/  SEL R4, R4, RZ, P6 ;  /* 0x000000ff04047207 */ /* 0x002fc80003000000 */
[----:B------:R-:W-:Y:S02]  /*0a30*/  IADD3 R25, P6, PT, R4, R23, RZ ;  /* 0x0000001704197210 */ /* 0x000fe40007fde0ff */
[----:B------:R-:W0:Y:S03]  /*0a40*/  SHFL.UP PT, R4, R6, 0x4, RZ ;  /* 0x0480000006047989 */ /* 0x000e2600000e00ff */
[----:B------:R-:W-:Y:S01]  /*0a50*/  IMAD.X R24, R5, 0x1, R46, P6 ;  /* 0x0000000105187824 */ /* 0x000fe200030e062e */
[----:B------:R-:W-:-:S04]  /*0a60*/  ISETP.NE.U32.AND P6, PT, R25, RZ, PT ;  /* 0x000000ff1900720c */ /* 0x000fc80003fc5070 */
[----:B------:R-:W-:Y:S01]  /*0a70*/  ISETP.NE.AND.EX P6, PT, R24, RZ, PT, P6 ;  /* 0x000000ff1800720c */ /* 0x000fe20003fc5360 */
[----:B------:R-:W1:Y:S03]  /*0a80*/  SHFL.UP PT, R5, R24, 0x4, RZ ;  /* 0x0480000018057989 */ /* 0x000e6600000e00ff */
[----:B0-----:R-:W-:Y:S02]  /*0a90*/  SEL R7, R4, RZ, !P6 ;  /* 0x000000ff04077207 */ /* 0x001fe40007000000 */
[----:B------:R-:W0:Y:S01]  /*0aa0*/  SHFL.UP PT, R4, R25, 0x4, RZ ;  /* 0x0480000019047989 */ /* 0x000e2200000e00ff */
[----:B------:R-:W-:-:S04]  /*0ab0*/  ISETP.GE.AND P6, PT, R3, 0x4, PT ;  /* 0x000000040300780c */ /* 0x000fc80003fc6270 */
[----:B------:R-:W-:Y:S02]  /*0ac0*/  SEL R7, R7, RZ, P6 ;  /* 0x000000ff07077207 */ /* 0x000fe40003000000 */
[----:B-1----:R-:W-:-:S03]  /*0ad0*/  SEL R5, R5, RZ, P6 ;  /* 0x000000ff05057207 */ /* 0x002fc60003000000 */
[----:B------:R-:W-:Y:S01]  /*0ae0*/  IMAD.IADD R7, R6, 0x1, R7 ;  /* 0x0000000106077824 */ /* 0x000fe200078e0207 */
[----:B0-----:R-:W-:-:S04]  /*0af0*/  SEL R4, R4, RZ, P6 ;  /* 0x000000ff04047207 */ /* 0x001fc80003000000 */
        /* <DEDUP_REMOVED lines=20> */
[----:B------:R-:W0:Y:S02]  /*0c40*/  SHFL.UP PT, R4, R25, 0x10, RZ ;  /* 0x0600000019047989 */ /* 0x000e2400000e00ff */
[----:B------:R-:W-:Y:S02]  /*0c50*/  SEL R7, R7, RZ, P5 ;  /* 0x000000ff07077207 */ /* 0x000fe40002800000 */
[----:B-1----:R-:W-:-:S03]  /*0c60*/  SEL R5, R5, RZ, P5 ;  /* 0x000000ff05057207 */ /* 0x002fc60002800000 */
[----:B------:R-:W-:Y:S01]  /*0c70*/  IMAD.IADD R43, R6, 0x1, R7 ;  /* 0x00000001062b7824 */ /* 0x000fe200078e0207 */
[----:B0-----:R-:W-:Y:S02]  /*0c80*/  SEL R4, R4, RZ, P5 ;  /* 0x000000ff04047207 */ /* 0x001fe40002800000 */
[----:B------:R-:W-:Y:S02]  /*0c90*/  ISETP.NE.AND P5, PT, R3, RZ, PT ;  /* 0x000000ff0300720c */ /* 0x000fe40003fa5270 */
[----:B------:R-:W-:-:S05]  /*0ca0*/  IADD3 R4, P6, PT, R4, R25, RZ ;  /* 0x0000001904047210 */ /* 0x000fca0007fde0ff */
[----:B------:R-:W-:Y:S01]  /*0cb0*/  IMAD.X R5, R5, 0x1, R24, P6 ;  /* 0x0000000105057824 */ /* 0x000fe200030e0618 */
[----:B------:R-:W-:-:S13]  /*0cc0*/  ISETP.NE.AND P6, PT, R3, 0x1f, PT ;  /* 0x0000001f0300780c */ /* 0x000fda0003fc5270 */
[----:B------:R-:W-:-:S05]  /*0cd0*/  @!P6 LEA R23, R40, UR5, 0x4 ;  /* 0x000000052817ec11 */ /* 0x000fca000f8e20ff */
[----:B------:R-:W-:Y:S04]  /*0ce0*/  @!P6 STS.64 [R23], R4 ;  /* 0x000000041700e388 */ /* 0x000fe80000000a00 */
[----:B------:R-:W-:Y:S01]  /*0cf0*/  @!P6 STS [R23+0x8], R43 ;  /* 0x0000082b1700e388 */ /* 0x000fe20000000800 */
[----:B------:R-:W-:Y:S06]  /*0d00*/  BAR.SYNC.DEFER_BLOCKING 0x0 ;  /* 0x0000000000007b1d */ /* 0x000fec0000010000 */
[----:B------:R-:W-:Y:S04]  /*0d10*/  SHFL.UP PT, R4, R4, 0x1, RZ ;  /* 0x0420000004047989 */ /* 0x000fe800000e00ff */
[----:B------:R-:W-:Y:S04]  /*0d20*/  SHFL.UP PT, R5, R5, 0x1, RZ ;  /* 0x0420000005057989 */ /* 0x000fe800000e00ff */
[----:B------:R-:W-:Y:S04]  /*0d30*/  LDS.64 R24, [UR5+0x10] ;  /* 0x00001005ff187984 */ /* 0x000fe80008000a00 */
[----:B------:R-:W0:Y:S04]  /*0d40*/  LDS.64 R6, [UR5] ;  /* 0x00000005ff067984 */ /* 0x000e280008000a00 */
[----:B------:R-:W1:Y:S04]  /*0d50*/  LDS R41, [UR5+0x8] ;  /* 0x00000805ff297984 */ /* 0x000e680008000800 */
[----:B------:R-:W2:Y:S01]  /*0d60*/  LDS R23, [UR5+0x18] ;  /* 0x00001805ff177984 */ /* 0x000ea20008000800 */
[----:B0-----:R-:W-:-:S05]  /*0d70*/  IADD3 R49, P6, PT, R6, R24, RZ ;  /* 0x0000001806317210 */ /* 0x001fca0007fde0ff */
[----:B------:R-:W-:Y:S01]  /*0d80*/  IMAD.X R51, R7, 0x1, R25, P6 ;  /* 0x0000000107337824 */ /* 0x000fe200030e0619 */
[----:B------:R-:W-:-:S04]  /*0d90*/  ISETP.NE.U32.AND P6, PT, R24, RZ, PT ;  /* 0x000000ff1800720c */ /* 0x000fc80003fc5070 */
[----:B------:R-:W-:Y:S02]  /*0da0*/  ISETP.NE.AND.EX P6, PT, R25, RZ, PT, P6 ;  /* 0x000000ff1900720c */ /* 0x000fe40003fc5360 */
[----:B------:R-:W0:Y:S02]  /*0db0*/  LDS.64 R24, [UR5+0x20] ;  /* 0x00002005ff187984 */ /* 0x000e240008000a00 */
[----:B-1----:R-:W-:-:S05]  /*0dc0*/  SEL R46, R41, RZ, !P6 ;  /* 0x000000ff292e7207 */ /* 0x002fca0007000000 */
[----:B--2---:R-:W-:Y:S02]  /*0dd0*/  IMAD.IADD R46, R23, 0x1, R46 ;  /* 0x00000001172e7824 */ /* 0x004fe400078e022e */
[----:B------:R-:W1:Y:S01]  /*0de0*/  LDS R23, [UR5+0x28] ;  /* 0x00002805ff177984 */ /* 0x000e620008000800 */
[----:B0-----:R-:W-:-:S05]  /*0df0*/  IADD3 R45, P6, PT, R24, R49, RZ ;  /* 0x00000031182d7210 */ /* 0x001fca0007fde0ff */
[----:B------:R-:W-:Y:S01]  /*0e00*/  IMAD.X R47, R25, 0x1, R51, P6 ;  /* 0x00000001192f7824 */ /* 0x000fe200030e0633 */
[----:B------:R-:W-:-:S04]  /*0e10*/  ISETP.NE.AND P6, PT, R40, 0x2, PT ;  /* 0x000000022800780c */ /* 0x000fc80003fc5270 */
[----:B------:R-:W-:Y:S02]  /*0e20*/  SEL R48, R49, R6, !P6 ;  /* 0x0000000631307207 */ /* 0x000fe40007000000 */
[----:B------:R-:W-:Y:S02]  /*0e30*/  SEL R50, R51, R7, !P6 ;  /* 0x0000000733327207 */ /* 0x000fe40007000000 */
[----:B------:R-:W0:Y:S01]  /*0e40*/  LDS.64 R6, [UR5+0x30] ;  /* 0x00003005ff067984 */ /* 0x000e220008000a00 */
[----:B------:R-:W-:Y:S02]  /*0e50*/  SEL R41, R46, R41, !P6 ;  /* 0x000000292e297207 */ /* 0x000fe40007000000 */
[----:B------:R-:W-:-:S04]  /*0e60*/  ISETP.NE.U32.AND P6, PT, R24, RZ, PT ;  /* 0x000000ff1800720c */ /* 0x000fc80003fc5070 */
[----:B------:R-:W-:-:S04]  /*0e70*/  ISETP.NE.AND.EX P6, PT, R25, RZ, PT, P6 ;  /* 0x000000ff1900720c */ /* 0x000fc80003fc5360 */
[----:B------:R-:W-:-:S05]  /*0e80*/  SEL R46, R46, RZ, !P6 ;  /* 0x000000ff2e2e7207 */ /* 0x000fca0007000000 */
[----:B-1----:R-:W-:Y:S02]  /*0e90*/  IMAD.IADD R46, R23, 0x1, R46 ;  /* 0x00000001172e7824 */ /* 0x002fe400078e022e */
[----:B------:R-:W1:Y:S01]  /*0ea0*/  LDS R23, [UR5+0x38] ;  /* 0x00003805ff177984 */ /* 0x000e620008000800 */
[----:B0-----:R-:W-:-:S05]  /*0eb0*/  IADD3 R25, P6, PT, R6, R45, RZ ;  /* 0x0000002d06197210 */ /* 0x001fca0007fde0ff */
[----:B------:R-:W-:Y:S01]  /*0ec0*/  IMAD.X R49, R7, 0x1, R47, P6 ;  /* 0x0000000107317824 */ /* 0x000fe200030e062f */
[----:B------:R-:W-:-:S04]  /*0ed0*/  ISETP.NE.AND P6, PT, R40, 0x3, PT ;  /* 0x000000032800780c */ /* 0x000fc80003fc5270 */
[----:B------:R-:W-:Y:S02]  /*0ee0*/  SEL R48, R45, R48, !P6 ;  /* 0x000000302d307207 */ /* 0x000fe40007000000 */
[----:B------:R-:W-:Y:S02]  /*0ef0*/  SEL R50, R47, R50, !P6 ;  /* 0x000000322f327207 */ /* 0x000fe40007000000 */
[----:B------:R-:W-:Y:S02]  /*0f00*/  SEL R41, R46, R41, !P6 ;  /* 0x000000292e297207 */ /* 0x000fe40007000000 */
[----:B------:R-:W-:-:S04]  /*0f10*/  ISETP.NE.U32.AND P6, PT, R6, RZ, PT ;  /* 0x000000ff0600720c */ /* 0x000fc80003fc5070 */
[----:B------:R-:W-:Y:S02]  /*0f20*/  ISETP.NE.AND.EX P6, PT, R7, RZ, PT, P6 ;  /* 0x000000ff0700720c */ /* 0x000fe40003fc5360 */
[----:B------:R-:W0:Y:S02]  /*0f30*/  LDS.64 R6, [UR5+0x40] ;  /* 0x00004005ff067984 */ /* 0x000e240008000a00 */
        /* <DEDUP_REMOVED lines=25> */
[----:B-1----:R-:W-:Y:S01]  /*10d0*/  IMAD.IADD R46, R23, 0x1, R46 ;  /* 0x00000001172e7824 */ /* 0x002fe200078e022e */
[----:B0-----:R-:W-:-:S05]  /*10e0*/  IADD3 R47, P6, PT, R6, R25, RZ ;  /* 0x00000019062f7210 */ /* 0x001fca0007fde0ff */
[----:B------:R-:W-:Y:S01]  /*10f0*/  IMAD.X R45, R7, 0x1, R49, P6 ;  /* 0x00000001072d7824 */ /* 0x000fe200030e0631 */
[----:B------:R-:W-:-:S04]  /*1100*/  ISETP.NE.AND P6, PT, R40, 0x6, PT ;  /* 0x000000062800780c */ /* 0x000fc80003fc5270 */
[----:B------:R-:W-:Y:S02]  /*1110*/  SEL R48, R25, R48, !P6 ;  /* 0x0000003019307207 */ /* 0x000fe40007000000 */
[----:B------:R-:W-:Y:S02]  /*1120*/  SEL R50, R49, R50, !P6 ;  /* 0x0000003231327207 */ /* 0x000fe40007000000 */
[----:B------:R-:W-:Y:S02]  /*1130*/  SEL R24, R46, R41, !P6 ;  /* 0x000000292e187207 */ /* 0x000fe40007000000 */
[----:B------:R-:W-:Y:S02]  /*1140*/  ISETP.NE.U32.AND P6, PT, R6, RZ, PT ;  /* 0x000000ff0600720c */ /* 0x000fe40003fc5070 */
[----:B------:R-:W-:Y:S02]  /*1150*/  SEL R41, R5, RZ, P5 ;  /* 0x000000ff05297207 */ /* 0x000fe40002800000 */
[----:B------:R-:W-:-:S02]  /*1160*/  ISETP.NE.AND.EX P6, PT, R7, RZ, PT, P6 ;  /* 0x000000ff0700720c */ /* 0x000fc40003fc5360 */
[----:B------:R-:W0:Y:S02]  /*1170*/  LDS R7, [UR5+0x68] ;  /* 0x00006805ff077984 */ /* 0x000e240008000800 */
[----:B------:R-:W-:Y:S02]  /*1180*/  SEL R46, R46, RZ, !P6 ;  /* 0x000000ff2e2e7207 */ /* 0x000fe40007000000 */
[----:B------:R-:W-:Y:S02]  /*1190*/  ISETP.NE.AND P6, PT, R40, 0x7, PT ;  /* 0x000000072800780c */ /* 0x000fe40003fc5270 */
[----:B------:R-:W-:Y:S02]  /*11a0*/  SEL R40, R4, RZ, P5 ;  /* 0x000000ff04287207 */ /* 0x000fe40002800000 */
[----:B------:R-:W-:Y:S02]  /*11b0*/  SEL R6, R47, R48, !P6 ;  /* 0x000000302f067207 */ /* 0x000fe40007000000 */
[----:B------:R-:W-:Y:S01]  /*11c0*/  SEL R23, R45, R50, !P6 ;  /* 0x000000322d177207 */ /* 0x000fe20007000000 */
[----:B0-----:R-:W-:Y:S01]  /*11d0*/  IMAD.IADD R7, R7, 0x1, R46 ;  /* 0x0000000107077824 */ /* 0x001fe200078e022e */
[----:B------:R-:W-:-:S04]  /*11e0*/  SEL R46, RZ, 0x1, !P4 ;  /* 0x00000001ff2e7807 */ /* 0x000fc80006000000 */
[----:B------:R-:W-:Y:S02]  /*11f0*/  SEL R24, R7, R24, !P6 ;  /* 0x0000001807187207 */ /* 0x000fe40007000000 */
[----:B------:R-:W-:-:S04]  /*1200*/  ISETP.GE.U32.AND P6, PT, R0, 0x20, PT ;  /* 0x000000200000780c */ /* 0x000fc80003fc6070 */
[----:B------:R-:W-:Y:S02]  /*1210*/  SEL R3, R6, RZ, P6 ;  /* 0x000000ff06037207 */ /* 0x000fe40003000000 */
[----:B------:R-:W-:Y:S02]  /*1220*/  SEL R6, R23, RZ, P6 ;  /* 0x000000ff17067207 */ /* 0x000fe40003000000 */
[----:B------:R-:W-:-:S05]  /*1230*/  IADD3 R40, P6, PT, R40, R3, RZ ;  /* 0x0000000328287210 */ /* 0x000fca0007fde0ff */
[----:B------:R-:W-:Y:S01]  /*1240*/  IMAD.X R41, R41, 0x1, R6, P6 ;  /* 0x0000000129297824 */ /* 0x000fe200030e0606 */
[----:B------:R-:W-:-:S04]  /*1250*/  ISETP.GE.U32.AND P6, PT, R0, 0x20, PT ;  /* 0x000000200000780c */ /* 0x000fc80003fc6070 */
[----:B------:R-:W-:Y:S02]  /*1260*/  SEL R23, R24, RZ, P6 ;  /* 0x000000ff18177207 */ /* 0x000fe40003000000 */
[----:B------:R-:W-:Y:S02]  /*1270*/  ISETP.NE.U32.AND P6, PT, R4, RZ, PT ;  /* 0x000000ff0400720c */ /* 0x000fe40003fc5070 */
[----:B------:R-:W0:Y:S02]  /*1280*/  SHFL.UP PT, R4, R43, 0x1, RZ ;  /* 0x042000002b047989 */ /* 0x000e2400000e00ff */
[----:B------:R-:W-:-:S04]  /*1290*/  ISETP.NE.AND.EX P6, PT, R5, RZ, PT, P6 ;  /* 0x000000ff0500720c */ /* 0x000fc80003fc5360 */
[----:B------:R-:W-:Y:S02]  /*12a0*/  SEL R3, R23, RZ, !P6 ;  /* 0x000000ff17037207 */ /* 0x000fe40007000000 */
[----:B------:R-:W-:-:S04]  /*12b0*/  ISETP.NE.U32.AND P6, PT, R31, RZ, PT ;  /* 0x000000ff1f00720c */ /* 0x000fc80003fc5070 */
[----:B------:R-:W-:Y:S01]  /*12c0*/  ISETP.NE.AND.EX P6, PT, RZ, UR4, PT, P6 ;  /* 0x00000004ff007c0c */ /* 0x000fe2000bfc5360 */
[----:B0-----:R-:W-:Y:S01]  /*12d0*/  @P5 IMAD.IADD R23, R4, 0x1, R3 ;  /* 0x0000000104175824 */ /* 0x001fe200078e0203 */
[----:B------:R-:W-:-:S04]  /*12e0*/  ISETP.NE.AND P5, PT, R8, R10, PT ;  /* 0x0000000a0800720c */ /* 0x000fc80003fa5270 */
[----:B------:R-:W-:-:S05]  /*12f0*/  SEL R3, R23, RZ, !P6 ;  /* 0x000000ff17037207 */ /* 0x000fca0007000000 */
[----:B------:R-:W-:Y:S02]  /*1300*/  IMAD.IADD R3, R42, 0x1, R3 ;  /* 0x000000012a037824 */ /* 0x000fe400078e0203 */
[----:B------:R-:W-:Y:S03]  /*1310*/  LDS R42, [UR5+0x78] ;  /* 0x00007805ff2a7984 */ /* 0x000fe60008000800 */
[----:B------:R-:W-:Y:S02]  /*1320*/  SEL R4, R3, RZ, !P4 ;  /* 0x000000ff03047207 */ /* 0x000fe40006000000 */
[----:B------:R-:W-:-:S03]  /*1330*/  IADD3 R32, P4, PT, R40, R32, RZ ;  /* 0x0000002028207210 */ /* 0x000fc60007f9e0ff */
[----:B------:R-:W-:Y:S02]  /*1340*/  IMAD.IADD R9, R9, 0x1, R4 ;  /* 0x0000000109097824 */ /* 0x000fe400078e0204 */
[----:B------:R-:W0:Y:S03]  /*1350*/  LDS.64 R4, [UR5+0x70] ;  /* 0x00007005ff047984 */ /* 0x000e260008000a00 */
[----:B------:R-:W-:Y:S02]  /*1360*/  SEL R6, R9, RZ, !P5 ;  /* 0x000000ff09067207 */ /* 0x000fe40006800000 */
[----:B------:R-:W-:-:S03]  /*1370*/  ISETP.NE.AND P5, PT, R44, RZ, PT ;  /* 0x000000ff2c00720c */ /* 0x000fc60003fa5270 */
[----:B------:R-:W-:-:S05]  /*1380*/  IMAD.IADD R11, R11, 0x1, R6 ;  /* 0x000000010b0b7824 */ /* 0x000fca00078e0206 */
[----:B------:R-:W-:Y:S02]  /*1390*/  SEL R6, R11, RZ, !P5 ;  /* 0x000000ff0b067207 */ /* 0x000fe40006800000 */
[----:B------:R-:W-:-:S03]  /*13a0*/  ISETP.NE.AND P5, PT, R0, RZ, PT ;  /* 0x000000ff0000720c */ /* 0x000fc60003fa5270 */
[----:B------:R-:W-:-:S05]  /*13b0*/  IMAD.IADD R13, R13, 0x1, R6 ;  /* 0x000000010d0d7824 */ /* 0x000fca00078e0206 */
[----:B------:R-:W-:-:S05]  /*13c0*/  SEL R6, R13, RZ, !P2 ;  /* 0x000000ff0d067207 */ /* 0x000fca0005000000 */
[----:B------:R-:W1:Y:S01]  /*13d0*/  @!P5 LDC.64 R24, c[0x0][0x3b0] ;  /* 0x0000ec00ff18db82 */ /* 0x000e620000000a00 */
[----:B------:R-:W-:-:S05]  /*13e0*/  IMAD.IADD R15, R15, 0x1, R6 ;  /* 0x000000010f0f7824 */ /* 0x000fca00078e0206 */
[----:B------:R-:W-:-:S05]  /*13f0*/  SEL R44, R15, RZ, !P3 ;  /* 0x000000ff0f2c7207 */ /* 0x000fca0005800000 */
[----:B------:R-:W-:Y:S01]  /*1400*/  IMAD.IADD R17, R17, 0x1, R44 ;  /* 0x0000000111117824 */ /* 0x000fe200078e022c */
[C---:B0-----:R-:W-:Y:S02]  /*1410*/  ISETP.NE.U32.AND P2, PT, R4.reuse, RZ, PT ;  /* 0x000000ff0400720c */ /* 0x041fe40003f45070 */
[----:B------:R-:W-:Y:S02]  /*1420*/  IADD3 R6, P3, PT, R4, R47, RZ ;  /* 0x0000002f04067210 */ /* 0x000fe40007f7e0ff */
[----:B------:R-:W-:-:S04]  /*1430*/  ISETP.NE.AND.EX P2, PT, R5, RZ, PT, P2 ;  /* 0x000000ff0500720c */ /* 0x000fc80003f45320 */
[----:B------:R-:W-:Y:S01]  /*1440*/  SEL R43, R7, RZ, !P2 ;  /* 0x000000ff072b7207 */ /* 0x000fe20005000000 */
[----:B------:R-:W-:Y:S01]  /*1450*/  IMAD.X R7, R5, 0x1, R45, P3 ;  /* 0x0000000105077824 */ /* 0x000fe200018e062d */
[----:B------:R-:W-:Y:S01]  /*1460*/  ISETP.GE.U32.AND P2, PT, R6, 0x101, PT ;  /* 0x000001010600780c */ /* 0x000fe20003f46070 */
[----:B------:R-:W-:Y:S01]  /*1470*/  @!P5 IMAD.MOV.U32 R5, RZ, RZ, 0x65 ;  /* 0x00000065ff05d424 */ /* 0x000fe200078e00ff */
[----:B------:R-:W-:Y:S01]  /*1480*/  IADD3 R45, P3, PT, R31, R46, RZ ;  /* 0x0000002e1f2d7210 */ /* 0x000fe20007f7e0ff */
[----:B------:R-:W-:Y:S01]  /*1490*/  IMAD.IADD R4, R42, 0x1, R43 ;  /* 0x000000012a047824 */ /* 0x000fe200078e022b */
[----:B------:R-:W-:Y:S02]  /*14a0*/  SEL R42, R17, RZ, !P1 ;  /* 0x000000ff112a7207 */ /* 0x000fe40004800000 */
[----:B------:R-:W-:Y:S02]  /*14b0*/  ISETP.GE.AND.EX P1, PT, R7, RZ, PT, P2 ;  /* 0x000000ff0700720c */ /* 0x000fe40003f26320 */
[----:B-1----:R0:W-:Y:S01]  /*14c0*/  @!P5 ST.E.128.STRONG.GPU desc[UR8][R24.64+0x200], R4 ;  /* 0x000200041800d985 */ /* 0x0021e2000c10fd08 */
[----:B------:R-:W-:Y:S01]  /*14d0*/  IMAD.IADD R19, R19, 0x1, R42 ;  /* 0x0000000113137824 */ /* 0x000fe200078e022a */
[----:B------:R-:W-:Y:S01]  /*14e0*/  IADD3 R43, P2, PT, R31, R40, RZ ;  /* 0x000000281f2b7210 */ /* 0x000fe20007f5e0ff */
[----:B------:R-:W-:Y:S01]  /*14f0*/  IMAD.X R42, RZ, RZ, UR4, P3 ;  /* 0x00000004ff2a7e24 */ /* 0x000fe200098e06ff */
[----:B------:R-:W-:-:S02]  /*1500*/  IADD3 R31, P3, PT, R40, R45, RZ ;  /* 0x0000002d281f7210 */ /* 0x000fc40007f7e0ff */
[C---:B------:R-:W-:Y:S02]  /*1510*/  IADD3 R33, P5, PT, R40.reuse, R33, RZ ;  /* 0x0000002128217210 */ /* 0x040fe40007fbe0ff */
[----:B------:R-:W-:Y:S01]  /*1520*/  SEL R44, R19, RZ, !P0 ;  /* 0x000000ff132c7207 */ /* 0x000fe20004000000 */
[C---:B------:R-:W-:Y:S01]  /*1530*/  IMAD.X R42, R41.reuse, 0x1, R42, P3 ;  /* 0x00000001292a7824 */ /* 0x040fe200018e062a */
[C---:B------:R-:W-:Y:S01]  /*1540*/  IADD3 R35, P0, PT, R40.reuse, R35, RZ ;  /* 0x0000002328237210 */ /* 0x040fe20007f1e0ff */
[----:B------:R-:W-:Y:S01]  /*1550*/  IMAD.X R36, R41, 0x1, R36, P5 ;  /* 0x0000000129247824 */ /* 0x000fe200028e0624 */
[C---:B------:R-:W-:Y:S01]  /*1560*/  IADD3 R37, P3, PT, R40.reuse, R37, RZ ;  /* 0x0000002528257210 */ /* 0x040fe20007f7e0ff */
[----:B------:R-:W-:Y:S01]  /*1570*/  IMAD.IADD R21, R21, 0x1, R44 ;  /* 0x0000000115157824 */ /* 0x000fe200078e022c */
[C---:B------:R-:W-:Y:S01]  /*1580*/  IADD3 R39, P5, PT, R40.reuse, R39, RZ ;  /* 0x0000002728277210 */ /* 0x040fe20007fbe0ff */
[C---:B------:R-:W-:Y:S02]  /*1590*/  IMAD.X R26, R41.reuse, 0x1, R26, P0 ;  /* 0x00000001291a7824 */ /* 0x040fe400000e061a */
[C---:B------:R-:W-:Y:S01]  /*15a0*/  IMAD.X R28, R41.reuse, 0x1, R28, P3 ;  /* 0x00000001291c7824 */ /* 0x040fe200018e061c */
[C---:B0-----:R-:W-:Y:S01]  /*15b0*/  IADD3.X R4, PT, PT, R41.reuse, UR4, RZ, P2, !PT ;  /* 0x0000000429047c10 */ /* 0x041fe200097fe4ff */
[C---:B------:R-:W-:Y:S01]  /*15c0*/  IMAD.X R5, R41.reuse, 0x1, R34, P4 ;  /* 0x0000000129057824 */ /* 0x040fe200020e0622 */
[----:B------:R-:W-:Y:S01]  /*15d0*/  IADD3 R38, P4, PT, R40, R38, RZ ;  /* 0x0000002628267210 */ /* 0x000fe20007f9e0ff */
[----:B------:R-:W-:-:S04]  /*15e0*/  IMAD.X R30, R41, 0x1, R30, P5 ;  /* 0x00000001291e7824 */ /* 0x000fc800028e061e */
[----:B------:R-:W-:Y:S01]  /*15f0*/  IMAD.X R29, R41, 0x1, R29, P4 ;  /* 0x00000001291d7824 */ /* 0x000fe200020e061d */
[----:B------:R-:W-:Y:S07]  /*1600*/  @!P1 BRA `(.L_x_1032) ;  /* 0x0000000400bc9947 */ /* 0x000fee0003800000 */
[----:B------:R-:W-:Y:S01]  /*1610*/  BAR.SYNC.DEFER_BLOCKING 0x0 ;  /* 0x0000000000007b1d */ /* 0x000fe20000010000 */
[----:B------:R-:W-:Y:S02]  /*1620*/  ISETP.NE.AND P2, PT, R2, R8, PT ;  /* 0x000000080200720c */ /* 0x000fe40003f45270 */
[----:B------:R-:W-:Y:S02]  /*1630*/  @P6 LEA R40, R40, UR5, 0x3 ;  /* 0x0000000528286c11 */ /* 0x000fe4000f8e18ff */
[----:B------:R-:W-:Y:S02]  /*1640*/  ISETP.NE.AND P0, PT, R8, R10, PT ;  /* 0x0000000a0800720c */ /* 0x000fe40003f05270 */
[----:B------:R-:W-:Y:S02]  /*1650*/  ISETP.NE.AND P1, PT, R10, R12, PT ;  /* 0x0000000c0a00720c */ /* 0x000fe40003f25270 */
[----:B------:R-:W-:Y:S02]  /*1660*/  ISETP.NE.AND P5, PT, R14, R16, PT ;  /* 0x000000100e00720c */ /* 0x000fe40003fa5270 */
[----:B------:R-:W-:-:S02]  /*1670*/  ISETP.NE.AND P4, PT, R16, R18, PT ;  /* 0x000000121000720c */ /* 0x000fc40003f85270 */
[----:B------:R-:W-:Y:S02]  /*1680*/  ISETP.NE.AND P3, PT, R18, R20, PT ;  /* 0x000000141200720c */ /* 0x000fe40003f65270 */
[----:B------:R-:W-:-:S03]  /*1690*/  @P2 LEA R43, R43, UR5, 0x3 ;  /* 0x000000052b2b2c11 */ /* 0x000fc6000f8e18ff */
[----:B------:R-:W-:Y:S02]  /*16a0*/  @P0 LEA R31, R31, UR5, 0x3 ;  /* 0x000000051f1f0c11 */ /* 0x000fe4000f8e18ff */
[----:B------:R-:W-:Y:S02]  /*16b0*/  @P1 LEA R32, R32, UR5, 0x3 ;  /* 0x0000000520201c11 */ /* 0x000fe4000f8e18ff */
[----:B------:R-:W-:Y:S01]  /*16c0*/  @P5 LEA R35, R35, UR5, 0x3 ;  /* 0x0000000523235c11 */ /* 0x000fe2000f8e18ff */
[----:B------:R0:W-:Y:S01]  /*16d0*/  @P6 STS.64 [R40], R22 ;  /* 0x0000001628006388 */ /* 0x0001e20000000a00 */
[----:B------:R-:W-:Y:S02]  /*16e0*/  ISETP.NE.AND P6, PT, R12, R14, PT ;  /* 0x0000000e0c00720c */ /* 0x000fe40003fc5270 */
[----:B------:R-:W-:Y:S01]  /*16f0*/  @P4 LEA R37, R37, UR5, 0x3 ;  /* 0x0000000525254c11 */ /* 0x000fe2000f8e18ff */
[----:B------:R0:W-:Y:S01]  /*1700*/  @P2 STS.64 [R43], R2 ;  /* 0x000000022b002388 */ /* 0x0001e20000000a00 */
[----:B------:R-:W-:-:S02]  /*1710*/  ISETP.NE.AND P2, PT, R20, R27, PT ;  /* 0x0000001b1400720c */ /* 0x000fc40003f45270 */
[----:B------:R-:W-:Y:S01]  /*1720*/  @P3 LEA R38, R38, UR5, 0x3 ;  /* 0x0000000526263c11 */ /* 0x000fe2000f8e18ff */
[----:B------:R0:W-:Y:S01]  /*1730*/  @P0 STS.64 [R31], R8 ;  /* 0x000000081f000388 */ /* 0x0001e20000000a00 */
[----:B------:R-:W-:-:S03]  /*1740*/  ISETP.GT.U32.AND P0, PT, R6, R0, PT ;  /* 0x000000000600720c */ /* 0x000fc60003f04070 */
[----:B------:R0:W-:Y:S01]  /*1750*/  @P1 STS.64 [R32], R10 ;  /* 0x0000000a20001388 */ /* 0x0001e20000000a00 */
[----:B------:R-:W-:Y:S02]  /*1760*/  ISETP.GT.U32.AND.EX P0, PT, R7, RZ, PT, P0 ;  /* 0x000000ff0700720c */ /* 0x000fe40003f04100 */
[----:B------:R-:W-:-:S03]  /*1770*/  @P6 LEA R33, R33, UR5, 0x3 ;  /* 0x0000000521216c11 */ /* 0x000fc6000f8e18ff */
[----:B------:R-:W-:Y:S02]  /*1780*/  @P2 LEA R39, R39, UR5, 0x3 ;  /* 0x0000000527272c11 */ /* 0x000fe4000f8e18ff */
[----:B------:R0:W-:Y:S04]  /*1790*/  @P6 STS.64 [R33], R12 ;  /* 0x0000000c21006388 */ /* 0x0001e80000000a00 */
[----:B------:R0:W-:Y:S04]  /*17a0*/  @P5 STS.64 [R35], R14 ;  /* 0x0000000e23005388 */ /* 0x0001e80000000a00 */
[----:B------:R0:W-:Y:S04]  /*17b0*/  @P4 STS.64 [R37], R16 ;  /* 0x0000001025004388 */ /* 0x0001e80000000a00 */
[----:B------:R0:W-:Y:S04]  /*17c0*/  @P3 STS.64 [R38], R18 ;  /* 0x0000001226003388 */ /* 0x0001e80000000a00 */
[----:B------:R0:W-:Y:S01]  /*17d0*/  @P2 STS.64 [R39], R20 ;  /* 0x0000001427002388 */ /* 0x0001e20000000a00 */
[----:B------:R-:W-:Y:S06]  /*17e0*/  BAR.SYNC.DEFER_BLOCKING 0x0 ;  /* 0x0000000000007b1d */ /* 0x000fec0000010000 */
[----:B------:R-:W-:Y:S05]  /*17f0*/  @!P0 EXIT ;  /* 0x000000000000894d */ /* 0x000fea0003800000 */
[----:B0-----:R-:W-:Y:S01]  /*1800*/  IMAD.MOV.U32 R21, RZ, RZ, R0 ;  /* 0x000000ffff157224 */ /* 0x001fe200078e0000 */
[----:B------:R-:W0:Y:S01]  /*1810*/  LDCU.64 UR12, c[0x0][0x398] ;  /* 0x00007300ff0c77ac */ /* 0x000e220008000a00 */
[----:B------:R-:W-:Y:S01]  /*1820*/  IMAD.MOV.U32 R20, RZ, RZ, RZ ;  /* 0x000000ffff147224 */ /* 0x000fe200078e00ff */
[----:B------:R-:W-:Y:S02]  /*1830*/  BSSY.RECONVERGENT B0, `(.L_x_1033) ;  /* 0x000002c000007945 */ /* 0x000fe40003800200 */
[----:B------:R-:W-:Y:S01]  /*1840*/  LOP3.LUT R3, RZ, R21, RZ, 0x33, !PT ;  /* 0x00000015ff037212 */ /* 0x000fe200078e33ff */
[----:B------:R-:W1:Y:S01]  /*1850*/  LDCU.64 UR14, c[0x0][0x3a0] ;  /* 0x00007400ff0e77ac */ /* 0x000e620008000a00 */
[----:B------:R-:W-:Y:S02]  /*1860*/  LOP3.LUT R2, RZ, R20, RZ, 0x33, !PT ;  /* 0x00000014ff027212 */ /* 0x000fe400078e33ff */
[----:B------:R-:W-:-:S04]  /*1870*/  IADD3 R3, P0, PT, R3, R6, RZ ;  /* 0x0000000603037210 */ /* 0x000fc80007f1e0ff */
[C---:B------:R-:W-:Y:S01]  /*1880*/  LOP3.LUT R4, R3.reuse, 0x300, RZ, 0xc0, !PT ;  /* 0x0000030003047812 */ /* 0x040fe200078ec0ff */
[----:B------:R-:W-:Y:S01]  /*1890*/  IMAD.X R2, R2, 0x1, R7, P0 ;  /* 0x0000000102027824 */ /* 0x000fe200000e0607 */
[----:B------:R-:W-:Y:S02]  /*18a0*/  ISETP.GE.U32.AND P0, PT, R3, 0x300, PT ;  /* 0x000003000300780c */ /* 0x000fe40003f06070 */
[----:B------:R-:W-:Y:S02]  /*18b0*/  ISETP.NE.U32.AND P1, PT, R4, 0x300, PT ;  /* 0x000003000400780c */ /* 0x000fe40003f25070 */
[----:B------:R-:W-:Y:S02]  /*18c0*/  ISETP.GE.U32.AND.EX P0, PT, R2, RZ, PT, P0 ;  /* 0x000000ff0200720c */ /* 0x000fe40003f06100 */
[----:B------:R-:W-:-:S13]  /*18d0*/  ISETP.NE.AND.EX P1, PT, RZ, RZ, PT, P1 ;  /* 0x000000ffff00720c */ /* 0x000fda0003f25310 */
[----:B01----:R-:W-:Y:S05]  /*18e0*/  @!P1 BRA `(.L_x_1034) ;  /* 0x0000000000809947 */ /* 0x003fea0003800000 */
[----:B------:R-:W0:Y:S01]  /*18f0*/  LDCU.64 UR6, c[0x0][0x3a0] ;  /* 0x00007400ff0677ac */ /* 0x000e220008000a00 */
[----:B------:R-:W-:Y:S01]  /*1900*/  SHF.R.U64 R14, R3, 0x8, R2 ;  /* 0x00000008030e7819 */ /* 0x000fe20000001202 */
[C---:B------:R-:W-:Y:S01]  /*1910*/  IMAD.SHL.U32 R10, R21.reuse, 0x4, RZ ;  /* 0x00000004150a7824 */ /* 0x040fe200078e00ff */
[----:B------:R-:W-:Y:S01]  /*1920*/  SHF.L.U64.HI R11, R21, 0x2, R20 ;  /* 0x00000002150b7819 */ /* 0x000fe20000010214 */
[----:B------:R-:W1:Y:S01]  /*1930*/  LDCU.64 UR10, c[0x0][0x398] ;  /* 0x00007300ff0a77ac */ /* 0x000e620008000a00 */
[----:B------:R-:W-:Y:S01]  /*1940*/  IMAD.MOV.U32 R15, RZ, RZ, RZ ;  /* 0x000000ffff0f7224 */ /* 0x000fe200078e00ff */
[----:B------:R-:W-:Y:S01]  /*1950*/  LEA R0, R0, UR5, 0x3 ;  /* 0x0000000500007c11 */ /* 0x000fe2000f8e18ff */
[----:B------:R-:W-:-:S05]  /*1960*/  VIADD R14, R14, 0x1 ;  /* 0x000000010e0e7836 */ /* 0x000fca0000000000 */
[----:B------:R-:W-:-:S04]  /*1970*/  LOP3.LUT R14, R14, 0x3, RZ, 0xc0, !PT ;  /* 0x000000030e0e7812 */ /* 0x000fc800078ec0ff */
[----:B------:R-:W-:Y:S02]  /*1980*/  LEA R21, P3, R14, R21, 0x8 ;  /* 0x000000150e157211 */ /* 0x000fe400078640ff */
[----:B0-----:R-:W-:Y:S02]  /*1990*/  IADD3 R12, P1, PT, R10, UR6, RZ ;  /* 0x000000060a0c7c10 */ /* 0x001fe4000ff3e0ff */
[----:B------:R-:W-:Y:S02]  /*19a0*/  LEA.HI.X R20, R14, R20, R15, 0x8, P3 ;  /* 0x000000140e147211 */ /* 0x000fe400018f440f */
[----:B-1----:R-:W-:Y:S02]  /*19b0*/  IADD3 R10, P2, PT, R10, UR10, RZ ;  /* 0x0000000a0a0a7c10 */ /* 0x002fe4000ff5e0ff */
[C---:B------:R-:W-:Y:S02]  /*19c0*/  IADD3.X R13, PT, PT, R11.reuse, UR7, RZ, P1, !PT ;  /* 0x000000070b0d7c10 */ /* 0x040fe40008ffe4ff */
[----:B------:R-:W-:-:S09]  /*19d0*/  IADD3.X R11, PT, PT, R11, UR11, RZ, P2, !PT ;  /* 0x0000000b0b0b7c10 */ /* 0x000fd200097fe4ff */
.L_x_1035:
[----:B0-----:R0:W1:Y:S01]  /*19e0*/  LDS.64 R8, [R0] ;  /* 0x0000000000087984 */ /* 0x0010620000000a00 */
[----:B------:R-:W-:Y:S01]  /*19f0*/  IMAD.MOV.U32 R2, RZ, RZ, R10 ;  /* 0x000000ffff027224 */ /* 0x000fe200078e000a */
[----:B------:R-:W-:Y:S01]  /*1a00*/  IADD3 R14, P1, PT, R14, -0x1, RZ ;  /* 0xffffffff0e0e7810 */ /* 0x000fe20007f3e0ff */
[----:B------:R-:W-:Y:S01]  /*1a10*/  IMAD.MOV.U32 R3, RZ, RZ, R11 ;  /* 0x000000ffff037224 */ /* 0x000fe200078e000b */
[----:B------:R-:W-:Y:S01]  /*1a20*/  IADD3 R10, P3, PT, R10, 0x400, RZ ;  /* 0x000004000a0a7810 */ /* 0x000fe20007f7e0ff */
[----:B------:R-:W-:Y:S01]  /*1a30*/  IMAD.MOV.U32 R4, RZ, RZ, R12 ;  /* 0x000000ffff047224 */ /* 0x000fe200078e000c */
[----:B------:R-:W-:Y:S01]  /*1a40*/  IADD3.X R15, PT, PT, R15, -0x1, RZ, P1, !PT ;  /* 0xffffffff0f0f7810 */ /* 0x000fe20000ffe4ff */
[----:B------:R-:W-:Y:S01]  /*1a50*/  IMAD.MOV.U32 R5, RZ, RZ, R13 ;  /* 0x000000ffff057224 */ /* 0x000fe200078e000d */
[----:B------:R-:W-:Y:S01]  /*1a60*/  ISETP.NE.U32.AND P1, PT, R14, RZ, PT ;  /* 0x000000ff0e00720c */ /* 0x000fe20003f25070 */
[----:B0-----:R-:W-:Y:S01]  /*1a70*/  VIADD R0, R0, 0x800 ;  /* 0x0000080000007836 */ /* 0x001fe20000000000 */
[----:B------:R-:W-:Y:S01]  /*1a80*/  IADD3 R12, P2, PT, R12, 0x400, RZ ;  /* 0x000004000c0c7810 */ /* 0x000fe20007f5e0ff */
[----:B------:R-:W-:Y:S01]  /*1a90*/  IMAD.X R11, RZ, RZ, R11, P3 ;  /* 0x000000ffff0b7224 */ /* 0x000fe200018e060b */
[----:B------:R-:W-:-:S03]  /*1aa0*/  ISETP.NE.AND.EX P1, PT, R15, RZ, PT, P1 ;  /* 0x000000ff0f00720c */ /* 0x000fc60003f25310 */
[----:B------:R-:W-:Y:S01]  /*1ab0*/  IMAD.X R13, RZ, RZ, R13, P2 ;  /* 0x000000ffff0d7224 */ /* 0x000fe200010e060d */
[----:B-1----:R0:W-:Y:S04]  /*1ac0*/  STG.E desc[UR8][R2.64], R8 ;  /* 0x0000000802007986 */ /* 0x0021e8000c101908 */
[----:B------:R0:W-:Y:S05]  /*1ad0*/  STG.E desc[UR8][R4.64], R9 ;  /* 0x0000000904007986 */ /* 0x0001ea000c101908 */
[----:B------:R-:W-:Y:S05]  /*1ae0*/  @P1 BRA `(.L_x_1035) ;  /* 0xfffffffc00bc1947 */ /* 0x000fea000383ffff */
.L_x_1034:
[----:B------:R-:W-:Y:S05]  /*1af0*/  BSYNC.RECONVERGENT B0 ;  /* 0x0000000000007941 */ /* 0x000fea0003800200 */
.L_x_1033:
[----:B------:R-:W-:Y:S05]  /*1b00*/  @!P0 EXIT ;  /* 0x000000000000894d */ /* 0x000fea0003800000 */
.L_x_1036:
[C---:B------:R-:W-:Y:S01]  /*1b10*/  LEA R0, R21.reuse, UR5, 0x3 ;  /* 0x0000000515007c11 */ /* 0x040fe2000f8e18ff */
[C---:B----4-:R-:W-:Y:S01]  /*1b20*/  IMAD.SHL.U32 R10, R21.reuse, 0x4, RZ ;  /* 0x00000004150a7824 */ /* 0x050fe200078e00ff */
[C---:B0-----:R-:W-:Y:S01]  /*1b30*/  SHF.L.U64.HI R3, R21.reuse, 0x2, R20 ;  /* 0x0000000215037819 */ /* 0x041fe20000010214 */
[----:B------:R-:W-:Y:S02]  /*1b40*/  VIADD R21, R21, 0x400 ;  /* 0x0000040015157836 */ /* 0x000fe40000000000 */
[----:B------:R-:W0:Y:S01]  /*1b50*/  LDS.64 R12, [R0] ;  /* 0x00000000000c7984 */ /* 0x000e220000000a00 */
[C---:B------:R-:W-:Y:S01]  /*1b60*/  IADD3 R8, P0, PT, R10.reuse, UR12, RZ ;  /* 0x0000000c0a087c10 */ /* 0x040fe2000ff1e0ff */
[----:B------:R-:W-:Y:S01]  /*1b70*/  IMAD.MOV.U32 R20, RZ, RZ, RZ ;  /* 0x000000ffff147224 */ /* 0x000fe200078e00ff */
[C---:B------:R-:W-:Y:S01]  /*1b80*/  LOP3.LUT R4, R10.reuse, 0xfffffffc, RZ, 0xc0, !PT ;  /* 0xfffffffc0a047812 */ /* 0x040fe200078ec0ff */
[----:B------:R-:W1:Y:S01]  /*1b90*/  LDS.64 R14, [R0+0x800] ;  /* 0x00080000000e7984 */ /* 0x000e620000000a00 */
[----:B------:R-:W-:-:S02]  /*1ba0*/  IADD3 R10, P1, PT, R10, UR14, RZ ;  /* 0x0000000e0a0a7c10 */ /* 0x000fc4000ff3e0ff */
[C---:B------:R-:W-:Y:S01]  /*1bb0*/  IADD3.X R9, PT, PT, R3.reuse, UR13, RZ, P0, !PT ;  /* 0x0000000d03097c10 */ /* 0x040fe200087fe4ff */
[----:B------:R-:W2:Y:S01]  /*1bc0*/  LDS.64 R16, [R0+0x1000] ;  /* 0x0010000000107984 */ /* 0x000ea20000000a00 */
[C---:B------:R-:W-:Y:S02]  /*1bd0*/  LOP3.LUT R5, R3.reuse, 0x3, RZ, 0xc0, !PT ;  /* 0x0000000303057812 */ /* 0x040fe400078ec0ff */
[C---:B------:R-:W-:Y:S01]  /*1be0*/  IADD3 R2, P0, PT, R4.reuse, UR12, RZ ;  /* 0x0000000c04027c10 */ /* 0x040fe2000ff1e0ff */
[----:B------:R-:W3:Y:S01]  /*1bf0*/  LDS.64 R18, [R0+0x1800] ;  /* 0x0018000000127984 */ /* 0x000ee20000000a00 */
[----:B------:R-:W-:Y:S02]  /*1c00*/  IADD3.X R11, PT, PT, R3, UR15, RZ, P1, !PT ;  /* 0x0000000f030b7c10 */ /* 0x000fe40008ffe4ff */
[----:B------:R-:W-:Y:S02]  /*1c10*/  IADD3 R4, P1, PT, R4, UR14, RZ ;  /* 0x0000000e04047c10 */ /* 0x000fe4000ff3e0ff */
[----:B------:R-:W-:-:S02]  /*1c20*/  IADD3.X R3, PT, PT, R5, UR13, RZ, P0, !PT ;  /* 0x0000000d05037c10 */ /* 0x000fc400087fe4ff */
[----:B------:R-:W-:Y:S02]  /*1c30*/  IADD3.X R5, PT, PT, R5, UR15, RZ, P1, !PT ;  /* 0x0000000f05057c10 */ /* 0x000fe40008ffe4ff */
[----:B------:R-:W-:-:S04]  /*1c40*/  ISETP.GT.U32.AND P0, PT, R6, R21, PT ;  /* 0x000000150600720c */ /* 0x000fc80003f04070 */
[----:B------:R-:W-:Y:S01]  /*1c50*/  ISETP.GT.U32.AND.EX P0, PT, R7, RZ, PT, P0 ;  /* 0x000000ff0700720c */ /* 0x000fe20003f04100 */
[----:B0-----:R4:W-:Y:S04]  /*1c60*/  STG.E desc[UR8][R8.64], R12 ;  /* 0x0000000c08007986 */ /* 0x0019e8000c101908 */
[----:B------:R4:W-:Y:S04]  /*1c70*/  STG.E desc[UR8][R10.64], R13 ;  /* 0x0000000d0a007986 */ /* 0x0009e8000c101908 */
[----:B-1----:R4:W-:Y:S04]  /*1c80*/  STG.E desc[UR8][R2.64+0x400], R14 ;  /* 0x0004000e02007986 */ /* 0x0029e8000c101908 */
[----:B------:R4:W-:Y:S04]  /*1c90*/  STG.E desc[UR8][R4.64+0x400], R15 ;  /* 0x0004000f04007986 */ /* 0x0009e8000c101908 */
[----:B--2---:R4:W-:Y:S04]  /*1ca0*/  STG.E desc[UR8][R2.64+0x800], R16 ;  /* 0x0008001002007986 */ /* 0x0049e8000c101908 */
[----:B------:R4:W-:Y:S04]  /*1cb0*/  STG.E desc[UR8][R4.64+0x800], R17 ;  /* 0x0008001104007986 */ /* 0x0009e8000c101908 */
[----:B---3--:R4:W-:Y:S04]  /*1cc0*/  STG.E desc[UR8][R2.64+0xc00], R18 ;  /* 0x000c001202007986 */ /* 0x0089e8000c101908 */
[----:B------:R4:W-:Y:S01]  /*1cd0*/  STG.E desc[UR8][R4.64+0xc00], R19 ;  /* 0x000c001304007986 */ /* 0x0009e2000c101908 */
[----:B------:R-:W-:Y:S05]  /*1ce0*/  @P0 BRA `(.L_x_1036) ;  /* 0xfffffffc00880947 */ /* 0x000fea000383ffff */
[----:B------:R-:W-:Y:S05]  /*1cf0*/  EXIT ;  /* 0x000000000000794d */ /* 0x000fea0003800000 */
.L_x_1032:
[----:B------:R-:W-:Y:S01]  /*1d00*/  BSSY.RECONVERGENT B0, `(.L_x_1037) ;  /* 0x000000f000007945 */ /* 0x000fe20003800200 */
[----:B------:R-:W-:Y:S02]  /*1d10*/  ISETP.NE.AND P1, PT, R20, R27, PT ;  /* 0x0000001b1400720c */ /* 0x000fe40003f25270 */
[----:B------:R-:W-:Y:S02]  /*1d20*/  ISETP.NE.AND P4, PT, R2, R8, PT ;  /* 0x000000080200720c */ /* 0x000fe40003f85270 */
[----:B------:R-:W-:Y:S01]  /*1d30*/  ISETP.NE.AND P0, PT, R8, R10, PT ;  /* 0x0000000a0800720c */ /* 0x000fe20003f05270 */
[----:B------:R-:W-:-:S12]  /*1d40*/  @!P6 BRA `(.L_x_1038) ;  /* 0x000000000028e947 */ /* 0x000fd80003800000 */
[----:B------:R-:W0:Y:S01]  /*1d50*/  LDCU.64 UR4, c[0x0][0x398] ;  /* 0x00007300ff0477ac */ /* 0x000e220008000a00 */
[C---:B------:R-:W-:Y:S01]  /*1d60*/  IMAD.SHL.U32 R24, R40.reuse, 0x4, RZ ;  /* 0x0000000428187824 */ /* 0x040fe200078e00ff */
[----:B------:R-:W-:Y:S01]  /*1d70*/  SHF.L.U64.HI R40, R40, 0x2, R41 ;  /* 0x0000000228287819 */ /* 0x000fe20000010229 */
[----:B------:R-:W1:Y:S03]  /*1d80*/  LDCU.64 UR6, c[0x0][0x3a0] ;  /* 0x00007400ff0677ac */ /* 0x000e660008000a00 */
[C---:B0-----:R-:W-:Y:S02]  /*1d90*/  IADD3 R6, P2, PT, R24.reuse, UR4, RZ ;  /* 0x0000000418067c10 */ /* 0x041fe4000ff5e0ff */
[----:B-1----:R-:W-:Y:S02]  /*1da0*/  IADD3 R24, P3, PT, R24, UR6, RZ ;  /* 0x0000000618187c10 */ /* 0x002fe4000ff7e0ff */
[----:B------:R-:W-:-:S02]  /*1db0*/  IADD3.X R7, PT, PT, R40, UR5, RZ, P2, !PT ;  /* 0x0000000528077c10 */ /* 0x000fc400097fe4ff */
[----:B------:R-:W-:-:S03]  /*1dc0*/  IADD3.X R25, PT, PT, R40, UR7, RZ, P3, !PT ;  /* 0x0000000728197c10 */ /* 0x000fc60009ffe4ff */
[----:B------:R0:W-:Y:S04]  /*1dd0*/  STG.E desc[UR8][R6.64], R22 ;  /* 0x0000001606007986 */ /* 0x0001e8000c101908 */
[----:B------:R0:W-:Y:S02]  /*1de0*/  STG.E desc[UR8][R24.64], R23 ;  /* 0x0000001718007986 */ /* 0x0001e4000c101908 */
.L_x_1038:
[----:B------:R-:W-:Y:S05]  /*1df0*/  BSYNC.RECONVERGENT B0 ;  /* 0x0000000000007941 */ /* 0x000fea0003800200 */
.L_x_1037:
[----:B------:R-:W-:Y:S04]  /*1e00*/  BSSY.RECONVERGENT B0, `(.L_x_1039) ;  /* 0x000000c000007945 */ /* 0x000fe80003800200 */
[----:B------:R-:W-:Y:S05]  /*1e10*/  @!P4 BRA `(.L_x_1040) ;  /* 0x000000000028c947 */ /* 0x000fea0003800000 */
[----:B------:R-:W1:Y:S01]  /*1e20*/  LDCU.64 UR4, c[0x0][0x398] ;  /* 0x00007300ff0477ac */ /* 0x000e620008000a00 */
[C---:B0-----:R-:W-:Y:S01]  /*1e30*/  IMAD.SHL.U32 R22, R43.reuse, 0x4, RZ ;  /* 0x000000042b167824 */ /* 0x041fe200078e00ff */
[----:B------:R-:W-:Y:S01]  /*1e40*/  SHF.L.U64.HI R43, R43, 0x2, R4 ;  /* 0x000000022b2b7819 */ /* 0x000fe20000010204 */
[----:B------:R-:W0:Y:S03]  /*1e50*/  LDCU.64 UR6, c[0x0][0x3a0] ;  /* 0x00007400ff0677ac */ /* 0x000e260008000a00 */
[C---:B-1----:R-:W-:Y:S02]  /*1e60*/  IADD3 R6, P2, PT, R22.reuse, UR4, RZ ;  /* 0x0000000416067c10 */ /* 0x042fe4000ff5e0ff */
[----:B0-----:R-:W-:Y:S02]  /*1e70*/  IADD3 R22, P3, PT, R22, UR6, RZ ;  /* 0x0000000616167c10 */ /* 0x001fe4000ff7e0ff */
[----:B------:R-:W-:-:S02]  /*1e80*/  IADD3.X R7, PT, PT, R43, UR5, RZ, P2, !PT ;  /* 0x000000052b077c10 */ /* 0x000fc400097fe4ff */
[----:B------:R-:W-:-:S03]  /*1e90*/  IADD3.X R23, PT, PT, R43, UR7, RZ, P3, !PT ;  /* 0x000000072b177c10 */ /* 0x000fc60009ffe4ff */
[----:B------:R1:W-:Y:S04]  /*1ea0*/  STG.E desc[UR8][R6.64], R2 ;  /* 0x0000000206007986 */ /* 0x0003e8000c101908 */
[----:B------:R1:W-:Y:S02]  /*1eb0*/  STG.E desc[UR8][R22.64], R3 ;  /* 0x0000000316007986 */ /* 0x0003e4000c101908 */
.L_x_1040:
[----:B------:R-:W-:Y:S05]  /*1ec0*/  BSYNC.RECONVERGENT B0 ;  /* 0x0000000000007941 */ /* 0x000fea0003800200 */
.L_x_1039:
[----:B------:R-:W-:Y:S01]  /*1ed0*/  BSSY.RECONVERGENT B0, `(.L_x_1041) ;  /* 0x0000011000007945 */ /* 0x000fe20003800200 */
[----:B------:R-:W-:Y:S02]  /*1ee0*/  ISETP.NE.AND P2, PT, R10, R12, PT ;  /* 0x0000000c0a00720c */ /* 0x000fe40003f45270 */
[----:B------:R-:W-:Y:S02]  /*1ef0*/  ISETP.NE.AND P3, PT, R12, R14, PT ;  /* 0x0000000e0c00720c */ /* 0x000fe40003f65270 */
[----:B------:R-:W-:Y:S02]  /*1f00*/  ISETP.NE.AND P4, PT, R14, R16, PT ;  /* 0x000000100e00720c */ /* 0x000fe40003f85270 */
[----:B------:R-:W-:Y:S02]  /*1f10*/  ISETP.NE.AND P5, PT, R16, R18, PT ;  /* 0x000000121000720c */ /* 0x000fe40003fa5270 */
[----:B------:R-:W-:Y:S01]  /*1f20*/  ISETP.NE.AND P6, PT, R18, R20, PT ;  /* 0x000000141200720c */ /* 0x000fe20003fc5270 */
[----:B------:R-:W-:-:S12]  /*1f30*/  @!P0 BRA `(.L_x_1042) ;  /* 0x0000000000288947 */ /* 0x000fd80003800000 */
[----:B------:R-:W2:Y:S01]  /*1f40*/  LDCU.64 UR4, c[0x0][0x398] ;  /* 0x00007300ff0477ac */ /* 0x000ea20008000a00 */
[C---:B01----:R-:W-:Y:S01]  /*1f50*/  IMAD.SHL.U32 R6, R31.reuse, 0x4, RZ ;  /* 0x000000041f067824 */ /* 0x043fe200078e00ff */
[----:B------:R-:W-:Y:S01]  /*1f60*/  SHF.L.U64.HI R42, R31, 0x2, R42 ;  /* 0x000000021f2a7819 */ /* 0x000fe2000001022a */
[----:B------:R-:W0:Y:S03]  /*1f70*/  LDCU.64 UR6, c[0x0][0x3a0] ;  /* 0x00007400ff0677ac */ /* 0x000e260008000a00 */
[----:B--2---:R-:W-:-:S04]  /*1f80*/  IADD3 R2, P0, PT, R6, UR4, RZ ;  /* 0x0000000406027c10 */ /* 0x004fc8000ff1e0ff */
[----:B------:R-:W-:Y:S02]  /*1f90*/  IADD3.X R3, PT, PT, R42, UR5, RZ, P0, !PT ;  /* 0x000000052a037c10 */ /* 0x000fe400087fe4ff */
[----:B0-----:R-:W-:-:S03]  /*1fa0*/  IADD3 R6, P0, PT, R6, UR6, RZ ;  /* 0x0000000606067c10 */ /* 0x001fc6000ff1e0ff */
[----:B------:R2:W-:Y:S01]  /*1fb0*/  STG.E desc[UR8][R2.64], R8 ;  /* 0x0000000802007986 */ /* 0x0005e2000c101908 */
[----:B------:R-:W-:-:S05]  /*1fc0*/  IADD3.X R7, PT, PT, R42, UR7, RZ, P0, !PT ;  /* 0x000000072a077c10 */ /* 0x000fca00087fe4ff */
[----:B------:R2:W-:Y:S04]  /*1fd0*/  STG.E desc[UR8][R6.64], R9 ;  /* 0x0000000906007986 */ /* 0x0005e8000c101908 */
.L_x_1042:
[----:B------:R-:W-:Y:S05]  /*1fe0*/  BSYNC.RECONVERGENT B0 ;  /* 0x0000000000007941 */ /* 0x000fea0003800200 */
.L_x_1041:
[----:B------:R-:W-:Y:S04]  /*1ff0*/  BSSY.RECONVERGENT B0, `(.L_x_1043) ;  /* 0x000000c000007945 */ /* 0x000fe80003800200 */
[----:B------:R-:W-:Y:S05]  /*2000*/  @!P2 BRA `(.L_x_1044) ;  /* 0x000000000028a947 */ /* 0x000fea0003800000 */
[----:B------:R-:W1:Y:S01]  /*2010*/  LDCU.64 UR4, c[0x0][0x398] ;  /* 0x00007300ff0477ac */ /* 0x000e620008000a00 */
[C---:B------:R-:W-:Y:S01]  /*2020*/  IMAD.SHL.U32 R4, R32.reuse, 0x4, RZ ;  /* 0x0000000420047824 */ /* 0x040fe200078e00ff */
[----:B------:R-:W-:Y:S01]  /*2030*/  SHF.L.U64.HI R5, R32, 0x2, R5 ;  /* 0x0000000220057819 */ /* 0x000fe20000010205 */
[----:B------:R-:W3:Y:S03]  /*2040*/  LDCU.64 UR6, c[0x0][0x3a0] ;  /* 0x00007400ff0677ac */ /* 0x000ee60008000a00 */
[C---:B-12---:R-:W-:Y:S02]  /*2050*/  IADD3 R2, P0, PT, R4.reuse, UR4, RZ ;  /* 0x0000000404027c10 */ /* 0x046fe4000ff1e0ff */
[----:B---3--:R-:W-:Y:S02]  /*2060*/  IADD3 R4, P2, PT, R4, UR6, RZ ;  /* 0x0000000604047c10 */ /* 0x008fe4000ff5e0ff */
[----:B------:R-:W-:-:S02]  /*2070*/  IADD3.X R3, PT, PT, R5, UR5, RZ, P0, !PT ;  /* 0x0000000505037c10 */ /* 0x000fc400087fe4ff */
[----:B------:R-:W-:-:S03]  /*2080*/  IADD3.X R5, PT, PT, R5, UR7, RZ, P2, !PT ;  /* 0x0000000705057c10 */ /* 0x000fc600097fe4ff */
[----:B------:R3:W-:Y:S04]  /*2090*/  STG.E desc[UR8][R2.64], R10 ;  /* 0x0000000a02007986 */ /* 0x0007e8000c101908 */
[----:B------:R3:W-:Y:S02]  /*20a0*/  STG.E desc[UR8][R4.64], R11 ;  /* 0x0000000b04007986 */ /* 0x0007e4000c101908 */
.L_x_1044:
[----:B------:R-:W-:Y:S05]  /*20b0*/  BSYNC.RECONVERGENT B0 ;  /* 0x0000000000007941 */ /* 0x000fea0003800200 */
.L_x_1043:
[----:B------:R-:W-:Y:S04]  /*20c0*/  BSSY.RECONVERGENT B0, `(.L_x_1045) ;  /* 0x000000c000007945 */ /* 0x000fe80003800200 */
[----:B------:R-:W-:Y:S05]  /*20d0*/  @!P3 BRA `(.L_x_1046) ;  /* 0x000000000028b947 */ /* 0x000fea0003800000 */
[----:B------:R-:W1:Y:S01]  /*20e0*/  LDCU.64 UR4, c[0x0][0x398] ;  /* 0x00007300ff0477ac */ /* 0x000e620008000a00 */
[C---:B---3--:R-:W-:Y:S01]  /*20f0*/  IMAD.SHL.U32 R4, R33.reuse, 0x4, RZ ;  /* 0x0000000421047824 */ /* 0x048fe200078e00ff */
        /* <DEDUP_REMOVED lines=8> */
.L_x_1046:
[----:B------:R-:W-:Y:S05]  /*2180*/  BSYNC.RECONVERGENT B0 ;  /* 0x0000000000007941 */ /* 0x000fea0003800200 */
.L_x_1045:
[----:B------:R-:W-:Y:S04]  /*2190*/  BSSY.RECONVERGENT B0, `(.L_x_1047) ;  /* 0x000000c000007945 */ /* 0x000fe80003800200 */
[----:B------:R-:W-:Y:S05]  /*21a0*/  @!P4 BRA `(.L_x_1048) ;  /* 0x000000000028c947 */ /* 0x000fea0003800000 */
[----:B------:R-:W1:Y:S01]  /*21b0*/  LDCU.64 UR4, c[0x0][0x398] ;  /* 0x00007300ff0477ac */ /* 0x000e620008000a00 */
[C---:B---34-:R-:W-:Y:S01]  /*21c0*/  IMAD.SHL.U32 R4, R35.reuse, 0x4, RZ ;  /* 0x0000000423047824 */ /* 0x058fe200078e00ff */
        /* <DEDUP_REMOVED lines=8> */
.L_x_1048:
[----:B------:R-:W-:Y:S05]  /*2250*/  BSYNC.RECONVERGENT B0 ;  /* 0x0000000000007941 */ /* 0x000fea0003800200 */
.L_x_1047:
[----:B------:R-:W-:Y:S04]  /*2260*/  BSSY.RECONVERGENT B0, `(.L_x_1049) ;  /* 0x000000c000007945 */ /* 0x000fe80003800200 */
[----:B------:R-:W-:Y:S05]  /*2270*/  @!P5 BRA `(.L_x_1050) ;  /* 0x000000000028d947 */ /* 0x000fea0003800000 */
[----:B------:R-:W2:Y:S01]  /*2280*/  LDCU.64 UR4, c[0x0][0x398] ;  /* 0x00007300ff0477ac */ /* 0x000ea20008000a00 */
[C---:B-1-34-:R-:W-:Y:S01]  /*2290*/  IMAD.SHL.U32 R4, R37.reuse, 0x4, RZ ;  /* 0x0000000425047824 */ /* 0x05afe200078e00ff */
[----:B------:R-:W-:Y:S01]  /*22a0*/  SHF.L.U64.HI R28, R37, 0x2, R28 ;  /* 0x00000002251c7819 */ /* 0x000fe2000001021c */
[----:B------:R-:W1:Y:S03]  /*22b0*/  LDCU.64 UR6, c[0x0][0x3a0] ;  /* 0x00007400ff0677ac */ /* 0x000e660008000a00 */
[C---:B--2---:R-:W-:Y:S02]  /*22c0*/  IADD3 R2, P0, PT, R4.reuse, UR4, RZ ;  /* 0x0000000404027c10 */ /* 0x044fe4000ff1e0ff */
[----:B-1----:R-:W-:Y:S02]  /*22d0*/  IADD3 R4, P2, PT, R4, UR6, RZ ;  /* 0x0000000604047c10 */ /* 0x002fe4000ff5e0ff */
[----:B------:R-:W-:-:S02]  /*22e0*/  IADD3.X R3, PT, PT, R28, UR5, RZ, P0, !PT ;  /* 0x000000051c037c10 */ /* 0x000fc400087fe4ff */
[----:B------:R-:W-:-:S03]  /*22f0*/  IADD3.X R5, PT, PT, R28, UR7, RZ, P2, !PT ;  /* 0x000000071c057c10 */ /* 0x000fc600097fe4ff */
[----:B------:R1:W-:Y:S04]  /*2300*/  STG.E desc[UR8][R2.64], R16 ;  /* 0x0000001002007986 */ /* 0x0003e8000c101908 */
[----:B------:R1:W-:Y:S02]  /*2310*/  STG.E desc[UR8][R4.64], R17 ;  /* 0x0000001104007986 */ /* 0x0003e4000c101908 */
.L_x_1050:
[----:B------:R-:W-:Y:S05]  /*2320*/  BSYNC.RECONVERGENT B0 ;  /* 0x0000000000007941 */ /* 0x000fea0003800200 */
.L_x_1049:
        /* <DEDUP_REMOVED lines=12> */
.L_x_1052:
[----:B------:R-:W-:Y:S05]  /*23f0*/  BSYNC.RECONVERGENT B0 ;  /* 0x0000000000007941 */ /* 0x000fea0003800200 */
.L_x_1051:
[----:B------:R-:W-:Y:S05]  /*2400*/  @!P1 EXIT ;  /* 0x000000000000994d */ /* 0x000fea0003800000 */
        /* <DEDUP_REMOVED lines=8> */
[----:B------:R-:W-:Y:S04]  /*2490*/  STG.E desc[UR8][R2.64], R20 ;  /* 0x0000001402007986 */ /* 0x000fe8000c101908 */
[----:B------:R-:W-:Y:S01]  /*24a0*/  STG.E desc[UR8][R4.64], R21 ;  /* 0x0000001504007986 */ /* 0x000fe2000c101908 */
[----:B------:R-:W-:Y:S05]  /*24b0*/  EXIT ;  /* 0x000000000000794d */ /* 0x000fea0003800000 */
.L_x_1031:
[----:B------:R-:W0:Y:S01]  /*24c0*/  S2R R40, SR_TID.X ;  /* 0x0000000000287919 */ /* 0x000e220000002100 */
        /* <DEDUP_REMOVED lines=8> */
[----:B------:R-:W2:Y:S04]  /*2550*/  LDG.E.CONSTANT R0, desc[UR8][R6.64] ;  /* 0x0000000806007981 */ /* 0x000ea8000c1e9900 */
[----:B------:R-:W3:Y:S04]  /*2560*/  LDG.E.CONSTANT R8, desc[UR8][R6.64+0x80] ;  /* 0x0000800806087981 */ /* 0x000ee8000c1e9900 */
[----:B------:R-:W4:Y:S04]  /*2570*/  LDG.E.CONSTANT R9, desc[UR8][R6.64+0x100] ;  /* 0x0001000806097981 */ /* 0x000f28000c1e9900 */
[----:B------:R-:W5:Y:S04]  /*2580*/  LDG.E.CONSTANT R11, desc[UR8][R6.64+0x180] ;  /* 0x00018008060b7981 */ /* 0x000f68000c1e9900 */
[----:B------:R-:W5:Y:S04]  /*2590*/  LDG.E.CONSTANT R13, desc[UR8][R6.64+0x200] ;  /* 0x00020008060d7981 */ /* 0x000f68000c1e9900 */
[----:B------:R-:W5:Y:S04]  /*25a0*/  LDG.E.CONSTANT R15, desc[UR8][R6.64+0x280] ;  /* 0x00028008060f7981 */ /* 0x000f68000c1e9900 */
[----:B------:R-:W5:Y:S04]  /*25b0*/  LDG.E.CONSTANT R17, desc[UR8][R6.64+0x300] ;  /* 0x0003000806117981 */ /* 0x000f68000c1e9900 */
[----:B------:R-:W5:Y:S04]  /*25c0*/  LDG.E.CONSTANT R19, desc[UR8][R6.64+0x380] ;  /* 0x0003800806137981 */ /* 0x000f68000c1e9900 */
[----:B------:R0:W5:Y:S01]  /*25d0*/  LDG.E.CONSTANT R21, desc[UR8][R6.64+0x400] ;  /* 0x0004000806157981 */ /* 0x000162000c1e9900 */
[----:B------:R-:W-:Y:S01]  /*25e0*/  ISETP.NE.AND P1, PT, R40, RZ, PT ;  /* 0x000000ff2800720c */ /* 0x000fe20003f25270 */
[----:B------:R-:W-:Y:S01]  /*25f0*/  IMAD.MOV.U32 R2, RZ, RZ, RZ ;  /* 0x000000ffff027224 */ /* 0x000fe200078e00ff */
[----:B------:R-:W1:Y:S01]  /*2600*/  S2R R38, SR_LANEID ;  /* 0x0000000000267919 */ /* 0x000e620000000000 */
[----:B------:R-:W1:Y:S01]  /*2610*/  S2UR UR5, SR_CgaCtaId ;  /* 0x00000000000579c3 */ /* 0x000e620000008800 */
[----:B------:R-:W-:Y:S01]  /*2620*/  SHF.R.U32.HI R3, RZ, 0x5, R40 ;  /* 0x00000005ff037819 */ /* 0x000fe20000011628 */
[----:B------:R-:W-:-:S06]  /*2630*/  UMOV UR4, 0x400 ;  /* 0x0000040000047882 */ /* 0x000fcc0000000000 */
[----:B0-----:R-:W0:Y:S08]  /*2640*/  LDC R7, c[0x0][0x390] ;  /* 0x0000e400ff077b82 */ /* 0x001e300000000800 */
[----:B------:R-:W1:Y:S02]  /*2650*/  @!P1 LDC.64 R4, c[0x0][0x380] ;  /* 0x0000e000ff049b82 */ /* 0x000e640000000a00 */
[----:B-1----:R-:W-:-:S05]  /*2660*/  @!P1 IMAD.WIDE.U32 R4, R39, 0x2400, R4 ;  /* 0x0000240027049825 */ /* 0x002fca00078e0004 */
[----:B------:R1:W5:Y:S01]  /*2670*/  @!P1 LDG.E.CONSTANT R2, desc[UR8][R4.64+-0x4] ;  /* 0xfffffc0804029981 */ /* 0x000362000c1e9900 */
[----:B------:R-:W-:Y:S01]  /*2680*/  ULEA UR4, UR5, UR4, 0x18 ;  /* 0x0000000405047291 */ /* 0x000fe2000f8ec0ff */
[----:B------:R-:W-:Y:S01]  /*2690*/  IMAD R6, R3, 0x120, R38 ;  /* 0x0000012003067824 */ /* 0x000fe200078e0226 */
[----:B------:R-:W-:-:S04]  /*26a0*/  ISETP.NE.AND P0, PT, R40, RZ, PT ;  /* 0x000000ff2800720c */ /* 0x000fc80003f05270 */
[----:B------:R-:W-:Y:S02]  /*26b0*/  LEA R6, R6, UR4, 0x2 ;  /* 0x0000000406067c11 */ /* 0x000fe4000f8e10ff */
[----:B------:R-:W-:-:S03]  /*26c0*/  LEA R24, R40, UR4, 0x2 ;  /* 0x0000000428187c11 */ /* 0x000fc6000f8e10ff */
[----:B-1----:R-:W-:Y:S01]  /*26d0*/  IMAD R5, R38, 0x20, R6 ;  /* 0x0000002026057824 */ /* 0x002fe200078e0206 */
[----:B--2---:R-:W-:Y:S04]  /*26e0*/  STS [R6], R0 ;  /* 0x0000000006007388 */ /* 0x004fe80000000800 */
[----:B---3--:R-:W-:Y:S04]  /*26f0*/  STS [R6+0x80], R8 ;  /* 0x0000800806007388 */ /* 0x008fe80000000800 */
[----:B----4-:R-:W-:Y:S04]  /*2700*/  STS [R6+0x100], R9 ;  /* 0x0001000906007388 */ /* 0x010fe80000000800 */
[----:B-----5:R-:W-:Y:S04]  /*2710*/  STS [R6+0x180], R11 ;  /* 0x0001800b06007388 */ /* 0x020fe80000000800 */
        /* <DEDUP_REMOVED lines=8> */
[----:B------:R-:W1:Y:S04]  /*27a0*/  LDS R10, [R5+0x4] ;  /* 0x00000400050a7984 */ /* 0x000e680000000800 */
[----:B------:R-:W2:Y:S04]  /*27b0*/  LDS R12, [R5+0x8] ;  /* 0x00000800050c7984 */ /* 0x000ea80000000800 */
[----:B------:R-:W3:Y:S04]  /*27c0*/  LDS R14, [R5+0xc] ;  /* 0x00000c00050e7984 */ /* 0x000ee80000000800 */
[----:B------:R-:W4:Y:S04]  /*27d0*/  LDS R16, [R5+0x10] ;  /* 0x0000100005107984 */ /* 0x000f280000000800 */
[----:B------:R-:W5:Y:S04]  /*27e0*/  LDS R18, [R5+0x14] ;  /* 0x0000140005127984 */ /* 0x000f680000000800 */
[----:B------:R-:W-:Y:S04]  /*27f0*/  LDS R20, [R5+0x18] ;  /* 0x0000180005147984 */ /* 0x000fe80000000800 */
[----:B------:R-:W-:Y:S01]  /*2800*/  LDS R22, [R5+0x1c] ;  /* 0x00001c0005167984 */ /* 0x000fe20000000800 */
[----:B------:R-:W-:Y:S01]  /*2810*/  BAR.SYNC.DEFER_BLOCKING 0x0 ;  /* 0x0000000000007b1d */ /* 0x000fe20000010000 */
[----:B-1----:R-:W-:-:S02]  /*2820*/  ISETP.NE.AND P2, PT, R8, R10, PT ;  /* 0x0000000a0800720c */ /* 0x002fc40003f45270 */
[----:B--2---:R-:W-:Y:S02]  /*2830*/  ISETP.NE.AND P3, PT, R10, R12, PT ;  /* 0x0000000c0a00720c */ /* 0x004fe40003f65270 */
[----:B---3--:R-:W-:Y:S01]  /*2840*/  ISETP.NE.AND P4, PT, R12, R14, PT ;  /* 0x0000000e0c00720c */ /* 0x008fe20003f85270 */
[----:B0-----:R-:W-:Y:S01]  /*2850*/  STS [R6], R7 ;  /* 0x0000000706007388 */ /* 0x001fe20000000800 */
[----:B----4-:R-:W-:-:S03]  /*2860*/  ISETP.NE.AND P6, PT, R14, R16, PT ;  /* 0x000000100e00720c */ /* 0x010fc60003fc5270 */
[----:B------:R-:W-:Y:S01]  /*2870*/  STS [R6+0x80], R7 ;  /* 0x0000800706007388 */ /* 0x000fe20000000800 */
[----:B-----5:R-:W-:-:S03]  /*2880*/  ISETP.NE.AND P5, PT, R16, R18, PT ;  /* 0x000000121000720c */ /* 0x020fc60003fa5270 */
        /* <DEDUP_REMOVED lines=8> */
[----:B------:R-:W1:Y:S01]  /*2910*/  LDS R9, [R5] ;  /* 0x0000000005097984 */ /* 0x000e620000000800 */
[----:B0-----:R-:W-:-:S03]  /*2920*/  SEL R6, RZ, 0x1, !P4 ;  /* 0x00000001ff067807 */ /* 0x001fc60006000000 */
[----:B------:R-:W0:Y:S04]  /*2930*/  LDS R11, [R5+0x4] ;  /* 0x00000400050b7984 */ /* 0x000e280000000800 */
[----:B------:R-:W2:Y:S04]  /*2940*/  LDS R13, [R5+0x8] ;  /* 0x00000800050d7984 */ /* 0x000ea80000000800 */
[----:B------:R-:W3:Y:S04]  /*2950*/  LDS R15, [R5+0xc] ;  /* 0x00000c00050f7984 */ /* 0x000ee80000000800 */
[----:B------:R-:W4:Y:S04]  /*2960*/  LDS R17, [R5+0x10] ;  /* 0x0000100005117984 */ /* 0x000f280000000800 */
[----:B------:R-:W5:Y:S04]  /*2970*/  LDS R19, [R5+0x14] ;  /* 0x0000140005137984 */ /* 0x000f680000000800 */
[----:B------:R-:W5:Y:S04]  /*2980*/  LDS R21, [R5+0x18] ;  /* 0x0000180005157984 */ /* 0x000f680000000800 */
[----:B------:R-:W-:Y:S04]  /*2990*/  LDS R23, [R5+0x1c] ;  /* 0x00001c0005177984 */ /* 0x000fe80000000800 */
[----:B------:R0:W-:Y:S01]  /*29a0*/  LDS R4, [R5+0x20] ;  /* 0x0000200005047984 */ /* 0x0001e20000000800 */
[----:B------:R-:W-:Y:S01]  /*29b0*/  BAR.SYNC.DEFER_BLOCKING 0x0 ;  /* 0x0000000000007b1d */ /* 0x000fe20000010000 */
[----:B-1----:R-:W-:-:S02]  /*29c0*/  SEL R0, R9, RZ, !P2 ;  /* 0x000000ff09007207 */ /* 0x002fc40005000000 */
[----:B0-----:R-:W-:-:S03]  /*29d0*/  SEL R5, RZ, 0x1, !P3 ;  /* 0x00000001ff057807 */ /* 0x001fc60005800000 */
[----:B------:R-:W-:-:S05]  /*29e0*/  IMAD.IADD R0, R11, 0x1, R0 ;  /* 0x000000010b007824 */ /* 0x000fca00078e0200 */
[----:B------:R-:W-:Y:S02]  /*29f0*/  SEL R0, R0, RZ, !P3 ;  /* 0x000000ff00007207 */ /* 0x000fe40005800000 */
[----:B------:R-:W-:-:S03]  /*2a00*/  ISETP.NE.AND P3, PT, R18, R20, PT ;  /* 0x000000141200720c */ /* 0x000fc60003f65270 */
[----:B--2---:R-:W-:Y:S01]  /*2a10*/  IMAD.IADD R0, R13, 0x1, R0 ;  /* 0x000000010d007824 */ /* 0x004fe200078e0200 */
[----:B------:R-:W-:Y:S04]  /*2a20*/  STS [R24+0x4d8], R25 ;  /* 0x0004d81918007388 */ /* 0x000fe80000000800 */
[----:B------:R-:W-:Y:S01]  /*2a30*/  SEL R0, R0, RZ, !P4 ;  /* 0x000000ff00007207 */ /* 0x000fe20006000000 */
[----:B------:R-:W-:Y:S04]  /*2a40*/  BAR.SYNC.DEFER_BLOCKING 0x0 ;  /* 0x0000000000007b1d */ /* 0x000fe80000010000 */
[----:B---3--:R-:W-:-:S05]  /*2a50*/  IMAD.IADD R0, R15, 0x1, R0 ;  /* 0x000000010f007824 */ /* 0x008fca00078e0200 */
[----:B------:R-:W-:-:S05]  /*2a60*/  SEL R0, R0, RZ, !P6 ;  /* 0x000000ff00007207 */ /* 0x000fca0007000000 */
[----:B----4-:R-:W-:-:S05]  /*2a70*/  IMAD.IADD R0, R17, 0x1, R0 ;  /* 0x0000000111007824 */ /* 0x010fca00078e0200 */
[----:B------:R-:W-:-:S05]  /*2a80*/  SEL R0, R0, RZ, !P5 ;  /* 0x000000ff00007207 */ /* 0x000fca0006800000 */
[----:B-----5:R-:W-:Y:S01]  /*2a90*/  IMAD.IADD R0, R19, 0x1, R0 ;  /* 0x0000000113007824 */ /* 0x020fe200078e0200 */
[----:B------:R0:W1:Y:S04]  /*2aa0*/  @P0 LDS R2, [R24+0x4d4] ;  /* 0x0004d40018020984 */ /* 0x0000680000000800 */
[----:B------:R-:W-:Y:S02]  /*2ab0*/  SEL R0, R0, RZ, !P3 ;  /* 0x000000ff00007207 */ /* 0x000fe40005800000 */
[----:B0-----:R-:W-:-:S03]  /*2ac0*/  SEL R24, RZ, 0x1, !P2 ;  /* 0x00000001ff187807 */ /* 0x001fc60005000000 */
[----:B------:R-:W-:Y:S01]  /*2ad0*/  IMAD.IADD R0, R21, 0x1, R0 ;  /* 0x0000000115007824 */ /* 0x000fe200078e0200 */
[----:B-1----:R-:W-:-:S04]  /*2ae0*/  ISETP.NE.AND P0, PT, R2, R8, PT ;  /* 0x000000080200720c */ /* 0x002fc80003f05270 */
[----:B------:R-:W-:-:S04]  /*2af0*/  SEL R7, RZ, 0x1, !P0 ;  /* 0x00000001ff077807 */ /* 0x000fc80004000000 */
[----:B------:R-:W-:-:S04]  /*2b00*/  IADD3 R5, P0, P2, R5, R24, R7 ;  /* 0x0000001805057210 */ /* 0x000fc80007a1e007 */
[----:B------:R-:W-:Y:S02]  /*2b10*/  IADD3 R24, P4, PT, R5, R6, RZ ;  /* 0x0000000605187210 */ /* 0x000fe40007f9e0ff */
[----:B------:R-:W-:Y:S02]  /*2b20*/  SEL R5, RZ, 0x1, !P6 ;  /* 0x00000001ff057807 */ /* 0x000fe40007000000 */
[----:B------:R-:W-:Y:S02]  /*2b30*/  ISETP.NE.AND P6, PT, R20, R22, PT ;  /* 0x000000161400720c */ /* 0x000fe40003fc5270 */
[----:B------:R-:W-:Y:S02]  /*2b40*/  SEL R6, RZ, 0x1, !P5 ;  /* 0x00000001ff067807 */ /* 0x000fe40006800000 */
[----:B------:R-:W-:Y:S02]  /*2b50*/  IADD3 R7, P5, PT, R24, R5, RZ ;  /* 0x0000000518077210 */ /* 0x000fe40007fbe0ff */
[----:B------:R-:W-:-:S02]  /*2b60*/  IADD3.X R5, PT, PT, RZ, RZ, RZ, P0, P2 ;  /* 0x000000ffff057210 */ /* 0x000fc400007e44ff */
[----:B------:R-:W-:Y:S02]  /*2b70*/  SEL R0, R0, RZ, !P6 ;  /* 0x000000ff00007207 */ /* 0x000fe40007000000 */
[----:B------:R-:W-:Y:S01]  /*2b80*/  IADD3 R7, P2, PT, R7, R6, RZ ;  /* 0x0000000607077210 */ /* 0x000fe20007f5e0ff */
[----:B------:R-:W-:Y:S01]  /*2b90*/  IMAD.X R5, RZ, RZ, R5, P4 ;  /* 0x000000ffff057224 */ /* 0x000fe200020e0605 */
[----:B------:R-:W-:Y:S01]  /*2ba0*/  SEL R6, RZ, 0x1, !P3 ;  /* 0x00000001ff067807 */ /* 0x000fe20005800000 */
[----:B------:R-:W-:Y:S01]  /*2bb0*/  IMAD.IADD R0, R23, 0x1, R0 ;  /* 0x0000000117007824 */ /* 0x000fe200078e0200 */
[----:B------:R-:W-:Y:S02]  /*2bc0*/  ISETP.NE.AND P0, PT, R22, R25, PT ;  /* 0x000000191600720c */ /* 0x000fe40003f05270 */
[----:B------:R-:W-:Y:S01]  /*2bd0*/  IADD3 R7, P3, PT, R7, R6, RZ ;  /* 0x0000000607077210 */ /* 0x000fe20007f7e0ff */
[----:B------:R-:W-:Y:S01]  /*2be0*/  IMAD.X R6, RZ, RZ, R5, P5 ;  /* 0x000000ffff067224 */ /* 0x000fe200028e0605 */
[----:B------:R-:W-:-:S02]  /*2bf0*/  SEL R5, R0, RZ, !P0 ;  /* 0x000000ff00057207 */ /* 0x000fc40004000000 */
[----:B------:R-:W-:Y:S01]  /*2c00*/  SEL R24, RZ, 0x1, !P6 ;  /* 0x00000001ff187807 */ /* 0x000fe20007000000 */
[----:B------:R-:W-:Y:S01]  /*2c10*/  IMAD.X R0, RZ, RZ, R6, P2 ;  /* 0x000000ffff007224 */ /* 0x000fe200010e0606 */
[----:B------:R-:W-:Y:S01]  /*2c20*/  ISETP.NE.AND P5, PT, R3, 0x4, PT ;  /* 0x000000040300780c */ /* 0x000fe20003fa5270 */
[----:B------:R-:W-:Y:S01]  /*2c30*/  IMAD.IADD R4, R4, 0x1, R5 ;  /* 0x0000000104047824 */ /* 0x000fe200078e0205 */
[----:B------:R-:W-:Y:S01]  /*2c40*/  IADD3 R24, P2, PT, R7, R24, RZ ;  /* 0x0000001807187210 */ /* 0x000fe20007f5e0ff */
[----:B------:R-:W-:Y:S01]  /*2c50*/  IMAD.X R26, RZ, RZ, R0, P3 ;  /* 0x000000ffff1a7224 */ /* 0x000fe200018e0600 */
[----:B------:R-:W-:Y:S02]  /*2c60*/  SEL R5, RZ, 0x1, !P0 ;  /* 0x00000001ff057807 */ /* 0x000fe40004000000 */
[----:B------:R-:W0:Y:S01]  /*2c70*/  SHFL.UP PT, R7, R4, 0x1, RZ ;  /* 0x0420000004077989 */ /* 0x000e2200000e00ff */
[----:B------:R-:W-:Y:S01]  /*2c80*/  IMAD.X R27, RZ, RZ, R26, P2 ;  /* 0x000000ffff1b7224 */ /* 0x000fe200010e061a */
[----:B------:R-:W-:-:S02]  /*2c90*/  IADD3 R30, P0, PT, R24, R5, RZ ;  /* 0x00000005181e7210 */ /* 0x000fc40007f1e0ff */
[C---:B------:R-:W-:Y:S02]  /*2ca0*/  ISETP.GE.AND P2, PT, R38.reuse, 0x1, PT ;  /* 0x000000012600780c */ /* 0x040fe40003f46270 */
[----:B------:R-:W-:Y:S01]  /*2cb0*/  ISETP.NE.AND P3, PT, R38, 0x1f, PT ;  /* 0x0000001f2600780c */ /* 0x000fe20003f65270 */
[----:B------:R-:W-:Y:S01]  /*2cc0*/  IMAD.X R29, RZ, RZ, R27, P0 ;  /* 0x000000ffff1d7224 */ /* 0x000fe200000e061b */
[----:B------:R-:W1:Y:S01]  /*2cd0*/  SHFL.UP PT, R5, R30, 0x1, RZ ;  /* 0x042000001e057989 */ /* 0x000e6200000e00ff */
[----:B------:R-:W-:Y:S02]  /*2ce0*/  ISETP.NE.U32.AND P0, PT, R30, RZ, PT ;  /* 0x000000ff1e00720c */ /* 0x000fe40003f05070 */
[----:B------:R-:W-:Y:S01]  /*2cf0*/  ISETP.NE.AND P4, PT, R3, 0x5, PT ;  /* 0x000000050300780c */ /* 0x000fe20003f85270 */
[----:B------:R-:W2:Y:S01]  /*2d00*/  SHFL.UP PT, R6, R29, 0x1, RZ ;  /* 0x042000001d067989 */ /* 0x000ea200000e00ff */
[----:B------:R-:W-:-:S04]  /*2d10*/  ISETP.NE.AND.EX P0, PT, R29, RZ, PT, P0 ;  /* 0x000000ff1d00720c */ /* 0x000fc80003f05300 */
[----:B0-----:R-:W-:-:S04]  /*2d20*/  SEL R7, R7, RZ, !P0 ;  /* 0x000000ff07077207 */ /* 0x001fc80004000000 */
[----:B------:R-:W-:Y:S02]  /*2d30*/  SEL R7, R7, RZ, P2 ;  /* 0x000000ff07077207 */ /* 0x000fe40001000000 */
[----:B-1----:R-:W-:-:S03]  /*2d40*/  SEL R5, R5, RZ, P2 ;  /* 0x000000ff05057207 */ /* 0x002fc60001000000 */
[----:B------:R-:W-:Y:S01]  /*2d50*/  IMAD.IADD R7, R4, 0x1, R7 ;  /* 0x0000000104077824 */ /* 0x000fe200078e0207 */
[----:B--2---:R-:W-:-:S04]  /*2d60*/  SEL R28, R6, RZ, P2 ;  /* 0x000000ff061c7207 */ /* 0x004fc80001000000 */
[----:B------:R-:W0:Y:S01]  /*2d70*/  SHFL.UP PT, R6, R7, 0x2, RZ ;  /* 0x0440000007067989 */ /* 0x000e2200000e00ff */
[----:B------:R-:W-:Y:S02]  /*2d80*/  IADD3 R31, P0, PT, R5, R30, RZ ;  /* 0x0000001e051f7210 */ /* 0x000fe40007f1e0ff */
[----:B------:R-:W-:-:S03]  /*2d90*/  ISETP.GE.AND P2, PT, R38, 0x2, PT ;  /* 0x000000022600780c */ /* 0x000fc60003f46270 */
[----:B------:R-:W-:Y:S01]  /*2da0*/  IMAD.X R28, R28, 0x1, R29, P0 ;  /* 0x000000011c1c7824 */ /* 0x000fe200000e061d */
[----:B------:R-:W1:Y:S01]  /*2db0*/  SHFL.UP PT, R4, R31, 0x2, RZ ;  /* 0x044000001f047989 */ /* 0x000e6200000e00ff */
[----:B------:R-:W-:-:S03]  /*2dc0*/  ISETP.NE.U32.AND P0, PT, R31, RZ, PT ;  /* 0x000000ff1f00720c */ /* 0x000fc60003f05070 */
[----:B------:R-:W2:Y:S01]  /*2dd0*/  SHFL.UP PT, R5, R28, 0x2, RZ ;  /* 0x044000001c057989 */ /* 0x000ea200000e00ff */
[----:B------:R-:W-:-:S04]  /*2de0*/  ISETP.NE.AND.EX P0, PT, R28, RZ, PT, P0 ;  /* 0x000000ff1c00720c */ /* 0x000fc80003f05300 */
[----:B0-----:R-:W-:-:S04]  /*2df0*/  SEL R6, R6, RZ, !P0 ;  /* 0x000000ff06067207 */ /* 0x001fc80004000000 */
[----:B------:R-:W-:Y:S02]  /*2e00*/  SEL R6, R6, RZ, P2 ;  /* 0x000000ff06067207 */ /* 0x000fe40001000000 */
[----:B-1----:R-:W-:-:S03]  /*2e10*/  SEL R4, R4, RZ, P2 ;  /* 0x000000ff04047207 */ /* 0x002fc60001000000 */
[----:B------:R-:W-:Y:S01]  /*2e20*/  IMAD.IADD R6, R7, 0x1, R6 ;  /* 0x0000000107067824 */ /* 0x000fe200078e0206 */
[----:B------:R-:W-:Y:S02]  /*2e30*/  IADD3 R29, P0, PT, R4, R31, RZ ;  /* 0x0000001f041d7210 */ /* 0x000fe40007f1e0ff */
[----:B--2---:R-:W-:Y:S02]  /*2e40*/  SEL R5, R5, RZ, P2 ;  /* 0x000000ff05057207 */ /* 0x004fe40001000000 */
[----:B------:R-:W0:Y:S01]  /*2e50*/  SHFL.UP PT, R7, R6, 0x4, RZ ;  /* 0x0480000006077989 */ /* 0x000e2200000e00ff */
[----:B------:R-:W-:Y:S02]  /*2e60*/  ISETP.GE.AND P2, PT, R38, 0x4, PT ;  /* 0x000000042600780c */ /* 0x000fe40003f46270 */
        /* <DEDUP_REMOVED lines=18> */
[----:B0-----:R-:W-:Y:S02]  /*2f90*/  SEL R6, R6, RZ, !P0 ;  /* 0x000000ff06067207 */ /* 0x001fe40004000000 */
[----:B-1----:R-:W-:Y:S02]  /*2fa0*/  SEL R4, R4, RZ, P2 ;  /* 0x000000ff04047207 */ /* 0x002fe40001000000 */
[----:B------:R-:W-:Y:S02]  /*2fb0*/  SEL R6, R6, RZ, P2 ;  /* 0x000000ff06067207 */ /* 0x000fe40001000000 */
[----:B------:R-:W-:Y:S02]  /*2fc0*/  IADD3 R29, P0, PT, R4, R31, RZ ;  /* 0x0000001f041d7210 */ /* 0x000fe40007f1e0ff */
[----:B--2---:R-:W-:Y:S01]  /*2fd0*/  SEL R5, R5, RZ, P2 ;  /* 0x000000ff05057207 */ /* 0x004fe20001000000 */
[----:B------:R-:W-:Y:S01]  /*2fe0*/  IMAD.IADD R6, R7, 0x1, R6 ;  /* 0x0000000107067824 */ /* 0x000fe200078e0206 */
[----:B------:R-:W-:Y:S01]  /*2ff0*/  ISETP.GE.AND P2, PT, R38, 0x10, PT ;  /* 0x000000102600780c */ /* 0x000fe20003f46270 */
[----:B------:R-:W0:Y:S02]  /*3000*/  SHFL.UP PT, R4, R29, 0x10, RZ ;  /* 0x060000001d047989 */ /* 0x000e2400000e00ff */
[----:B------:R-:W-:Y:S01]  /*3010*/  IMAD.X R28, R5, 0x1, R30, P0 ;  /* 0x00000001051c7824 */ /* 0x000fe200000e061e */
[----:B------:R-:W-:Y:S01]  /*3020*/  ISETP.NE.U32.AND P0, PT, R29, RZ, PT ;  /* 0x000000ff1d00720c */ /* 0x000fe20003f05070 */
[----:B------:R-:W1:Y:S03]  /*3030*/  SHFL.UP PT, R7, R6, 0x10, RZ ;  /* 0x0600000006077989 */ /* 0x000e6600000e00ff */
[----:B------:R-:W-:Y:S01]  /*3040*/  ISETP.NE.AND.EX P0, PT, R28, RZ, PT, P0 ;  /* 0x000000ff1c00720c */ /* 0x000fe20003f05300 */
[----:B------:R-:W2:Y:S01]  /*3050*/  SHFL.UP PT, R5, R28, 0x10, RZ ;  /* 0x060000001c057989 */ /* 0x000ea200000e00ff */
[----:B0-----:R-:W-:-:S02]  /*3060*/  SEL R4, R4, RZ, P2 ;  /* 0x000000ff04047207 */ /* 0x001fc40001000000 */
[----:B-1----:R-:W-:Y:S02]  /*3070*/  SEL R7, R7, RZ, !P0 ;  /* 0x000000ff07077207 */ /* 0x002fe40004000000 */
[----:B------:R-:W-:Y:S02]  /*3080*/  IADD3 R4, P0, PT, R4, R29, RZ ;  /* 0x0000001d04047210 */ /* 0x000fe40007f1e0ff */
[----:B--2---:R-:W-:Y:S02]  /*3090*/  SEL R5, R5, RZ, P2 ;  /* 0x000000ff05057207 */ /* 0x004fe40001000000 */
[----:B------:R-:W-:-:S03]  /*30a0*/  SEL R7, R7, RZ, P2 ;  /* 0x000000ff07077207 */ /* 0x000fc60001000000 */
[----:B------:R-:W-:Y:S01]  /*30b0*/  IMAD.X R5, R5, 0x1, R28, P0 ;  /* 0x0000000105057824 */ /* 0x000fe200000e061c */
[----:B------:R-:W-:Y:S01]  /*30c0*/  @!P3 LEA R28, R3, UR4, 0x4 ;  /* 0x00000004031cbc11 */ /* 0x000fe2000f8e20ff */
[----:B------:R-:W-:-:S04]  /*30d0*/  IMAD.IADD R41, R6, 0x1, R7 ;  /* 0x0000000106297824 */ /* 0x000fc800078e0207 */
[----:B------:R-:W-:Y:S04]  /*30e0*/  @!P3 STS.64 [R28], R4 ;  /* 0x000000041c00b388 */ /* 0x000fe80000000a00 */
[----:B------:R-:W-:Y:S01]  /*30f0*/  @!P3 STS [R28+0x8], R41 ;  /* 0x000008291c00b388 */ /* 0x000fe20000000800 */
[----:B------:R-:W-:Y:S01]  /*3100*/  BAR.SYNC.DEFER_BLOCKING 0x0 ;  /* 0x0000000000007b1d */ /* 0x000fe20000010000 */
[----:B------:R-:W-:-:S05]  /*3110*/  ISETP.NE.AND P3, PT, R3, 0x2, PT ;  /* 0x000000020300780c */ /* 0x000fca0003f65270 */
[----:B------:R-:W0:Y:S04]  /*3120*/  LDS.64 R32, [UR4+0x10] ;  /* 0x00001004ff207984 */ /* 0x000e280008000a00 */
[----:B------:R-:W1:Y:S04]  /*3130*/  LDS.64 R34, [UR4] ;  /* 0x00000004ff227984 */ /* 0x000e680008000a00 */
[----:B------:R-:W2:Y:S04]  /*3140*/  LDS R44, [UR4+0x8] ;  /* 0x00000804ff2c7984 */ /* 0x000ea80008000800 */
[----:B------:R-:W3:Y:S04]  /*3150*/  LDS.64 R36, [UR4+0x20] ;  /* 0x00002004ff247984 */ /* 0x000ee80008000a00 */
[----:B------:R-:W4:Y:S04]  /*3160*/  LDS R45, [UR4+0x18] ;  /* 0x00001804ff2d7984 */ /* 0x000f280008000800 */
[----:B------:R-:W5:Y:S04]  /*3170*/  LDS.64 R30, [UR4+0x30] ;  /* 0x00003004ff1e7984 */ /* 0x000f680008000a00 */
[----:B------:R-:W5:Y:S04]  /*3180*/  LDS R46, [UR4+0x28] ;  /* 0x00002804ff2e7984 */ /* 0x000f680008000800 */
[----:B------:R-:W5:Y:S04]  /*3190*/  LDS.64 R6, [UR4+0x40] ;  /* 0x00004004ff067984 */ /* 0x000f680008000a00 */
[----:B------:R-:W5:Y:S04]  /*31a0*/  LDS R43, [UR4+0x38] ;  /* 0x00003804ff2b7984 */ /* 0x000f680008000800 */
[----:B------:R-:W5:Y:S01]  /*31b0*/  LDS.64 R28, [UR4+0x50] ;  /* 0x00005004ff1c7984 */ /* 0x000f620008000a00 */
[----:B0-----:R-:W-:-:S03]  /*31c0*/  ISETP.NE.U32.AND P0, PT, R32, RZ, PT ;  /* 0x000000ff2000720c */ /* 0x001fc60003f05070 */
[----:B------:R-:W0:Y:S01]  /*31d0*/  LDS R42, [UR4+0x48] ;  /* 0x00004804ff2a7984 */ /* 0x000e220008000800 */
[----:B-1----:R-:W-:Y:S02]  /*31e0*/  IADD3 R47, P2, PT, R34, R32, RZ ;  /* 0x00000020222f7210 */ /* 0x002fe40007f5e0ff */
[----:B------:R-:W-:Y:S02]  /*31f0*/  ISETP.NE.AND.EX P0, PT, R33, RZ, PT, P0 ;  /* 0x000000ff2100720c */ /* 0x000fe40003f05300 */
[----:B------:R-:W-:Y:S01]  /*3200*/  SEL R48, R47, R34, !P3 ;  /* 0x000000222f307207 */ /* 0x000fe20005800000 */
[----:B------:R-:W-:Y:S01]  /*3210*/  IMAD.X R49, R35, 0x1, R33, P2 ;  /* 0x0000000123317824 */ /* 0x000fe200010e0621 */
[----:B--2---:R-:W-:Y:S02]  /*3220*/  SEL R32, R44, RZ, !P0 ;  /* 0x000000ff2c207207 */ /* 0x004fe40004000000 */
[C---:B---3--:R-:W-:Y:S02]  /*3230*/  ISETP.NE.U32.AND P0, PT, R36.reuse, RZ, PT ;  /* 0x000000ff2400720c */ /* 0x048fe40003f05070 */
[----:B------:R-:W-:-:S02]  /*3240*/  IADD3 R47, P2, PT, R36, R47, RZ ;  /* 0x0000002f242f7210 */ /* 0x000fc40007f5e0ff */
[----:B------:R-:W-:Y:S01]  /*3250*/  ISETP.NE.AND.EX P0, PT, R37, RZ, PT, P0 ;  /* 0x000000ff2500720c */ /* 0x000fe20003f05300 */
[----:B----4-:R-:W-:Y:S01]  /*3260*/  IMAD.IADD R45, R45, 0x1, R32 ;  /* 0x000000012d2d7824 */ /* 0x010fe200078e0220 */
[----:B------:R-:W-:Y:S01]  /*3270*/  SEL R34, R49, R35, !P3 ;  /* 0x0000002331227207 */ /* 0x000fe20005800000 */
[----:B------:R-:W-:Y:S01]  /*3280*/  IMAD.X R37, R37, 0x1, R49, P2 ;  /* 0x0000000125257824 */ /* 0x000fe200010e0631 */
[----:B------:R-:W-:Y:S01]  /*3290*/  ISETP.NE.AND P2, PT, R3, 0x3, PT ;  /* 0x000000030300780c */ /* 0x000fe20003f45270 */
[----:B------:R-:W1:Y:S01]  /*32a0*/  LDS.64 R32, [UR4+0x60] ;  /* 0x00006004ff207984 */ /* 0x000e620008000a00 */
[----:B------:R-:W-:Y:S02]  /*32b0*/  SEL R44, R45, R44, !P3 ;  /* 0x0000002c2d2c7207 */ /* 0x000fe40005800000 */
[----:B------:R-:W-:Y:S01]  /*32c0*/  SEL R48, R47, R48, !P2 ;  /* 0x000000302f307207 */ /* 0x000fe20005000000 */
[----:B------:R-:W2:Y:S01]  /*32d0*/  LDS R35, [UR4+0x58] ;  /* 0x00005804ff237984 */ /* 0x000ea20008000800 */
[----:B------:R-:W-:-:S02]  /*32e0*/  SEL R45, R45, RZ, !P0 ;  /* 0x000000ff2d2d7207 */ /* 0x000fc40004000000 */
[C---:B-----5:R-:W-:Y:S02]  /*32f0*/  IADD3 R47, P3, PT, R30.reuse, R47, RZ ;  /* 0x0000002f1e2f7210 */ /* 0x060fe40007f7e0ff */
[----:B------:R-:W-:Y:S01]  /*3300*/  ISETP.NE.U32.AND P0, PT, R30, RZ, PT ;  /* 0x000000ff1e00720c */ /* 0x000fe20003f05070 */
[----:B------:R-:W-:Y:S01]  /*3310*/  IMAD.IADD R45, R46, 0x1, R45 ;  /* 0x000000012e2d7824 */ /* 0x000fe200078e022d */
[----:B------:R-:W-:Y:S01]  /*3320*/  SEL R46, R37, R34, !P2 ;  /* 0x00000022252e7207 */ /* 0x000fe20005000000 */
[C---:B------:R-:W-:Y:S01]  /*3330*/  IMAD.X R49, R31.reuse, 0x1, R37, P3 ;  /* 0x000000011f317824 */ /* 0x040fe200018e0625 */
[----:B------:R-:W-:Y:S01]  /*3340*/  ISETP.NE.AND.EX P0, PT, R31, RZ, PT, P0 ;  /* 0x000000ff1f00720c */ /* 0x000fe20003f05300 */
[----:B------:R-:W-:Y:S01]  /*3350*/  LDS R34, [UR4+0x68] ;  /* 0x00006804ff227984 */ /* 0x000fe20008000800 */
[----:B------:R-:W-:Y:S02]  /*3360*/  ISETP.NE.U32.AND P6, PT, R6, RZ, PT ;  /* 0x000000ff0600720c */ /* 0x000fe40003fc5070 */
[C---:B------:R-:W-:Y:S01]  /*3370*/  SEL R36, R45.reuse, RZ, !P0 ;  /* 0x000000ff2d247207 */ /* 0x040fe20004000000 */
[----:B------:R-:W3:Y:S01]  /*3380*/  LDS.64 R30, [UR4+0x70] ;  /* 0x00007004ff1e7984 */ /* 0x000ee20008000a00 */
[----:B------:R-:W-:-:S02]  /*3390*/  SEL R44, R45, R44, !P2 ;  /* 0x0000002c2d2c7207 */ /* 0x000fc40005000000 */
[----:B------:R-:W-:Y:S01]  /*33a0*/  ISETP.NE.AND.EX P6, PT, R7, RZ, PT, P6 ;  /* 0x000000ff0700720c */ /* 0x000fe20003fc5360 */
[----:B------:R-:W-:Y:S01]  /*33b0*/  IMAD.IADD R43, R43, 0x1, R36 ;  /* 0x000000012b2b7824 */ /* 0x000fe200078e0224 */
[----:B------:R-:W4:Y:S01]  /*33c0*/  LDS R37, [UR4+0x78] ;  /* 0x00007804ff257984 */ /* 0x000f220008000800 */
[----:B------:R-:W-:Y:S02]  /*33d0*/  ISETP.NE.U32.AND P0, PT, R28, RZ, PT ;  /* 0x000000ff1c00720c */ /* 0x000fe40003f05070 */
[----:B------:R-:W-:Y:S02]  /*33e0*/  ISETP.NE.AND P3, PT, R3, 0x6, PT ;  /* 0x000000060300780c */ /* 0x000fe40003f65270 */
[C---:B------:R-:W-:Y:S02]  /*33f0*/  SEL R44, R43.reuse, R44, !P5 ;  /* 0x0000002c2b2c7207 */ /* 0x040fe40006800000 */
[----:B------:R-:W-:Y:S02]  /*3400*/  SEL R43, R43, RZ, !P6 ;  /* 0x000000ff2b2b7207 */ /* 0x000fe40007000000 */
[----:B------:R-:W-:-:S02]  /*3410*/  ISETP.NE.AND P2, PT, R3, 0x7, PT ;  /* 0x000000070300780c */ /* 0x000fc40003f45270 */
[----:B------:R-:W-:Y:S01]  /*3420*/  SEL R36, R47, R48, !P5 ;  /* 0x000000302f247207 */ /* 0x000fe20006800000 */
[----:B0-----:R-:W-:Y:S01]  /*3430*/  IMAD.IADD R43, R42, 0x1, R43 ;  /* 0x000000012a2b7824 */ /* 0x001fe200078e022b */
[----:B------:R-:W-:Y:S02]  /*3440*/  SEL R46, R49, R46, !P5 ;  /* 0x0000002e312e7207 */ /* 0x000fe40006800000 */
[----:B------:R-:W-:Y:S02]  /*3450*/  IADD3 R3, P5, PT, R6, R47, RZ ;  /* 0x0000002f06037210 */ /* 0x000fe40007fbe0ff */
[----:B------:R-:W-:Y:S02]  /*3460*/  ISETP.NE.AND.EX P0, PT, R29, RZ, PT, P0 ;  /* 0x000000ff1d00720c */ /* 0x000fe40003f05300 */
[----:B------:R-:W-:Y:S01]  /*3470*/  SEL R36, R3, R36, !P4 ;  /* 0x0000002403247207 */ /* 0x000fe20006000000 */
[----:B------:R-:W-:Y:S01]  /*3480*/  IMAD.X R45, R7, 0x1, R49, P5 ;  /* 0x00000001072d7824 */ /* 0x000fe200028e0631 */
[----:B------:R-:W-:-:S02]  /*3490*/  SEL R6, R43, RZ, !P0 ;  /* 0x000000ff2b067207 */ /* 0x000fc40004000000 */
[----:B------:R-:W-:Y:S02]  /*34a0*/  IADD3 R7, P5, PT, R28, R3, RZ ;  /* 0x000000031c077210 */ /* 0x000fe40007fbe0ff */
[C---:B-1----:R-:W-:Y:S01]  /*34b0*/  ISETP.NE.U32.AND P0, PT, R32.reuse, RZ, PT ;  /* 0x000000ff2000720c */ /* 0x042fe20003f05070 */
[----:B--2---:R-:W-:Y:S01]  /*34c0*/  IMAD.IADD R35, R35, 0x1, R6 ;  /* 0x0000000123237824 */ /* 0x004fe200078e0206 */
[----:B------:R-:W-:Y:S01]  /*34d0*/  SEL R44, R43, R44, !P4 ;  /* 0x0000002c2b2c7207 */ /* 0x000fe20006000000 */
[----:B------:R-:W0:Y:S01]  /*34e0*/  SHFL.UP PT, R28, R5, 0x1, RZ ;  /* 0x04200000051c7989 */ /* 0x000e2200000e00ff */
[----:B------:R-:W-:Y:S01]  /*34f0*/  SEL R42, R45, R46, !P4 ;  /* 0x0000002e2d2a7207 */ /* 0x000fe20006000000 */
[----:B------:R-:W-:Y:S01]  /*3500*/  IMAD.X R45, R29, 0x1, R45, P5 ;  /* 0x000000011d2d7824 */ /* 0x000fe200028e062d */
[----:B------:R-:W-:Y:S01]  /*3510*/  IADD3 R43, P4, PT, R32, R7, RZ ;  /* 0x00000007202b7210 */ /* 0x000fe20007f9e0ff */
[----:B------:R1:W2:Y:S01]  /*3520*/  SHFL.UP PT, R29, R4, 0x1, RZ ;  /* 0x04200000041d7989 */ /* 0x0002a200000e00ff */
[----:B------:R-:W-:-:S02]  /*3530*/  ISETP.NE.AND.EX P0, PT, R33, RZ, PT, P0 ;  /* 0x000000ff2100720c */ /* 0x000fc40003f05300 */
[----:B------:R-:W-:Y:S01]  /*3540*/  SEL R44, R35, R44, !P3 ;  /* 0x0000002c232c7207 */ /* 0x000fe20005800000 */
[----:B------:R-:W-:Y:S01]  /*3550*/  IMAD.X R33, R33, 0x1, R45, P4 ;  /* 0x0000000121217824 */ /* 0x000fe200020e062d */
[----:B------:R-:W-:Y:S01]  /*3560*/  SEL R35, R35, RZ, !P0 ;  /* 0x000000ff23237207 */ /* 0x000fe20004000000 */
[----:B------:R0:W0:Y:S01]  /*3570*/  SHFL.UP PT, R3, R41, 0x1, RZ ;  /* 0x0420000029037989 */ /* 0x00002200000e00ff */
[----:B------:R-:W-:Y:S02]  /*3580*/  ISETP.GE.U32.AND P4, PT, R40, 0x20, PT ;  /* 0x000000202800780c */ /* 0x000fe40003f86070 */
[----:B---3--:R-:W-:Y:S02]  /*3590*/  ISETP.NE.U32.AND P0, PT, R30, RZ, PT ;  /* 0x000000ff1e00720c */ /* 0x008fe40003f05070 */
[----:B------:R-:W-:Y:S01]  /*35a0*/  SEL R6, R7, R36, !P3 ;  /* 0x0000002407067207 */ /* 0x000fe20005800000 */
[----:B------:R-:W-:Y:S01]  /*35b0*/  IMAD.IADD R7, R34, 0x1, R35 ;  /* 0x0000000122077824 */ /* 0x000fe200078e0223 */
[----:B------:R-:W-:-:S02]  /*35c0*/  ISETP.NE.AND.EX P0, PT, R31, RZ, PT, P0 ;  /* 0x000000ff1f00720c */ /* 0x000fc40003f05300 */
[----:B------:R-:W-:Y:S02]  /*35d0*/  SEL R32, R45, R42, !P3 ;  /* 0x0000002a2d207207 */ /* 0x000fe40005800000 */
[----:B------:R-:W-:Y:S02]  /*35e0*/  IADD3 R35, P3, PT, R30, R43, RZ ;  /* 0x0000002b1e237210 */ /* 0x000fe40007f7e0ff */
[----:B-1----:R-:W-:Y:S02]  /*35f0*/  SEL R4, R7, RZ, !P0 ;  /* 0x000000ff07047207 */ /* 0x002fe40004000000 */
[----:B------:R-:W-:Y:S01]  /*3600*/  SEL R6, R43, R6, !P2 ;  /* 0x000000062b067207 */ /* 0x000fe20005000000 */
[----:B------:R-:W-:Y:S01]  /*3610*/  IMAD.X R36, R31, 0x1, R33, P3 ;  /* 0x000000011f247824 */ /* 0x000fe200018e0621 */
[----:B------:R-:W-:Y:S01]  /*3620*/  SEL R7, R7, R44, !P2 ;  /* 0x0000002c07077207 */ /* 0x000fe20005000000 */
[----:B----4-:R-:W-:Y:S01]  /*3630*/  IMAD.IADD R37, R37, 0x1, R4 ;  /* 0x0000000125257824 */ /* 0x010fe200078e0204 */
[----:B------:R-:W-:Y:S01]  /*3640*/  SEL R5, R33, R32, !P2 ;  /* 0x0000002021057207 */ /* 0x000fe20005000000 */
[----:B--2---:R-:W-:Y:S06]  /*3650*/  @!P4 BRA `(.L_x_1053) ;  /* 0x00000000002cc947 */ /* 0x004fec0003800000 */
[----:B------:R-:W-:Y:S02]  /*3660*/  ISETP.NE.AND P1, PT, R38, RZ, PT ;  /* 0x000000ff2600720c */ /* 0x000fe40003f25270 */
[C---:B------:R-:W-:Y:S02]  /*3670*/  ISETP.NE.U32.AND P0, PT, R29.reuse, RZ, PT ;  /* 0x000000ff1d00720c */ /* 0x040fe40003f05070 */
[----:B------:R-:W-:Y:S02]  /*3680*/  SEL R29, R29, RZ, P1 ;  /* 0x000000ff1d1d7207 */ /* 0x000fe40000800000 */
[C---:B0-----:R-:W-:Y:S02]  /*3690*/  ISETP.NE.AND.EX P0, PT, R28.reuse, RZ, PT, P0 ;  /* 0x000000ff1c00720c */ /* 0x041fe40003f05300 */
[----:B------:R-:W-:Y:S02]  /*36a0*/  SEL R28, R28, RZ, P1 ;  /* 0x000000ff1c1c7207 */ /* 0x000fe40000800000 */
[----:B------:R-:W-:-:S02]  /*36b0*/  SEL R4, R7, RZ, !P0 ;  /* 0x000000ff07047207 */ /* 0x000fc40004000000 */
[----:B------:R-:W-:-:S03]  /*36c0*/  IADD3 R29, P0, PT, R29, R6, RZ ;  /* 0x000000061d1d7210 */ /* 0x000fc60007f1e0ff */
[----:B------:R-:W-:Y:S02]  /*36d0*/  @P1 IMAD.IADD R7, R3, 0x1, R4 ;  /* 0x0000000103071824 */ /* 0x000fe400078e0204 */
[----:B------:R-:W-:Y:S02]  /*36e0*/  IMAD.X R28, R28, 0x1, R5, P0 ;  /* 0x000000011c1c7824 */ /* 0x000fe400000e0605 */
[----:B------:R-:W-:Y:S01]  /*36f0*/  IMAD.MOV.U32 R3, RZ, RZ, R7 ;  /* 0x000000ffff037224 */ /* 0x000fe200078e0007 */
[----:B------:R-:W-:Y:S06]  /*3700*/  BRA `(.L_x_1054) ;  /* 0x0000001000387947 */ /* 0x000fec0003800000 */
.L_x_1053:
[----:B------:R-:W1:Y:S01]  /*3710*/  LDC.64 R30, c[0x0][0x3b0] ;  /* 0x0000ec00ff1e7b82 */ /* 0x000e620000000a00 */
[----:B------:R-:W2:Y:S01]  /*3720*/  LDCU UR5, c[0x0][0x370] ;  /* 0x00006e00ff0577ac */ /* 0x000ea20008000800 */
[----:B------:R-:W-:Y:S01]  /*3730*/  @!P1 IMAD.MOV.U32 R6, RZ, RZ, R35 ;  /* 0x000000ffff069224 */ /* 0x000fe200078e0023 */
[----:B------:R3:W-:Y:S01]  /*3740*/  @!P1 STS [UR4+0xd0], R37 ;  /* 0x0000d025ff009988 */ /* 0x0007e20008000804 */
[----:B------:R-:W-:Y:S01]  /*3750*/  @!P1 IMAD.MOV.U32 R7, RZ, RZ, R36 ;  /* 0x000000ffff079224 */ /* 0x000fe200078e0024 */
[----:B------:R-:W-:Y:S01]  /*3760*/  LOP3.LUT R32, RZ, R40, RZ, 0x33, !PT ;  /* 0x00000028ff207212 */ /* 0x000fe200078e33ff */
[----:B------:R-:W-:Y:S02]  /*3770*/  @!P1 IMAD.MOV.U32 R4, RZ, RZ, R37 ;  /* 0x000000ffff049224 */ /* 0x000fe400078e0025 */
[----:B------:R-:W-:Y:S01]  /*3780*/  @!P1 IMAD.MOV.U32 R5, RZ, RZ, 0x64 ;  /* 0x00000064ff059424 */ /* 0x000fe200078e00ff */
[----:B------:R3:W-:Y:S01]  /*3790*/  @!P1 STS.64 [UR4+0xc8], R6 ;  /* 0x0000c806ff009988 */ /* 0x0007e20008000a04 */
[----:B--2---:R-:W-:Y:S01]  /*37a0*/  UISETP.GT.U32.AND UP0, UPT, UR5, 0x1f3, UPT ;  /* 0x000001f30500788c */ /* 0x004fe2000bf04070 */
[----:B-1----:R-:W-:-:S05]  /*37b0*/  IMAD.WIDE.U32 R30, R39, 0x10, R30 ;  /* 0x00000010271e7825 */ /* 0x002fca00078e001e */
[----:B------:R3:W-:Y:S03]  /*37c0*/  @!P1 ST.E.128.STRONG.GPU desc[UR8][R30.64+0x200], R4 ;  /* 0x000200041e009985 */ /* 0x0007e6000c10fd08 */
[----:B------:R-:W-:Y:S05]  /*37d0*/  BRA.U UP0, `(.L_x_1055) ;  /* 0x0000000100087547 */ /* 0x000fea000b800000 */
[----:B------:R1:W-:Y:S06]  /*37e0*/  MEMBAR.SC.CTA ;  /* 0x0000000000007992 */ /* 0x0003ec0000000000 */
[----:B-1----:R-:W-:Y:S05]  /*37f0*/  BRA `(.L_x_1056) ;  /* 0x0000000000087947 */ /* 0x002fea0003800000 */
.L_x_1055:
[----:B------:R-:W-:Y:S05]  /*3800*/  NANOSLEEP 0x1c2 ;  /* 0x000001c20000795d */ /* 0x000fea0003800000 */
[----:B------:R-:W-:Y:S01]  /*3810*/  NOP ;  /* 0x0000000000007918 */ /* 0x000fe20000000000 */
.L_x_1056:
[----:B---3--:R-:W-:-:S07]  /*3820*/  IMAD.WIDE R30, R32, 0x10, R30 ;  /* 0x00000010201e7825 */ /* 0x008fce00078e021e */
.L_x_1058:
[----:B------:R-:W2:Y:S01]  /*3830*/  LD.E.128.STRONG.GPU R4, desc[UR8][R30.64+0x200] ;  /* 0x000200081e047980 */ /* 0x000ea2000c10fd00 */
[----:B------:R-:W-:Y:S05]  /*3840*/  YIELD ;  /* 0x0000000000007946 */ /* 0x000fea0003800000 */
[----:B------:R-:W-:Y:S01]  /*3850*/  UMOV UR5, 0xffffffff ;  /* 0xffffffff00057882 */ /* 0x000fe20000000000 */
[----:B--2---:R-:W-:Y:S02]  /*3860*/  ISETP.NE.AND P0, PT, R5, 0x63, PT ;  /* 0x000000630500780c */ /* 0x004fe40003f05270 */
[----:B------:R-:W-:Y:S11]  /*3870*/  BRA.DIV UR5, `(.L_x_1057) ;  /* 0x0000008e05447947 */ /* 0x000ff6000b800000 */
[----:B------:R-:W-:-:S13]  /*3880*/  VOTE.ANY P0, !P0 ;  /* 0x0000000000ff7806 */ /* 0x000fda0004000100 */
.L_x_1201:
[----:B------:R-:W-:Y:S05]  /*3890*/  @P0 BRA `(.L_x_1058) ;  /* 0xfffffffc00e40947 */ /* 0x000fea000383ffff */
[----:B------:R-:W-:Y:S01]  /*38a0*/  UMOV UR5, 0xffffffff ;  /* 0xffffffff00057882 */ /* 0x000fe20000000000 */
[----:B------:R-:W-:Y:S01]  /*38b0*/  ISETP.NE.AND P0, PT, R5, 0x65, PT ;  /* 0x000000650500780c */ /* 0x000fe20003f05270 */
[----:B0-----:R-:W-:Y:S02]  /*38c0*/  IMAD.MOV.U32 R41, RZ, RZ, R6 ;  /* 0x000000ffff297224 */ /* 0x001fe400078e0006 */
[----:B------:R-:W-:Y:S02]  /*38d0*/  IMAD.MOV.U32 R42, RZ, RZ, R7 ;  /* 0x000000ffff2a7224 */ /* 0x000fe400078e0007 */
[----:B------:R-:W-:Y:S01]  /*38e0*/  IMAD.MOV.U32 R40, RZ, RZ, R4 ;  /* 0x000000ffff287224 */ /* 0x000fe200078e0004 */
[----:B------:R-:W-:Y:S07]  /*38f0*/  BRA.DIV UR5, `(.L_x_1059) ;  /* 0x0000008e05487947 */ /* 0x000fee000b800000 */
[----:B------:R-:W0:Y:S01]  /*3900*/  S2R R47, SR_GEMASK ;  /* 0x00000000002f7919 */ /* 0x000e220000003c00 */
[----:B------:R-:W-:-:S04]  /*3910*/  VOTE.ANY R34, PT, !P0 ;  /* 0x0000000000227806 */ /* 0x000fc800040e0100 */
[----:B0-----:R-:W-:-:S05]  /*3920*/  LOP3.LUT R34, R34, 0x80000000, R47, 0xec, !PT ;  /* 0x8000000022227812 */ /* 0x001fca00078eec2f */
[----:B------:R-:W-:-:S05]  /*3930*/  VIADD R7, R34, 0xffffffff ;  /* 0xffffffff22077836 */ /* 0x000fca0000000000 */
[----:B------:R-:W-:-:S04]  /*3940*/  LOP3.LUT R7, R34, R7, RZ, 0xc, !PT ;  /* 0x0000000722077212 */ /* 0x000fc800078e0cff */
[----:B------:R-:W0:Y:S02]  /*3950*/  POPC R33, R7 ;  /* 0x0000000700217309 */ /* 0x000e240000000000 */
[----:B0-----:R0:W1:Y:S04]  /*3960*/  SHFL.DOWN PT, R30, R41, 0x1, R33 ;  /* 0x08200000291e7989 */ /* 0x00106800000e0021 */
[----:B------:R0:W2:Y:S04]  /*3970*/  SHFL.DOWN PT, R31, R42, 0x1, R33 ;  /* 0x082000002a1f7989 */ /* 0x0000a800000e0021 */
[----:B------:R0:W3:Y:S02]  /*3980*/  SHFL.DOWN PT, R6, R40, 0x1, R33 ;  /* 0x0820000028067989 */ /* 0x0000e400000e0021 */
.L_x_1207:
[----:B------:R-:W-:Y:S01]  /*3990*/  ISETP.GE.AND P2, PT, R38, R33, PT ;  /* 0x000000212600720c */ /* 0x000fe20003f46270 */
[----:B------:R-:W-:-:S12]  /*39a0*/  UMOV UR5, 0xffffffff ;  /* 0xffffffff00057882 */ /* 0x000fd80000000000 */
[----:B------:R-:W-:Y:S02]  /*39b0*/  @!P2 ISETP.NE.U32.AND P0, PT, R41, RZ, PT ;  /* 0x000000ff2900a20c */ /* 0x000fe40003f05070 */
[----:B-1----:R-:W-:Y:S02]  /*39c0*/  @!P2 IADD3 R30, P3, PT, R30, R41, RZ ;  /* 0x000000291e1ea210 */ /* 0x002fe40007f7e0ff */
[----:B------:R-:W-:-:S03]  /*39d0*/  @!P2 ISETP.NE.AND.EX P0, PT, R42, RZ, PT, P0 ;  /* 0x000000ff2a00a20c */ /* 0x000fc60003f05300 */
[----:B0-----:R-:W-:Y:S02]  /*39e0*/  @!P2 IMAD.MOV.U32 R41, RZ, RZ, R30 ;  /* 0x000000ffff29a224 */ /* 0x001fe400078e001e */
[----:B--2---:R-:W-:Y:S01]  /*39f0*/  @!P2 IMAD.X R30, R31, 0x1, R42, P3 ;  /* 0x000000011f1ea824 */ /* 0x004fe200018e062a */
[----:B---3--:R-:W-:Y:S01]  /*3a00*/  @!P2 SEL R31, R6, RZ, !P0 ;  /* 0x000000ff061fa207 */ /* 0x008fe20004000000 */
[----:B------:R-:W-:Y:S06]  /*3a10*/  BRA.DIV UR5, `(.L_x_1060) ;  /* 0x0000008e05747947 */ /* 0x000fec000b800000 */
.L_x_1210:
[----:B------:R-:W-:Y:S01]  /*3a20*/  UMOV UR5, 0xffffffff ;  /* 0xffffffff00057882 */ /* 0x000fe20000000000 */
[----:B------:R-:W-:Y:S02]  /*3a30*/  @!P2 IMAD.MOV.U32 R42, RZ, RZ, R30 ;  /* 0x000000ffff2aa224 */ /* 0x000fe400078e001e */
[----:B------:R-:W-:Y:S01]  /*3a40*/  @!P2 IMAD.IADD R40, R40, 0x1, R31 ;  /* 0x000000012828a824 */ /* 0x000fe200078e021f */
[----:B------:R-:W-:Y:S06]  /*3a50*/  BRA.DIV UR5, `(.L_x_1061) ;  /* 0x0000008e05847947 */ /* 0x000fec000b800000 */
[----:B------:R0:W1:Y:S04]  /*3a60*/  SHFL.DOWN PT, R30, R41, 0x2, R33 ;  /* 0x08400000291e7989 */ /* 0x00006800000e0021 */
[----:B------:R0:W2:Y:S04]  /*3a70*/  SHFL.DOWN PT, R31, R42, 0x2, R33 ;  /* 0x084000002a1f7989 */ /* 0x0000a800000e0021 */
[----:B------:R0:W3:Y:S02]  /*3a80*/  SHFL.DOWN PT, R6, R40, 0x2, R33 ;  /* 0x0840000028067989 */ /* 0x0000e400000e0021 */
.L_x_1215:
[----:B------:R-:W-:Y:S01]  /*3a90*/  VIADD R46, R38, 0x2 ;  /* 0x00000002262e7836 */ /* 0x000fe20000000000 */
[----:B------:R-:W-:-:S04]  /*3aa0*/  UMOV UR5, 0xffffffff ;  /* 0xffffffff00057882 */ /* 0x000fc80000000000 */
[----:B------:R-:W-:-:S13]  /*3ab0*/  ISETP.GT.AND P2, PT, R46, R33, PT ;  /* 0x000000212e00720c */ /* 0x000fda0003f44270 */
[----:B------:R-:W-:Y:S02]  /*3ac0*/  @!P2 ISETP.NE.U32.AND P0, PT, R41, RZ, PT ;  /* 0x000000ff2900a20c */ /* 0x000fe40003f05070 */
[----:B-1----:R-:W-:Y:S02]  /*3ad0*/  @!P2 IADD3 R30, P3, PT, R30, R41, RZ ;  /* 0x000000291e1ea210 */ /* 0x002fe40007f7e0ff */
[----:B------:R-:W-:-:S03]  /*3ae0*/  @!P2 ISETP.NE.AND.EX P0, PT, R42, RZ, PT, P0 ;  /* 0x000000ff2a00a20c */ /* 0x000fc60003f05300 */
[----:B--2---:R-:W-:Y:S01]  /*3af0*/  @!P2 IMAD.X R43, R31, 0x1, R42, P3 ;  /* 0x000000011f2ba824 */ /* 0x004fe200018e062a */
[----:B---3--:R-:W-:Y:S01]  /*3b00*/  @!P2 SEL R31, R6, RZ, !P0 ;  /* 0x000000ff061fa207 */ /* 0x008fe20004000000 */
[----:B------:R-:W-:Y:S08]  /*3b10*/  BRA.DIV UR5, `(.L_x_1062) ;  /* 0x0000008e05a87947 */ /* 0x000ff0000b800000 */
.L_x_1218:
[----:B------:R-:W-:Y:S01]  /*3b20*/  UMOV UR5, 0xffffffff ;  /* 0xffffffff00057882 */ /* 0x000fe20000000000 */
[----:B0-----:R-:W-:Y:S02]  /*3b30*/  @!P2 IMAD.MOV.U32 R41, RZ, RZ, R30 ;  /* 0x000000ffff29a224 */ /* 0x001fe400078e001e */
[----:B------:R-:W-:Y:S02]  /*3b40*/  @!P2 IMAD.MOV.U32 R42, RZ, RZ, R43 ;  /* 0x000000ffff2aa224 */ /* 0x000fe400078e002b */
[----:B------:R-:W-:Y:S01]  /*3b50*/  @!P2 IMAD.IADD R40, R40, 0x1, R31 ;  /* 0x000000012828a824 */ /* 0x000fe200078e021f */
[----:B------:R-:W-:Y:S06]  /*3b60*/  BRA.DIV UR5, `(.L_x_1063) ;  /* 0x0000008e05b47947 */ /* 0x000fec000b800000 */
[----:B------:R0:W1:Y:S04]  /*3b70*/  SHFL.DOWN PT, R30, R41, 0x4, R33 ;  /* 0x08800000291e7989 */ /* 0x00006800000e0021 */
[----:B------:R0:W2:Y:S04]  /*3b80*/  SHFL.DOWN PT, R31, R42, 0x4, R33 ;  /* 0x088000002a1f7989 */ /* 0x0000a800000e0021 */
[----:B------:R0:W3:Y:S02]  /*3b90*/  SHFL.DOWN PT, R6, R40, 0x4, R33 ;  /* 0x0880000028067989 */ /* 0x0000e400000e0021 */
.L_x_1223:
        /* <DEDUP_REMOVED lines=9> */
.L_x_1226:
        /* <DEDUP_REMOVED lines=8> */
.L_x_1231:
        /* <DEDUP_REMOVED lines=9> */
.L_x_1234:
        /* <DEDUP_REMOVED lines=8> */
.L_x_1239:
[----:B------:R-:W-:Y:S01]  /*3dc0*/  VIADD R43, R38, 0x10 ;  /* 0x00000010262b7836 */ /* 0x000fe20000000000 */
[----:B------:R-:W4:Y:S01]  /*3dd0*/  LDC.64 R30, c[0x0][0x3b0] ;  /* 0x0000ec00ff1e7b82 */ /* 0x000f220000000a00 */
[----:B------:R-:W-:Y:S01]  /*3de0*/  UMOV UR5, 0xffffffff ;  /* 0xffffffff00057882 */ /* 0x000fe20000000000 */
[----:B------:R-:W-:Y:S02]  /*3df0*/  ISETP.NE.AND P0, PT, R5, 0x65, PT ;  /* 0x000000650500780c */ /* 0x000fe40003f05270 */
[----:B------:R-:W-:-:S13]  /*3e00*/  ISETP.GT.AND P3, PT, R43, R33, PT ;  /* 0x000000212b00720c */ /* 0x000fda0003f64270 */
[----:B------:R-:W-:Y:S02]  /*3e10*/  @!P3 ISETP.NE.U32.AND P2, PT, R41, RZ, PT ;  /* 0x000000ff2900b20c */ /* 0x000fe40003f45070 */
[----:B-1----:R-:W-:Y:S02]  /*3e20*/  @!P3 IADD3 R48, P4, PT, R48, R41, RZ ;  /* 0x000000293030b210 */ /* 0x002fe40007f9e0ff */
[----:B------:R-:W-:Y:S02]  /*3e30*/  @!P3 ISETP.NE.AND.EX P2, PT, R42, RZ, PT, P2 ;  /* 0x000000ff2a00b20c */ /* 0x000fe40003f45320 */
[----:B----4-:R-:W-:Y:S01]  /*3e40*/  IADD3 R30, P5, PT, R30, 0x200, RZ ;  /* 0x000002001e1e7810 */ /* 0x010fe20007fbe0ff */
[----:B--2---:R-:W-:Y:S01]  /*3e50*/  @!P3 IMAD.X R49, R49, 0x1, R42, P4 ;  /* 0x000000013131b824 */ /* 0x004fe200020e062a */
[----:B---3--:R-:W-:Y:S01]  /*3e60*/  @!P3 SEL R5, R6, RZ, !P2 ;  /* 0x000000ff0605b207 */ /* 0x008fe20005000000 */
[----:B------:R-:W-:Y:S10]  /*3e70*/  BRA.DIV UR5, `(.L_x_1068) ;  /* 0x00000092052c7947 */ /* 0x000ff4000b800000 */
.L_x_1242:
[----:B------:R-:W-:Y:S01]  /*3e80*/  UMOV UR5, 0xffffffff ;  /* 0xffffffff00057882 */ /* 0x000fe20000000000 */
[----:B0-----:R-:W-:Y:S02]  /*3e90*/  @!P3 IMAD.MOV.U32 R42, RZ, RZ, R49 ;  /* 0x000000ffff2ab224 */ /* 0x001fe400078e0031 */
[----:B------:R-:W-:Y:S02]  /*3ea0*/  @!P3 IMAD.MOV.U32 R41, RZ, RZ, R48 ;  /* 0x000000ffff29b224 */ /* 0x000fe400078e0030 */
[----:B------:R-:W-:Y:S02]  /*3eb0*/  @!P3 IMAD.IADD R40, R40, 0x1, R5 ;  /* 0x000000012828b824 */ /* 0x000fe400078e0205 */
[----:B------:R-:W-:Y:S02]  /*3ec0*/  IMAD.X R31, RZ, RZ, R31, P5 ;  /* 0x000000ffff1f7224 */ /* 0x000fe400028e061f */
[----:B------:R-:W-:Y:S01]  /*3ed0*/  IMAD.IADD R49, R32, 0x1, R39 ;  /* 0x0000000120317824 */ /* 0x000fe200078e0227 */
[----:B------:R-:W-:Y:S06]  /*3ee0*/  BRA.DIV UR5, `(.L_x_1069) ;  /* 0x0000009205307947 */ /* 0x000fec000b800000 */
[----:B------:R-:W-:-:S13]  /*3ef0*/  VOTE.ALL P0, P0 ;  /* 0x0000000000ff7806 */ /* 0x000fda0000000000 */
.L_x_1245:
[----:B------:R-:W-:Y:S05]  /*3f00*/  @!P0 BRA `(.L_x_1070) ;  /* 0x0000000400b48947 */ /* 0x000fea0003800000 */
.L_x_1084:
[----:B------:R-:W-:-:S07]  /*3f10*/  IMAD.WIDE R32, R49, 0x10, R30 ;  /* 0x0000001031207825 */ /* 0x000fce00078e021e */
.L_x_1072:
[----:B------:R-:W2:Y:S01]  /*3f20*/  LD.E.128.STRONG.GPU R4, desc[UR8][R32.64+-0x200] ;  /* 0xfffe000820047980 */ /* 0x000ea2000c10fd00 */
[----:B------:R-:W-:Y:S05]  /*3f30*/  YIELD ;  /* 0x0000000000007946 */ /* 0x000fea0003800000 */
[----:B------:R-:W-:Y:S01]  /*3f40*/  UMOV UR5, 0xffffffff ;  /* 0xffffffff00057882 */ /* 0x000fe20000000000 */
[----:B--2---:R-:W-:Y:S02]  /*3f50*/  ISETP.NE.AND P0, PT, R5, 0x63, PT ;  /* 0x000000630500780c */ /* 0x004fe40003f05270 */
[----:B------:R-:W-:Y:S11]  /*3f60*/  BRA.DIV UR5, `(.L_x_1071) ;  /* 0x0000009205347947 */ /* 0x000ff6000b800000 */
[----:B------:R-:W-:-:S13]  /*3f70*/  VOTE.ANY P0, !P0 ;  /* 0x0000000000ff7806 */ /* 0x000fda0004000100 */
.L_x_1248:
[----:B------:R-:W-:Y:S05]  /*3f80*/  @P0 BRA `(.L_x_1072) ;  /* 0xfffffffc00e40947 */ /* 0x000fea000383ffff */
[----:B------:R-:W-:Y:S01]  /*3f90*/  UMOV UR5, 0xffffffff ;  /* 0xffffffff00057882 */ /* 0x000fe20000000000 */
[----:B------:R-:W-:Y:S01]  /*3fa0*/  ISETP.NE.AND P0, PT, R5, 0x65, PT ;  /* 0x000000650500780c */ /* 0x000fe20003f05270 */
[----:B------:R-:W-:Y:S02]  /*3fb0*/  IMAD.MOV.U32 R32, RZ, RZ, R6 ;  /* 0x000000ffff207224 */ /* 0x000fe400078e0006 */
[----:B------:R-:W-:Y:S02]  /*3fc0*/  IMAD.MOV.U32 R51, RZ, RZ, R7 ;  /* 0x000000ffff337224 */ /* 0x000fe400078e0007 */
[----:B------:R-:W-:Y:S01]  /*3fd0*/  IMAD.MOV.U32 R48, RZ, RZ, R4 ;  /* 0x000000ffff307224 */ /* 0x000fe200078e0004 */
[----:B------:R-:W-:Y:S07]  /*3fe0*/  BRA.DIV UR5, `(.L_x_1073) ;  /* 0x0000009205387947 */ /* 0x000fee000b800000 */
[----:B------:R-:W-:-:S04]  /*3ff0*/  VOTE.ANY R34, PT, !P0 ;  /* 0x0000000000227806 */ /* 0x000fc800040e0100 */
[----:B------:R-:W-:-:S05]  /*4000*/  LOP3.LUT R34, R34, 0x80000000, R47, 0xec, !PT ;  /* 0x8000000022227812 */ /* 0x000fca00078eec2f */
[----:B------:R-:W-:-:S05]  /*4010*/  VIADD R7, R34, 0xffffffff ;  /* 0xffffffff22077836 */ /* 0x000fca0000000000 */
[----:B------:R-:W-:-:S04]  /*4020*/  LOP3.LUT R7, R34, R7, RZ, 0xc, !PT ;  /* 0x0000000722077212 */ /* 0x000fc800078e0cff */
[----:B------:R-:W0:Y:S02]  /*4030*/  POPC R33, R7 ;  /* 0x0000000700217309 */ /* 0x000e240000000000 */
[----:B0-----:R0:W1:Y:S04]  /*4040*/  SHFL.DOWN PT, R53, R32, 0x1, R33 ;  /* 0x0820000020357989 */ /* 0x00106800000e0021 */
[----:B------:R0:W2:Y:S04]  /*4050*/  SHFL.DOWN PT, R50, R51, 0x1, R33 ;  /* 0x0820000033327989 */ /* 0x0000a800000e0021 */
[----:B------:R0:W3:Y:S02]  /*4060*/  SHFL.DOWN PT, R52, R48, 0x1, R33 ;  /* 0x0820000030347989 */ /* 0x0000e400000e0021 */
.L_x_1254:
[----:B------:R-:W-:Y:S01]  /*4070*/  ISETP.GE.AND P2, PT, R38, R33, PT ;  /* 0x000000212600720c */ /* 0x000fe20003f46270 */
[----:B------:R-:W-:-:S12]  /*4080*/  UMOV UR5, 0xffffffff ;  /* 0xffffffff00057882 */ /* 0x000fd80000000000 */
[----:B-1----:R-:W-:Y:S02]  /*4090*/  @!P2 IADD3 R53, P3, PT, R53, R32, RZ ;  /* 0x000000203535a210 */ /* 0x002fe40007f7e0ff */
[----:B------:R-:W-:-:S03]  /*40a0*/  @!P2 ISETP.NE.U32.AND P0, PT, R32, RZ, PT ;  /* 0x000000ff2000a20c */ /* 0x000fc60003f05070 */
[----:B0-----:R-:W-:Y:S01]  /*40b0*/  @!P2 IMAD.MOV.U32 R32, RZ, RZ, R53 ;  /* 0x000000ffff20a224 */ /* 0x001fe200078e0035 */
[----:B------:R-:W-:Y:S09]  /*40c0*/  BRA.DIV UR5, `(.L_x_1074) ;  /* 0x0000009205747947 */ /* 0x000ff2000b800000 */
.L_x_1257:
[----:B------:R-:W-:Y:S01]  /*40d0*/  @!P2 ISETP.NE.AND.EX P0, PT, R51, RZ, PT, P0 ;  /* 0x000000ff3300a20c */ /* 0x000fe20003f05300 */
[----:B------:R-:W-:Y:S01]  /*40e0*/  UMOV UR5, 0xffffffff ;  /* 0xffffffff00057882 */ /* 0x000fe20000000000 */
[----:B--2---:R-:W-:Y:S02]  /*40f0*/  @!P2 IMAD.X R50, R50, 0x1, R51, P3 ;  /* 0x000000013232a824 */ /* 0x004fe400018e0633 */
[----:B---3--:R-:W-:Y:S02]  /*4100*/  @!P2 SEL R7, R52, RZ, !P0 ;  /* 0x000000ff3407a207 */ /* 0x008fe40004000000 */
[----:B------:R-:W-:-:S03]  /*4110*/  @!P2 IMAD.MOV.U32 R51, RZ, RZ, R50 ;  /* 0x000000ffff33a224 */ /* 0x000fc600078e0032 */
[----:B------:R-:W-:Y:S01]  /*4120*/  @!P2 IMAD.IADD R48, R48, 0x1, R7 ;  /* 0x000000013030a824 */ /* 0x000fe200078e0207 */
[----:B------:R-:W-:Y:S06]  /*4130*/  BRA.DIV UR5, `(.L_x_1075) ;  /* 0x0000009205787947 */ /* 0x000fec000b800000 */
[----:B------:R0:W1:Y:S04]  /*4140*/  SHFL.DOWN PT, R53, R32, 0x2, R33 ;  /* 0x0840000020357989 */ /* 0x00006800000e0021 */
[----:B------:R0:W2:Y:S04]  /*4150*/  SHFL.DOWN PT, R50, R51, 0x2, R33 ;  /* 0x0840000033327989 */ /* 0x0000a800000e0021 */
[----:B------:R0:W3:Y:S02]  /*4160*/  SHFL.DOWN PT, R52, R48, 0x2, R33 ;  /* 0x0840000030347989 */ /* 0x0000e400000e0021 */
.L_x_1262:
[----:B------:R-:W-:Y:S01]  /*4170*/  ISETP.GT.AND P2, PT, R46, R33, PT ;  /* 0x000000212e00720c */ /* 0x000fe20003f44270 */
[----:B------:R-:W-:-:S12]  /*4180*/  UMOV UR5, 0xffffffff ;  /* 0xffffffff00057882 */ /* 0x000fd80000000000 */
[----:B-1----:R-:W-:Y:S02]  /*4190*/  @!P2 IADD3 R53, P3, PT, R53, R32, RZ ;  /* 0x000000203535a210 */ /* 0x002fe40007f7e0ff */
[----:B------:R-:W-:-:S03]  /*41a0*/  @!P2 ISETP.NE.U32.AND P0, PT, R32, RZ, PT ;  /* 0x000000ff2000a20c */ /* 0x000fc60003f05070 */
[----:B0-----:R-:W-:Y:S01]  /*41b0*/  @!P2 IMAD.MOV.U32 R32, RZ, RZ, R53 ;  /* 0x000000ffff20a224 */ /* 0x001fe200078e0035 */
[----:B------:R-:W-:Y:S09]  /*41c0*/  BRA.DIV UR5, `(.L_x_1076) ;  /* 0x0000009205ac7947 */ /* 0x000ff2000b800000 */
.L_x_1265:
        /* <DEDUP_REMOVED lines=10> */
.L_x_1270:
[----:B------:R-:W-:Y:S01]  /*4270*/  ISETP.GT.AND P2, PT, R45, R33, PT ;  /* 0x000000212d00720c */ /* 0x000fe20003f44270 */
[----:B------:R-:W-:-:S12]  /*4280*/  UMOV UR5, 0xffffffff ;  /* 0xffffffff00057882 */ /* 0x000fd80000000000 */
[----:B-1----:R-:W-:Y:S02]  /*4290*/  @!P2 IADD3 R53, P3, PT, R53, R32, RZ ;  /* 0x000000203535a210 */ /* 0x002fe40007f7e0ff */
[----:B------:R-:W-:-:S03]  /*42a0*/  @!P2 ISETP.NE.U32.AND P0, PT, R32, RZ, PT ;  /* 0x000000ff2000a20c */ /* 0x000fc60003f05070 */
[----:B0-----:R-:W-:Y:S01]  /*42b0*/  @!P2 IMAD.MOV.U32 R32, RZ, RZ, R53 ;  /* 0x000000ffff20a224 */ /* 0x001fe200078e0035 */
[----:B------:R-:W-:Y:S09]  /*42c0*/  BRA.DIV UR5, `(.L_x_1078) ;  /* 0x0000009205e47947 */ /* 0x000ff2000b800000 */
.L_x_1273:
        /* <DEDUP_REMOVED lines=10> */
.L_x_1278:
[----:B------:R-:W-:Y:S01]  /*4370*/  ISETP.GT.AND P2, PT, R44, R33, PT ;  /* 0x000000212c00720c */ /* 0x000fe20003f44270 */
[----:B------:R-:W-:-:S12]  /*4380*/  UMOV UR5, 0xffffffff ;  /* 0xffffffff00057882 */ /* 0x000fd80000000000 */
[----:B-1----:R-:W-:Y:S02]  /*4390*/  @!P2 IADD3 R53, P3, PT, R53, R32, RZ ;  /* 0x000000203535a210 */ /* 0x002fe40007f7e0ff */
[----:B------:R-:W-:-:S03]  /*43a0*/  @!P2 ISETP.NE.U32.AND P0, PT, R32, RZ, PT ;  /* 0x000000ff2000a20c */ /* 0x000fc60003f05070 */
[----:B0-----:R-:W-:Y:S01]  /*43b0*/  @!P2 IMAD.MOV.U32 R32, RZ, RZ, R53 ;  /* 0x000000ffff20a224 */ /* 0x001fe200078e0035 */
[----:B------:R-:W-:Y:S09]  /*43c0*/  BRA.DIV UR5, `(.L_x_1080) ;  /* 0x00000096051c7947 */ /* 0x000ff2000b800000 */
.L_x_1281:
        /* <DEDUP_REMOVED lines=10> */
.L_x_1286:
[----:B------:R-:W-:Y:S01]  /*4470*/  ISETP.GT.AND P4, PT, R43, R33, PT ;  /* 0x000000212b00720c */ /* 0x000fe20003f84270 */
[----:B------:R-:W-:Y:S01]  /*4480*/  UMOV UR5, 0xffffffff ;  /* 0xffffffff00057882 */ /* 0x000fe20000000000 */
[----:B------:R-:W-:-:S11]  /*4490*/  ISETP.NE.AND P0, PT, R5, 0x65, PT ;  /* 0x000000650500780c */ /* 0x000fd60003f05270 */
[----:B------:R-:W-:Y:S02]  /*44a0*/  @!P4 ISETP.NE.U32.AND P2, PT, R32, RZ, PT ;  /* 0x000000ff2000c20c */ /* 0x000fe40003f45070 */
[----:B-1----:R-:W-:Y:S02]  /*44b0*/  @!P4 IADD3 R53, P5, PT, R53, R32, RZ ;  /* 0x000000203535c210 */ /* 0x002fe40007fbe0ff */
[----:B------:R-:W-:-:S03]  /*44c0*/  @!P4 ISETP.NE.AND.EX P2, PT, R51, RZ, PT, P2 ;  /* 0x000000ff3300c20c */ /* 0x000fc60003f45320 */
[----:B0-----:R-:W-:Y:S01]  /*44d0*/  @!P4 IMAD.MOV.U32 R32, RZ, RZ, R53 ;  /* 0x000000ffff20c224 */ /* 0x001fe200078e0035 */
[----:B---3--:R-:W-:Y:S01]  /*44e0*/  @!P4 SEL R5, R6, RZ, !P2 ;  /* 0x000000ff0605c207 */ /* 0x008fe20005000000 */
[----:B--2---:R-:W-:Y:S01]  /*44f0*/  @!P4 IMAD.X R50, R50, 0x1, R51, P5 ;  /* 0x000000013232c824 */ /* 0x004fe200028e0633 */
[C---:B------:R-:W-:Y:S02]  /*4500*/  ISETP.NE.U32.AND P2, PT, R41.reuse, RZ, PT ;  /* 0x000000ff2900720c */ /* 0x040fe40003f45070 */
[----:B------:R-:W-:Y:S01]  /*4510*/  IADD3 R41, P3, PT, R41, R32, RZ ;  /* 0x0000002029297210 */ /* 0x000fe20007f7e0ff */
[----:B------:R-:W-:Y:S01]  /*4520*/  @!P4 IMAD.IADD R48, R48, 0x1, R5 ;  /* 0x000000013030c824 */ /* 0x000fe200078e0205 */
[----:B------:R-:W-:Y:S01]  /*4530*/  ISETP.NE.AND.EX P2, PT, R42, RZ, PT, P2 ;  /* 0x000000ff2a00720c */ /* 0x000fe20003f45320 */
[----:B------:R-:W-:-:S03]  /*4540*/  @!P4 IMAD.MOV.U32 R51, RZ, RZ, R50 ;  /* 0x000000ffff33c224 */ /* 0x000fc600078e0032 */
[----:B------:R-:W-:Y:S01]  /*4550*/  SEL R5, R48, RZ, !P2 ;  /* 0x000000ff30057207 */ /* 0x000fe20005000000 */
[----:B------:R-:W-:Y:S08]  /*4560*/  BRA.DIV UR5, `(.L_x_1082) ;  /* 0x0000009605287947 */ /* 0x000ff0000b800000 */
.L_x_1289:
[----:B------:R-:W-:Y:S01]  /*4570*/  UMOV UR5, 0xffffffff ;  /* 0xffffffff00057882 */ /* 0x000fe20000000000 */
[----:B------:R-:W-:Y:S02]  /*4580*/  IMAD.X R42, R42, 0x1, R51, P3 ;  /* 0x000000012a2a7824 */ /* 0x000fe400018e0633 */
[----:B------:R-:W-:Y:S02]  /*4590*/  IMAD.IADD R40, R5, 0x1, R40 ;  /* 0x0000000105287824 */ /* 0x000fe400078e0228 */
[----:B------:R-:W-:Y:S01]  /*45a0*/  VIADD R49, R49, 0xffffffe0 ;  /* 0xffffffe031317836 */ /* 0x000fe20000000000 */
[----:B------:R-:W-:Y:S06]  /*45b0*/  BRA.DIV UR5, `(.L_x_1083) ;  /* 0x0000009605347947 */ /* 0x000fec000b800000 */
[----:B------:R-:W-:-:S13]  /*45c0*/  VOTE.ALL P0, P0 ;  /* 0x0000000000ff7806 */ /* 0x000fda0000000000 */
.L_x_1292:
[----:B------:R-:W-:Y:S05]  /*45d0*/  @P0 BRA `(.L_x_1084) ;  /* 0xfffffff8004c0947 */ /* 0x000fea000383ffff */
.L_x_1070:
[----:B------:R-:W-:Y:S01]  /*45e0*/  ISETP.NE.AND P2, PT, R38, RZ, PT ;  /* 0x000000ff2600720c */ /* 0x000fe20003f45270 */
[----:B------:R-:W-:Y:S01]  /*45f0*/  BSSY.RECONVERGENT B0, `(.L_x_1085) ;  /* 0x000001a000007945 */ /* 0x000fe20003800200 */
[----:B------:R-:W-:Y:S02]  /*4600*/  IMAD.MOV.U32 R30, RZ, RZ, R41 ;  /* 0x000000ffff1e7224 */ /* 0x000fe400078e0029 */
[----:B------:R-:W-:-:S09]  /*4610*/  IMAD.MOV.U32 R31, RZ, RZ, R42 ;  /* 0x000000ffff1f7224 */ /* 0x000fd200078e002a */
[----:B------:R-:W0:Y:S01]  /*4620*/  @!P2 S2R R5, SR_CgaCtaId ;  /* 0x000000000005a919 */ /* 0x000e220000008800 */
[----:B------:R-:W-:-:S04]  /*4630*/  @!P2 MOV R4, 0x400 ;  /* 0x000004000004a802 */ /* 0x000fc80000000f00 */
[----:B0-----:R-:W-:Y:S01]  /*4640*/  @!P2 LEA R43, R5, R4, 0x18 ;  /* 0x00000004052ba211 */ /* 0x001fe200078ec0ff */
[----:B------:R-:W-:Y:S06]  /*4650*/  @P1 BRA `(.L_x_1086) ;  /* 0x00000000004c1947 */ /* 0x000fec0003800000 */
[----:B------:R-:W0:Y:S01]  /*4660*/  S2UR UR6, SR_CgaCtaId ;  /* 0x00000000000679c3 */ /* 0x000e220000008800 */
[----:B------:R-:W-:Y:S01]  /*4670*/  ISETP.NE.U32.AND P0, PT, R35, RZ, PT ;  /* 0x000000ff2300720c */ /* 0x000fe20003f05070 */
[----:B------:R-:W-:Y:S01]  /*4680*/  UMOV UR5, 0x400 ;  /* 0x0000040000057882 */ /* 0x000fe20000000000 */
[----:B------:R-:W-:Y:S02]  /*4690*/  IADD3 R35, P1, PT, R30, R35, RZ ;  /* 0x000000231e237210 */ /* 0x000fe40007f3e0ff */
[----:B------:R-:W-:-:S03]  /*46a0*/  ISETP.NE.AND.EX P0, PT, R36, RZ, PT, P0 ;  /* 0x000000ff2400720c */ /* 0x000fc60003f05300 */
[----:B------:R-:W1:Y:S01]  /*46b0*/  LDC.64 R4, c[0x0][0x3b0] ;  /* 0x0000ec00ff047b82 */ /* 0x000e620000000a00 */
[----:B------:R-:W-:Y:S01]  /*46c0*/  SEL R6, R40, RZ, !P0 ;  /* 0x000000ff28067207 */ /* 0x000fe20004000000 */
[----:B------:R-:W-:-:S04]  /*46d0*/  IMAD.X R7, R31, 0x1, R36, P1 ;  /* 0x000000011f077824 */ /* 0x000fc800008e0624 */
[----:B------:R-:W-:Y:S02]  /*46e0*/  IMAD.IADD R37, R37, 0x1, R6 ;  /* 0x0000000125257824 */ /* 0x000fe400078e0206 */
[----:B------:R-:W-:Y:S01]  /*46f0*/  IMAD.MOV.U32 R6, RZ, RZ, R35 ;  /* 0x000000ffff067224 */ /* 0x000fe200078e0023 */
[----:B0-----:R-:W-:Y:S01]  /*4700*/  ULEA UR5, UR6, UR5, 0x18 ;  /* 0x0000000506057291 */ /* 0x001fe2000f8ec0ff */
[----:B-1----:R-:W-:-:S04]  /*4710*/  IMAD.WIDE.U32 R32, R39, 0x10, R4 ;  /* 0x0000001027207825 */ /* 0x002fc800078e0004 */
[----:B------:R-:W-:Y:S02]  /*4720*/  IMAD.MOV.U32 R4, RZ, RZ, R37 ;  /* 0x000000ffff047224 */ /* 0x000fe400078e0025 */
[----:B------:R-:W-:-:S05]  /*4730*/  IMAD.MOV.U32 R5, RZ, RZ, 0x65 ;  /* 0x00000065ff057424 */ /* 0x000fca00078e00ff */
[----:B------:R0:W-:Y:S04]  /*4740*/  ST.E.128.STRONG.GPU desc[UR8][R32.64+0x200], R4 ;  /* 0x0002000420007985 */ /* 0x0001e8000c10fd08 */
[----:B------:R0:W-:Y:S04]  /*4750*/  STS.64 [UR5+0xb8], R6 ;  /* 0x0000b806ff007988 */ /* 0x0001e80008000a05 */
[----:B------:R0:W-:Y:S04]  /*4760*/  STS [UR5+0xc0], R37 ;  /* 0x0000c025ff007988 */ /* 0x0001e80008000805 */
[----:B------:R0:W-:Y:S04]  /*4770*/  STS.64 [UR5+0xa8], R30 ;  /* 0x0000a81eff007988 */ /* 0x0001e80008000a05 */
[----:B------:R0:W-:Y:S02]  /*4780*/  STS [UR5+0xb0], R40 ;  /* 0x0000b028ff007988 */ /* 0x0001e40008000805 */
.L_x_1086:
[----:B------:R-:W-:Y:S05]  /*4790*/  BSYNC.RECONVERGENT B0 ;  /* 0x0000000000007941 */ /* 0x000fea0003800200 */
.L_x_1085:
[----:B------:R1:W-:Y:S01]  /*47a0*/  @!P2 STS.64 [R43+0x88], R30 ;  /* 0x0000881e2b00a388 */ /* 0x0003e20000000a00 */
[----:B------:R-:W-:Y:S02]  /*47b0*/  @!P2 IMAD.MOV.U32 R29, RZ, RZ, R30 ;  /* 0x000000ffff1da224 */ /* 0x000fe400078e001e */
[----:B------:R-:W-:Y:S01]  /*47c0*/  @!P2 IMAD.MOV.U32 R28, RZ, RZ, R31 ;  /* 0x000000ffff1ca224 */ /* 0x000fe200078e001f */
[----:B------:R1:W-:Y:S01]  /*47d0*/  @!P2 STS [R43+0x90], R40 ;  /* 0x000090282b00a388 */ /* 0x0003e20000000800 */
[----:B------:R-:W-:-:S07]  /*47e0*/  @!P2 IMAD.MOV.U32 R3, RZ, RZ, R40 ;  /* 0x000000ffff03a224 */ /* 0x000fce00078e0028 */
.L_x_1054:
[----:B0-----:R-:W0:Y:S01]  /*47f0*/  S2R R33, SR_TID.X ;  /* 0x0000000000217919 */ /* 0x001e220000002100 */
[----:B------:R-:W-:Y:S05]  /*4800*/  WARPSYNC.ALL ;  /* 0x0000000000007948 */ /* 0x000fea0003800000 */
[----:B------:R-:W-:Y:S01]  /*4810*/  BAR.SYNC.DEFER_BLOCKING 0x0 ;  /* 0x0000000000007b1d */ /* 0x000fe20000010000 */
[----:B------:R-:W-:-:S05]  /*4820*/  ISETP.NE.AND P1, PT, R2, R8, PT ;  /* 0x000000080200720c */ /* 0x000fca0003f25270 */
[----:B------:R-:W-:Y:S01]  /*4830*/  BSSY.RECONVERGENT B0, `(.L_x_1087) ;  /* 0x000000e000007945 */ /* 0x000fe20003800200 */
[----:B0-----:R-:W-:-:S13]  /*4840*/  ISETP.NE.AND P0, PT, R33, RZ, PT ;  /* 0x000000ff2100720c */ /* 0x001fda0003f05270 */
[----:B------:R-:W-:Y:S05]  /*4850*/  @!P0 BRA `(.L_x_1088) ;  /* 0x00000000002c8947 */ /* 0x000fea0003800000 */
[----:B------:R-:W0:Y:S01]  /*4860*/  S2UR UR6, SR_CgaCtaId ;  /* 0x00000000000679c3 */ /* 0x000e220000008800 */
[----:B------:R-:W-:Y:S01]  /*4870*/  UMOV UR5, 0x400 ;  /* 0x0000040000057882 */ /* 0x000fe20000000000 */
[----:B------:R-:W-:-:S04]  /*4880*/  ISETP.NE.U32.AND P0, PT, R29, RZ, PT ;  /* 0x000000ff1d00720c */ /* 0x000fc80003f05070 */
[----:B------:R-:W-:Y:S01]  /*4890*/  ISETP.NE.AND.EX P0, PT, R28, RZ, PT, P0 ;  /* 0x000000ff1c00720c */ /* 0x000fe20003f05300 */
[----:B0-----:R-:W-:-:S09]  /*48a0*/  ULEA UR5, UR6, UR5, 0x18 ;  /* 0x0000000506057291 */ /* 0x001fd2000f8ec0ff */
[----:B------:R-:W0:Y:S04]  /*48b0*/  LDS.64 R4, [UR5+0x88] ;  /* 0x00008805ff047984 */ /* 0x000e280008000a00 */
[----:B------:R-:W2:Y:S01]  /*48c0*/  LDS R6, [UR5+0x90] ;  /* 0x00009005ff067984 */ /* 0x000ea20008000800 */
[----:B0-----:R-:W-:Y:S02]  /*48d0*/  IADD3 R29, P2, PT, R4, R29, RZ ;  /* 0x0000001d041d7210 */ /* 0x001fe40007f5e0ff */
[----:B--2---:R-:W-:-:S03]  /*48e0*/  SEL R6, R6, RZ, !P0 ;  /* 0x000000ff06067207 */ /* 0x004fc60004000000 */
[----:B------:R-:W-:Y:S02]  /*48f0*/  IMAD.X R28, R5, 0x1, R28, P2 ;  /* 0x00000001051c7824 */ /* 0x000fe400010e061c */
[----:B------:R-:W-:-:S07]  /*4900*/  IMAD.IADD R3, R3, 0x1, R6 ;  /* 0x0000000103037824 */ /* 0x000fce00078e0206 */
.L_x_1088:
[----:B------:R-:W-:Y:S05]  /*4910*/  BSYNC.RECONVERGENT B0 ;  /* 0x0000000000007941 */ /* 0x000fea0003800200 */
.L_x_1087:
[----:B------:R-:W-:Y:S01]  /*4920*/  SEL R4, R3, RZ, !P1 ;  /* 0x000000ff03047207 */ /* 0x000fe20004800000 */
[----:B------:R-:W0:Y:S01]  /*4930*/  S2UR UR5, SR_CgaCtaId ;  /* 0x00000000000579c3 */ /* 0x000e220000008800 */
[----:B------:R-:W-:Y:S01]  /*4940*/  ISETP.NE.AND P6, PT, R8, R10, PT ;  /* 0x0000000a0800720c */ /* 0x000fe20003fc5270 */
[----:B------:R-:W-:Y:S01]  /*4950*/  UMOV UR4, 0x400 ;  /* 0x0000040000047882 */ /* 0x000fe20000000000 */
[----:B------:R-:W-:Y:S01]  /*4960*/  ISETP.NE.AND P2, PT, R10, R12, PT ;  /* 0x0000000c0a00720c */ /* 0x000fe20003f45270 */
[----:B------:R-:W-:Y:S01]  /*4970*/  IMAD.IADD R9, R9, 0x1, R4 ;  /* 0x0000000109097824 */ /* 0x000fe200078e0204 */
[----:B------:R-:W-:Y:S02]  /*4980*/  ISETP.NE.AND P0, PT, R12, R14, PT ;  /* 0x0000000e0c00720c */ /* 0x000fe40003f05270 */
[----:B------:R-:W-:Y:S02]  /*4990*/  ISETP.NE.AND P3, PT, R8, R10, PT ;  /* 0x0000000a0800720c */ /* 0x000fe40003f65270 */
[----:B------:R-:W-:-:S02]  /*49a0*/  SEL R4, R9, RZ, !P6 ;  /* 0x000000ff09047207 */ /* 0x000fc40007000000 */
[----:B------:R-:W-:Y:S02]  /*49b0*/  ISETP.NE.AND P4, PT, R10, R12, PT ;  /* 0x0000000c0a00720c */ /* 0x000fe40003f85270 */
[----:B------:R-:W-:Y:S01]  /*49c0*/  SEL R7, RZ, 0x1, !P3 ;  /* 0x00000001ff077807 */ /* 0x000fe20005800000 */
[----:B------:R-:W-:Y:S01]  /*49d0*/  IMAD.IADD R11, R11, 0x1, R4 ;  /* 0x000000010b0b7824 */ /* 0x000fe200078e0204 */
[----:B-1----:R-:W-:Y:S02]  /*49e0*/  SEL R30, RZ, 0x1, !P4 ;  /* 0x00000001ff1e7807 */ /* 0x002fe40006000000 */
[----:B------:R-:W-:Y:S02]  /*49f0*/  ISETP.NE.AND P3, PT, R12, R14, PT ;  /* 0x0000000e0c00720c */ /* 0x000fe40003f65270 */
[----:B------:R-:W-:Y:S02]  /*4a00*/  SEL R4, R11, RZ, !P2 ;  /* 0x000000ff0b047207 */ /* 0x000fe40005000000 */
[----:B------:R-:W-:-:S02]  /*4a10*/  SEL R41, RZ, 0x1, !P6 ;  /* 0x00000001ff297807 */ /* 0x000fc40007000000 */
[----:B------:R-:W-:Y:S01]  /*4a20*/  ISETP.NE.AND P6, PT, R18, R20, PT ;  /* 0x000000141200720c */ /* 0x000fe20003fc5270 */
[----:B------:R-:W-:Y:S01]  /*4a30*/  IMAD.IADD R13, R13, 0x1, R4 ;  /* 0x000000010d0d7824 */ /* 0x000fe200078e0204 */
[----:B0-----:R-:W-:Y:S02]  /*4a40*/  ULEA UR4, UR5, UR4, 0x18 ;  /* 0x0000000405047291 */ /* 0x001fe4000f8ec0ff */
[----:B------:R-:W-:Y:S02]  /*4a50*/  SEL R34, RZ, 0x1, !P6 ;  /* 0x00000001ff227807 */ /* 0x000fe40007000000 */
[----:B------:R-:W-:Y:S02]  /*4a60*/  SEL R4, R13, RZ, !P0 ;  /* 0x000000ff0d047207 */ /* 0x000fe40004000000 */
[----:B------:R-:W-:-:S03]  /*4a70*/  ISETP.NE.AND P0, PT, R14, R16, PT ;  /* 0x000000100e00720c */ /* 0x000fc60003f05270 */
[----:B------:R-:W-:-:S05]  /*4a80*/  IMAD.IADD R15, R15, 0x1, R4 ;  /* 0x000000010f0f7824 */ /* 0x000fca00078e0204 */
[----:B------:R-:W-:Y:S02]  /*4a90*/  SEL R4, R15, RZ, !P0 ;  /* 0x000000ff0f047207 */ /* 0x000fe40004000000 */
[----:B------:R-:W-:-:S03]  /*4aa0*/  ISETP.NE.AND P0, PT, R16, R18, PT ;  /* 0x000000121000720c */ /* 0x000fc60003f05270 */
[----:B------:R-:W-:-:S05]  /*4ab0*/  IMAD.IADD R17, R17, 0x1, R4 ;  /* 0x0000000111117824 */ /* 0x000fca00078e0204 */
[----:B------:R-:W-:Y:S02]  /*4ac0*/  SEL R4, R17, RZ, !P0 ;  /* 0x000000ff11047207 */ /* 0x000fe40004000000 */
[----:B------:R-:W-:-:S03]  /*4ad0*/  ISETP.NE.AND P0, PT, R18, R20, PT ;  /* 0x000000141200720c */ /* 0x000fc60003f05270 */
[----:B------:R-:W-:Y:S02]  /*4ae0*/  IMAD.IADD R19, R19, 0x1, R4 ;  /* 0x0000000113137824 */ /* 0x000fe400078e0204 */
[----:B------:R-:W0:Y:S03]  /*4af0*/  LDS.64 R4, [UR4+0xc8] ;  /* 0x0000c804ff047984 */ /* 0x000e260008000a00 */
[----:B------:R-:W-:Y:S02]  /*4b00*/  SEL R6, R19, RZ, !P0 ;  /* 0x000000ff13067207 */ /* 0x000fe40004000000 */
[----:B------:R-:W-:-:S03]  /*4b10*/  ISETP.NE.AND P0, PT, R2, R8, PT ;  /* 0x000000080200720c */ /* 0x000fc60003f05270 */
[----:B------:R-:W-:Y:S01]  /*4b20*/  IMAD.IADD R21, R21, 0x1, R6 ;  /* 0x0000000115157824 */ /* 0x000fe200078e0206 */
[----:B------:R-:W-:Y:S02]  /*4b30*/  SEL R6, RZ, 0x1, !P0 ;  /* 0x00000001ff067807 */ /* 0x000fe40004000000 */
[----:B------:R-:W-:Y:S02]  /*4b40*/  ISETP.NE.AND P0, PT, R20, R22, PT ;  /* 0x000000161400720c */ /* 0x000fe40003f05270 */
[----:B------:R-:W-:Y:S02]  /*4b50*/  IADD3 R30, P4, P5, R30, R7, R6 ;  /* 0x000000071e1e7210 */ /* 0x000fe40007d9e006 */
[----:B------:R-:W-:Y:S02]  /*4b60*/  SEL R7, RZ, 0x1, !P3 ;  /* 0x00000001ff077807 */ /* 0x000fe40005800000 */
[----:B------:R-:W-:Y:S02]  /*4b70*/  SEL R6, R21, RZ, !P0 ;  /* 0x000000ff15067207 */ /* 0x000fe40004000000 */
[----:B------:R-:W-:-:S02]  /*4b80*/  IADD3 R32, P0, PT, R30, R7, RZ ;  /* 0x000000071e207210 */ /* 0x000fc40007f1e0ff */
[----:B------:R-:W-:Y:S01]  /*4b90*/  IADD3.X R35, PT, PT, RZ, RZ, RZ, P4, P5 ;  /* 0x000000ffff237210 */ /* 0x000fe200027ea4ff */
[----:B------:R-:W-:Y:S01]  /*4ba0*/  IMAD.IADD R23, R23, 0x1, R6 ;  /* 0x0000000117177824 */ /* 0x000fe200078e0206 */
[----:B------:R-:W-:Y:S02]  /*4bb0*/  ISETP.NE.AND P3, PT, R14, R16, PT ;  /* 0x000000100e00720c */ /* 0x000fe40003f65270 */
[----:B------:R-:W-:Y:S01]  /*4bc0*/  SEL R6, RZ, 0x1, !P1 ;  /* 0x00000001ff067807 */ /* 0x000fe20004800000 */
[----:B------:R-:W-:Y:S01]  /*4bd0*/  IMAD.X R37, RZ, RZ, R35, P0 ;  /* 0x000000ffff257224 */ /* 0x000fe200000e0623 */
[----:B------:R-:W-:Y:S02]  /*4be0*/  SEL R7, RZ, 0x1, !P3 ;  /* 0x00000001ff077807 */ /* 0x000fe40005800000 */
[----:B------:R-:W-:Y:S02]  /*4bf0*/  IADD3 R35, P0, PT, R29, R32, RZ ;  /* 0x000000201d237210 */ /* 0x000fe40007f1e0ff */
[----:B------:R-:W-:-:S02]  /*4c00*/  ISETP.NE.AND P1, PT, R16, R18, PT ;  /* 0x000000121000720c */ /* 0x000fc40003f25270 */
[----:B------:R-:W-:Y:S02]  /*4c10*/  SEL R30, RZ, 0x1, !P2 ;  /* 0x00000001ff1e7807 */ /* 0x000fe40005000000 */
[----:B------:R-:W-:Y:S01]  /*4c20*/  IADD3 R36, P2, PT, R32, R7, RZ ;  /* 0x0000000720247210 */ /* 0x000fe20007f5e0ff */
[--C-:B------:R-:W-:Y:S01]  /*4c30*/  IMAD.X R32, R28, 0x1, R37.reuse, P0 ;  /* 0x000000011c207824 */ /* 0x100fe200000e0625 */
[----:B------:R-:W-:Y:S02]  /*4c40*/  SEL R31, RZ, 0x1, !P1 ;  /* 0x00000001ff1f7807 */ /* 0x000fe40004800000 */
[----:B------:R-:W-:Y:S01]  /*4c50*/  IADD3 R41, P3, P1, R29, R41, R6 ;  /* 0x000000291d297210 */ /* 0x000fe2000797e006 */
[----:B------:R-:W-:Y:S01]  /*4c60*/  IMAD.X R45, RZ, RZ, R37, P2 ;  /* 0x000000ffff2d7224 */ /* 0x000fe200010e0625 */
[----:B0-----:R-:W-:Y:S01]  /*4c70*/  ISETP.GE.U32.AND P0, PT, R4, 0x101, PT ;  /* 0x000001010400780c */ /* 0x001fe20003f06070 */
[----:B------:R-:W-:Y:S01]  /*4c80*/  IMAD.IADD R31, R36, 0x1, R31 ;  /* 0x00000001241f7824 */ /* 0x000fe200078e021f */
[----:B------:R-:W-:-:S02]  /*4c90*/  IADD3 R39, P2, PT, R41, R30, RZ ;  /* 0x0000001e29277210 */ /* 0x000fc40007f5e0ff */
[----:B------:R-:W-:Y:S01]  /*4ca0*/  ISETP.GE.AND.EX P0, PT, R5, RZ, PT, P0 ;  /* 0x000000ff0500720c */ /* 0x000fe20003f06300 */
[----:B------:R-:W-:Y:S01]  /*4cb0*/  IMAD.IADD R30, R31, 0x1, R34 ;  /* 0x000000011f1e7824 */ /* 0x000fe200078e0222 */
[C---:B------:R-:W-:Y:S02]  /*4cc0*/  IADD3 R43, P4, PT, R29.reuse, R6, RZ ;  /* 0x000000061d2b7210 */ /* 0x040fe40007f9e0ff */
[C---:B------:R-:W-:Y:S02]  /*4cd0*/  IADD3 R6, P6, PT, R29.reuse, R36, RZ ;  /* 0x000000241d067210 */ /* 0x040fe40007fde0ff */
[C---:B------:R-:W-:Y:S01]  /*4ce0*/  IADD3.X R36, PT, PT, R28.reuse, RZ, RZ, P3, P1 ;  /* 0x000000ff1c247210 */ /* 0x040fe20001fe24ff */
[----:B------:R-:W-:Y:S01]  /*4cf0*/  IMAD.X R34, RZ, RZ, R28, P4 ;  /* 0x000000ffff227224 */ /* 0x000fe200020e061c */
[C---:B------:R-:W-:Y:S01]  /*4d00*/  IADD3 R24, P5, PT, R29.reuse, R24, RZ ;  /* 0x000000181d187210 */ /* 0x040fe20007fbe0ff */
[C---:B------:R-:W-:Y:S01]  /*4d10*/  IMAD.X R37, R28.reuse, 0x1, R45, P6 ;  /* 0x000000011c257824 */ /* 0x040fe200030e062d */
[C---:B------:R-:W-:Y:S01]  /*4d20*/  IADD3 R7, P3, PT, R29.reuse, R31, RZ ;  /* 0x0000001f1d077210 */ /* 0x040fe20007f7e0ff */
[----:B------:R-:W-:Y:S01]  /*4d30*/  IMAD.X R38, RZ, RZ, R36, P2 ;  /* 0x000000ffff267224 */ /* 0x000fe200010e0624 */
[----:B------:R-:W-:Y:S01]  /*4d40*/  IADD3 R30, P1, PT, R29, R30, RZ ;  /* 0x0000001e1d1e7210 */ /* 0x000fe20007f3e0ff */
[----:B------:R-:W-:-:S02]  /*4d50*/  IMAD.X R27, R28, 0x1, R27, P5 ;  /* 0x000000011c1b7824 */ /* 0x000fc400028e061b */
[C---:B------:R-:W-:Y:S02]  /*4d60*/  IMAD.X R0, R28.reuse, 0x1, R0, P3 ;  /* 0x000000011c007824 */ /* 0x040fe400018e0600 */
[----:B------:R-:W-:Y:S01]  /*4d70*/  IMAD.X R31, R28, 0x1, R26, P1 ;  /* 0x000000011c1f7824 */ /* 0x000fe200008e061a */
[----:B------:R-:W-:Y:S07]  /*4d80*/  @!P0 BRA `(.L_x_1089) ;  /* 0x0000000400f88947 */ /* 0x000fee0003800000 */
[----:B------:R-:W0:Y:S01]  /*4d90*/  LDS.64 R26, [UR4+0xa8] ;  /* 0x0000a804ff1a7984 */ /* 0x000e220008000a00 */
[----:B------:R-:W-:Y:S01]  /*4da0*/  BAR.SYNC.DEFER_BLOCKING 0x0 ;  /* 0x0000000000007b1d */ /* 0x000fe20000010000 */
[----:B------:R-:W-:Y:S02]  /*4db0*/  ISETP.NE.AND P1, PT, R2, R8, PT ;  /* 0x000000080200720c */ /* 0x000fe40003f25270 */
[----:B------:R-:W-:Y:S02]  /*4dc0*/  ISETP.NE.AND P2, PT, R8, R10, PT ;  /* 0x0000000a0800720c */ /* 0x000fe40003f45270 */
[----:B------:R-:W-:Y:S02]  /*4dd0*/  ISETP.NE.AND P0, PT, R10, R12, PT ;  /* 0x0000000c0a00720c */ /* 0x000fe40003f05270 */
[----:B------:R-:W-:Y:S02]  /*4de0*/  ISETP.NE.AND P6, PT, R12, R14, PT ;  /* 0x0000000e0c00720c */ /* 0x000fe40003fc5270 */
[----:B------:R-:W-:-:S02]  /*4df0*/  ISETP.NE.AND P3, PT, R18, R20, PT ;  /* 0x000000141200720c */ /* 0x000fc40003f65270 */
[----:B------:R-:W-:Y:S02]  /*4e00*/  ISETP.NE.AND P4, PT, R20, R22, PT ;  /* 0x000000161400720c */ /* 0x000fe40003f85270 */
[----:B------:R-:W-:Y:S01]  /*4e10*/  ISETP.NE.AND P5, PT, R22, R25, PT ;  /* 0x000000191600720c */ /* 0x000fe20003fa5270 */
[--C-:B0-----:R-:W-:Y:S02]  /*4e20*/  @P1 IMAD.IADD R29, R29, 0x1, -R26.reuse ;  /* 0x000000011d1d1824 */ /* 0x101fe400078e0a1a */
[--C-:B------:R-:W-:Y:S02]  /*4e30*/  @P2 IMAD.IADD R43, R43, 0x1, -R26.reuse ;  /* 0x000000012b2b2824 */ /* 0x100fe400078e0a1a */
[--C-:B------:R-:W-:Y:S01]  /*4e40*/  @P0 IMAD.IADD R41, R41, 0x1, -R26.reuse ;  /* 0x0000000129290824 */ /* 0x100fe200078e0a1a */
[----:B------:R-:W-:Y:S01]  /*4e50*/  @P1 LEA R29, R29, UR4, 0x3 ;  /* 0x000000041d1d1c11 */ /* 0x000fe2000f8e18ff */
[--C-:B------:R-:W-:Y:S01]  /*4e60*/  @P6 IMAD.IADD R39, R39, 0x1, -R26.reuse ;  /* 0x0000000127276824 */ /* 0x100fe200078e0a1a */
[----:B------:R-:W-:Y:S01]  /*4e70*/  @P2 LEA R43, R43, UR4, 0x3 ;  /* 0x000000042b2b2c11 */ /* 0x000fe2000f8e18ff */
[--C-:B------:R-:W-:Y:S01]  /*4e80*/  @P3 IMAD.IADD R7, R7, 0x1, -R26.reuse ;  /* 0x0000000107073824 */ /* 0x100fe200078e0a1a */
[----:B------:R-:W-:Y:S01]  /*4e90*/  @P0 LEA R41, R41, UR4, 0x3 ;  /* 0x0000000429290c11 */ /* 0x000fe2000f8e18ff */
[----:B------:R0:W-:Y:S01]  /*4ea0*/  @P1 STS.64 [R29], R2 ;  /* 0x000000021d001388 */ /* 0x0001e20000000a00 */
[----:B------:R-:W-:Y:S01]  /*4eb0*/  ISETP.NE.AND P1, PT, R14, R16, PT ;  /* 0x000000100e00720c */ /* 0x000fe20003f25270 */
[--C-:B------:R-:W-:Y:S01]  /*4ec0*/  @P4 IMAD.IADD R30, R30, 0x1, -R26.reuse ;  /* 0x000000011e1e4824 */ /* 0x100fe200078e0a1a */
[----:B------:R-:W-:Y:S01]  /*4ed0*/  @P6 LEA R39, R39, UR4, 0x3 ;  /* 0x0000000427276c11 */ /* 0x000fe2000f8e18ff */
[----:B------:R0:W-:Y:S01]  /*4ee0*/  @P2 STS.64 [R43], R8 ;  /* 0x000000082b002388 */ /* 0x0001e20000000a00 */
[----:B------:R-:W-:Y:S01]  /*4ef0*/  ISETP.NE.AND P2, PT, R16, R18, PT ;  /* 0x000000121000720c */ /* 0x000fe20003f45270 */
[----:B------:R-:W-:Y:S01]  /*4f00*/  @P5 IMAD.IADD R24, R24, 0x1, -R26 ;  /* 0x0000000118185824 */ /* 0x000fe200078e0a1a */
[----:B------:R-:W-:Y:S01]  /*4f10*/  @P3 LEA R7, R7, UR4, 0x3 ;  /* 0x0000000407073c11 */ /* 0x000fe2000f8e18ff */
[----:B------:R0:W-:Y:S01]  /*4f20*/  @P0 STS.64 [R41], R10 ;  /* 0x0000000a29000388 */ /* 0x0001e20000000a00 */
[----:B------:R-:W-:-:S02]  /*4f30*/  @P4 LEA R30, R30, UR4, 0x3 ;  /* 0x000000041e1e4c11 */ /* 0x000fc4000f8e18ff */
[----:B------:R-:W-:Y:S01]  /*4f40*/  @P5 LEA R24, R24, UR4, 0x3 ;  /* 0x0000000418185c11 */ /* 0x000fe2000f8e18ff */
[----:B------:R0:W-:Y:S01]  /*4f50*/  @P6 STS.64 [R39], R12 ;  /* 0x0000000c27006388 */ /* 0x0001e20000000a00 */
[----:B------:R-:W-:Y:S01]  /*4f60*/  ISETP.GT.U32.AND P0, PT, R4, R33, PT ;  /* 0x000000210400720c */ /* 0x000fe20003f04070 */
[----:B------:R-:W-:-:S03]  /*4f70*/  @P1 IMAD.IADD R35, R35, 0x1, -R26 ;  /* 0x0000000123231824 */ /* 0x000fc600078e0a1a */
[----:B------:R-:W-:Y:S01]  /*4f80*/  ISETP.GT.U32.AND.EX P0, PT, R5, RZ, PT, P0 ;  /* 0x000000ff0500720c */ /* 0x000fe20003f04100 */
[----:B------:R-:W-:Y:S01]  /*4f90*/  @P2 IMAD.IADD R6, R6, 0x1, -R26 ;  /* 0x0000000106062824 */ /* 0x000fe200078e0a1a */
[----:B------:R-:W-:-:S04]  /*4fa0*/  @P1 LEA R35, R35, UR4, 0x3 ;  /* 0x0000000423231c11 */ /* 0x000fc8000f8e18ff */
[----:B------:R-:W-:Y:S01]  /*4fb0*/  @P2 LEA R6, R6, UR4, 0x3 ;  /* 0x0000000406062c11 */ /* 0x000fe2000f8e18ff */
        /* <DEDUP_REMOVED lines=12> */
[----:B------:R-:W1:Y:S03]  /*5080*/  LDCU.64 UR14, c[0x0][0x3a0] ;  /* 0x00007400ff0e77ac */ /* 0x000e660008000a00 */
[----:B------:R-:W-:Y:S02]  /*5090*/  IADD3 R14, P0, PT, R4, R3, RZ ;  /* 0x00000003040e7210 */ /* 0x000fe40007f1e0ff */
[----:B------:R-:W-:-:S02]  /*50a0*/  LOP3.LUT R3, RZ, R23, RZ, 0x33, !PT ;  /* 0x00000017ff037212 */ /* 0x000fc400078e33ff */
[----:B------:R-:W-:-:S03]  /*50b0*/  LOP3.LUT R0, R14, 0x300, RZ, 0xc0, !PT ;  /* 0x000003000e007812 */ /* 0x000fc600078ec0ff */
[----:B------:R-:W-:Y:S01]  /*50c0*/  IMAD.X R3, R5, 0x1, R3, P0 ;  /* 0x0000000105037824 */ /* 0x000fe200000e0603 */
[----:B------:R-:W-:Y:S02]  /*50d0*/  ISETP.NE.U32.AND P1, PT, R0, 0x300, PT ;  /* 0x000003000000780c */ /* 0x000fe40003f25070 */
[----:B------:R-:W-:Y:S02]  /*50e0*/  ISETP.GE.U32.AND P0, PT, R14, 0x300, PT ;  /* 0x000003000e00780c */ /* 0x000fe40003f06070 */
[----:B------:R-:W-:Y:S02]  /*50f0*/  ISETP.NE.AND.EX P1, PT, RZ, RZ, PT, P1 ;  /* 0x000000ffff00720c */ /* 0x000fe40003f25310 */
[----:B------:R-:W-:-:S11]  /*5100*/  ISETP.GE.U32.AND.EX P0, PT, R3, RZ, PT, P0 ;  /* 0x000000ff0300720c */ /* 0x000fd60003f06100 */
[----:B01----:R-:W-:Y:S05]  /*5110*/  @!P1 BRA `(.L_x_1091) ;  /* 0x0000000000889947 */ /* 0x003fea0003800000 */
[----:B------:R-:W0:Y:S01]  /*5120*/  LDCU.64 UR6, c[0x0][0x3a0] ;  /* 0x00007400ff0677ac */ /* 0x000e220008000a00 */
[----:B------:R-:W-:Y:S01]  /*5130*/  SHF.R.U64 R14, R14, 0x8, R3 ;  /* 0x000000080e0e7819 */ /* 0x000fe20000001203 */
[----:B------:R-:W-:Y:S01]  /*5140*/  IMAD.MOV.U32 R15, RZ, RZ, RZ ;  /* 0x000000ffff0f7224 */ /* 0x000fe200078e00ff */
[----:B------:R-:W-:Y:S01]  /*5150*/  IADD3 R11, P1, PT, R26, R21, RZ ;  /* 0x000000151a0b7210 */ /* 0x000fe20007f3e0ff */
[----:B------:R-:W1:Y:S02]  /*5160*/  LDCU.64 UR10, c[0x0][0x398] ;  /* 0x00007300ff0a77ac */ /* 0x000e640008000a00 */
[----:B------:R-:W-:Y:S02]  /*5170*/  VIADD R14, R14, 0x1 ;  /* 0x000000010e0e7836 */ /* 0x000fe40000000000 */
[----:B------:R-:W-:Y:S02]  /*5180*/  IMAD.X R0, R27, 0x1, R23, P1 ;  /* 0x000000011b007824 */ /* 0x000fe400008e0617 */
[----:B------:R-:W-:Y:S01]  /*5190*/  IMAD.SHL.U32 R10, R11, 0x4, RZ ;  /* 0x000000040b0a7824 */ /* 0x000fe200078e00ff */
[----:B------:R-:W-:-:S02]  /*51a0*/  LOP3.LUT R14, R14, 0x3, RZ, 0xc0, !PT ;  /* 0x000000030e0e7812 */ /* 0x000fc400078ec0ff */
[----:B------:R-:W-:Y:S02]  /*51b0*/  SHF.L.U64.HI R11, R11, 0x2, R0 ;  /* 0x000000020b0b7819 */ /* 0x000fe40000010200 */
[----:B------:R-:W-:Y:S02]  /*51c0*/  LEA R21, P3, R14, R21, 0x8 ;  /* 0x000000150e157211 */ /* 0x000fe400078640ff */
[----:B------:R-:W-:Y:S02]  /*51d0*/  LEA R0, R33, UR4, 0x3 ;  /* 0x0000000421007c11 */ /* 0x000fe4000f8e18ff */
[----:B0-----:R-:W-:Y:S02]  /*51e0*/  IADD3 R12, P1, PT, R10, UR6, RZ ;  /* 0x000000060a0c7c10 */ /* 0x001fe4000ff3e0ff */
[----:B------:R-:W-:Y:S02]  /*51f0*/  LEA.HI.X R23, R14, R23, R15, 0x8, P3 ;  /* 0x000000170e177211 */ /* 0x000fe400018f440f */
[----:B-1----:R-:W-:-:S02]  /*5200*/  IADD3 R10, P2, PT, R10, UR10, RZ ;  /* 0x0000000a0a0a7c10 */ /* 0x002fc4000ff5e0ff */
[C---:B------:R-:W-:Y:S02]  /*5210*/  IADD3.X R13, PT, PT, R11.reuse, UR7, RZ, P1, !PT ;  /* 0x000000070b0d7c10 */ /* 0x040fe40008ffe4ff */
[----:B------:R-:W-:-:S09]  /*5220*/  IADD3.X R11, PT, PT, R11, UR11, RZ, P2, !PT ;  /* 0x0000000b0b0b7c10 */ /* 0x000fd200097fe4ff */
.L_x_1092:
        /* <DEDUP_REMOVED lines=17> */
.L_x_1091:
[----:B------:R-:W-:Y:S05]  /*5340*/  BSYNC.RECONVERGENT B0 ;  /* 0x0000000000007941 */ /* 0x000fea0003800200 */
.L_x_1090:
[----:B------:R-:W-:Y:S05]  /*5350*/  @!P0 EXIT ;  /* 0x000000000000894d */ /* 0x000fea0003800000 */
.L_x_1093:
[C---:B------:R-:W-:Y:S02]  /*5360*/  LEA R0, R21.reuse, UR4, 0x3 ;  /* 0x0000000415007c11 */ /* 0x040fe4000f8e18ff */
[----:B0---4-:R-:W-:Y:S01]  /*5370*/  IADD3 R3, P0, PT, R26, R21, RZ ;  /* 0x000000151a037210 */ /* 0x011fe20007f1e0ff */
[----:B------:R-:W-:Y:S02]  /*5380*/  VIADD R21, R21, 0x400 ;  /* 0x0000040015157836 */ /* 0x000fe40000000000 */
[----:B------:R-:W0:Y:S02]  /*5390*/  LDS.64 R12, [R0] ;  /* 0x00000000000c7984 */ /* 0x000e240000000a00 */
[----:B------:R-:W-:Y:S02]  /*53a0*/  IMAD.X R2, R27, 0x1, R23, P0 ;  /* 0x000000011b027824 */ /* 0x000fe400000e0617 */
[----:B------:R-:W1:Y:S01]  /*53b0*/  LDS.64 R14, [R0+0x800] ;  /* 0x00080000000e7984 */ /* 0x000e620000000a00 */
[----:B------:R-:W-:-:S02]  /*53c0*/  IMAD.SHL.U32 R10, R3, 0x4, RZ ;  /* 0x00000004030a7824 */ /* 0x000fc400078e00ff */
[----:B------:R-:W-:Y:S01]  /*53d0*/  IMAD.X R6, RZ, RZ, R27, P0 ;  /* 0x000000ffff067224 */ /* 0x000fe200000e061b */
[----:B------:R-:W2:Y:S01]  /*53e0*/  LDS.64 R16, [R0+0x1000] ;  /* 0x0010000000107984 */ /* 0x000ea20000000a00 */
[C---:B------:R-:W-:Y:S01]  /*53f0*/  SHF.L.U64.HI R2, R3.reuse, 0x2, R2 ;  /* 0x0000000203027819 */ /* 0x040fe20000010202 */
[----:B------:R-:W-:Y:S01]  /*5400*/  IMAD.MOV.U32 R23, RZ, RZ, RZ ;  /* 0x000000ffff177224 */ /* 0x000fe200078e00ff */
[C---:B------:R-:W-:Y:S01]  /*5410*/  IADD3 R8, P0, PT, R10.reuse, UR12, RZ ;  /* 0x0000000c0a087c10 */ /* 0x040fe2000ff1e0ff */
[----:B------:R-:W3:Y:S01]  /*5420*/  LDS.64 R18, [R0+0x1800] ;  /* 0x0018000000127984 */ /* 0x000ee20000000a00 */
[----:B------:R-:W-:Y:S02]  /*5430*/  IADD3 R10, P1, PT, R10, UR14, RZ ;  /* 0x0000000e0a0a7c10 */ /* 0x000fe4000ff3e0ff */
[----:B------:R-:W-:Y:S02]  /*5440*/  SHF.L.U64.HI R6, R3, 0x2, R6 ;  /* 0x0000000203067819 */ /* 0x000fe40000010206 */
[----:B------:R-:W-:-:S02]  /*5450*/  IADD3.X R9, PT, PT, R2, UR13, RZ, P0, !PT ;  /* 0x0000000d02097c10 */ /* 0x000fc400087fe4ff */
[----:B------:R-:W-:Y:S01]  /*5460*/  IADD3.X R11, PT, PT, R2, UR15, RZ, P1, !PT ;  /* 0x0000000f020b7c10 */ /* 0x000fe20008ffe4ff */
[----:B------:R-:W-:Y:S01]  /*5470*/  IMAD.MOV.U32 R2, RZ, RZ, R8 ;  /* 0x000000ffff027224 */ /* 0x000fe200078e0008 */
[C---:B------:R-:W-:Y:S02]  /*5480*/  IADD3.X R3, PT, PT, R6.reuse, UR13, RZ, P0, !PT ;  /* 0x0000000d06037c10 */ /* 0x040fe400087fe4ff */
[----:B------:R-:W-:Y:S01]  /*5490*/  IADD3.X R7, PT, PT, R6, UR15, RZ, P1, !PT ;  /* 0x0000000f06077c10 */ /* 0x000fe20008ffe4ff */
[----:B------:R-:W-:Y:S01]  /*54a0*/  IMAD.MOV.U32 R6, RZ, RZ, R10 ;  /* 0x000000ffff067224 */ /* 0x000fe200078e000a */
        /* <DEDUP_REMOVED lines=12> */
.L_x_1089:
[----:B------:R-:W-:Y:S01]  /*5570*/  ISETP.NE.AND P2, PT, R2, R8, PT ;  /* 0x000000080200720c */ /* 0x000fe20003f45270 */
[----:B------:R-:W-:Y:S01]  /*5580*/  BSSY.RECONVERGENT B0, `(.L_x_1094) ;  /* 0x000000f000007945 */ /* 0x000fe20003800200 */
[----:B------:R-:W-:Y:S02]  /*5590*/  ISETP.NE.AND P0, PT, R22, R25, PT ;  /* 0x000000191600720c */ /* 0x000fe40003f05270 */
[----:B------:R-:W-:Y:S02]  /*55a0*/  ISETP.NE.AND P4, PT, R8, R10, PT ;  /* 0x0000000a0800720c */ /* 0x000fe40003f85270 */
[----:B------:R-:W-:-:S07]  /*55b0*/  ISETP.NE.AND P1, PT, R10, R12, PT ;  /* 0x0000000c0a00720c */ /* 0x000fce0003f25270 */
[----:B------:R-:W-:Y:S06]  /*55c0*/  @!P2 BRA `(.L_x_1095) ;  /* 0x000000000028a947 */ /* 0x000fec0003800000 */
        /* <DEDUP_REMOVED lines=10> */
.L_x_1095:
[----:B------:R-:W-:Y:S05]  /*5670*/  BSYNC.RECONVERGENT B0 ;  /* 0x0000000000007941 */ /* 0x000fea0003800200 */
.L_x_1094:
        /* <DEDUP_REMOVED lines=12> */
.L_x_1097:
[----:B------:R-:W-:Y:S05]  /*5740*/  BSYNC.RECONVERGENT B0 ;  /* 0x0000000000007941 */ /* 0x000fea0003800200 */
.L_x_1096:
        /* <DEDUP_REMOVED lines=17> */
.L_x_1099:
[----:B------:R-:W-:Y:S05]  /*5860*/  BSYNC.RECONVERGENT B0 ;  /* 0x0000000000007941 */ /* 0x000fea0003800200 */
.L_x_1098:
[----:B------:R-:W-:Y:S04]  /*5870*/  BSSY.RECONVERGENT B0, `(.L_x_1100) ;  /* 0x000000c000007945 */ /* 0x000fe80003800200 */
[----:B------:R-:W-:Y:S05]  /*5880*/  @!P2 BRA `(.L_x_1101) ;  /* 0x000000000028a947 */ /* 0x000fea0003800000 */
[----:B------:R-:W3:Y:S01]  /*5890*/  LDCU.64 UR4, c[0x0][0x398] ;  /* 0x00007300ff0477ac */ /* 0x000ee20008000a00 */
[C---:B012---:R-:W-:Y:S01]  /*58a0*/  IMAD.SHL.U32 R4, R39.reuse, 0x4, RZ ;  /* 0x0000000427047824 */ /* 0x047fe200078e00ff */
[----:B------:R-:W-:Y:S01]  /*58b0*/  SHF.L.U64.HI R39, R39, 0x2, R38 ;  /* 0x0000000227277819 */ /* 0x000fe20000010226 */
[----:B------:R-:W0:Y:S03]  /*58c0*/  LDCU.64 UR6, c[0x0][0x3a0] ;  /* 0x00007400ff0677ac */ /* 0x000e260008000a00 */
[C---:B---3--:R-:W-:Y:S02]  /*58d0*/  IADD3 R2, P1, PT, R4.reuse, UR4, RZ ;  /* 0x0000000404027c10 */ /* 0x048fe4000ff3e0ff */
[----:B0-----:R-:W-:Y:S02]  /*58e0*/  IADD3 R4, P2, PT, R4, UR6, RZ ;  /* 0x0000000604047c10 */ /* 0x001fe4000ff5e0ff */
[----:B------:R-:W-:-:S02]  /*58f0*/  IADD3.X R3, PT, PT, R39, UR5, RZ, P1, !PT ;  /* 0x0000000527037c10 */ /* 0x000fc40008ffe4ff */
[----:B------:R-:W-:-:S03]  /*5900*/  IADD3.X R5, PT, PT, R39, UR7, RZ, P2, !PT ;  /* 0x0000000727057c10 */ /* 0x000fc600097fe4ff */
[----:B------:R3:W-:Y:S04]  /*5910*/  STG.E desc[UR8][R2.64], R12 ;  /* 0x0000000c02007986 */ /* 0x0007e8000c101908 */
[----:B------:R3:W-:Y:S02]  /*5920*/  STG.E desc[UR8][R4.64], R13 ;  /* 0x0000000d04007986 */ /* 0x0007e4000c101908 */
.L_x_1101:
[----:B------:R-:W-:Y:S05]  /*5930*/  BSYNC.RECONVERGENT B0 ;  /* 0x0000000000007941 */ /* 0x000fea0003800200 */
.L_x_1100:
[----:B------:R-:W-:Y:S04]  /*5940*/  BSSY.RECONVERGENT B0, `(.L_x_1102) ;  /* 0x000000c000007945 */ /* 0x000fe80003800200 */
[----:B------:R-:W-:Y:S05]  /*5950*/  @!P3 BRA `(.L_x_1103) ;  /* 0x000000000028b947 */ /* 0x000fea0003800000 */
[----:B------:R-:W4:Y:S01]  /*5960*/  LDCU.64 UR4, c[0x0][0x398] ;  /* 0x00007300ff0477ac */ /* 0x000f220008000a00 */
[C---:B0123--:R-:W-:Y:S01]  /*5970*/  IMAD.SHL.U32 R4, R35.reuse, 0x4, RZ ;  /* 0x0000000423047824 */ /* 0x04ffe200078e00ff */
[----:B------:R-:W-:Y:S01]  /*5980*/  SHF.L.U64.HI R32, R35, 0x2, R32 ;  /* 0x0000000223207819 */ /* 0x000fe20000010220 */
[----:B------:R-:W0:Y:S03]  /*5990*/  LDCU.64 UR6, c[0x0][0x3a0] ;  /* 0x00007400ff0677ac */ /* 0x000e260008000a00 */
[C---:B----4-:R-:W-:Y:S02]  /*59a0*/  IADD3 R2, P1, PT, R4.reuse, UR4, RZ ;  /* 0x0000000404027c10 */ /* 0x050fe4000ff3e0ff */
[----:B0-----:R-:W-:Y:S02]  /*59b0*/  IADD3 R4, P2, PT, R4, UR6, RZ ;  /* 0x0000000604047c10 */ /* 0x001fe4000ff5e0ff */
[----:B------:R-:W-:-:S02]  /*59c0*/  IADD3.X R3, PT, PT, R32, UR5, RZ, P1, !PT ;  /* 0x0000000520037c10 */ /* 0x000fc40008ffe4ff */
[----:B------:R-:W-:-:S03]  /*59d0*/  IADD3.X R5, PT, PT, R32, UR7, RZ, P2, !PT ;  /* 0x0000000720057c10 */ /* 0x000fc600097fe4ff */
[----:B------:R4:W-:Y:S04]  /*59e0*/  STG.E desc[UR8][R2.64], R14 ;  /* 0x0000000e02007986 */ /* 0x0009e8000c101908 */
[----:B------:R4:W-:Y:S02]  /*59f0*/  STG.E desc[UR8][R4.64], R15 ;  /* 0x0000000f04007986 */ /* 0x0009e4000c101908 */
.L_x_1103:
[----:B------:R-:W-:Y:S05]  /*5a00*/  BSYNC.RECONVERGENT B0 ;  /* 0x0000000000007941 */ /* 0x000fea0003800200 */
.L_x_1102:
[----:B------:R-:W-:Y:S04]  /*5a10*/  BSSY.RECONVERGENT B0, `(.L_x_1104) ;  /* 0x000000c000007945 */ /* 0x000fe80003800200 */
[----:B------:R-:W-:Y:S05]  /*5a20*/  @!P4 BRA `(.L_x_1105) ;  /* 0x000000000028c947 */ /* 0x000fea0003800000 */
[----:B------:R-:W5:Y:S01]  /*5a30*/  LDCU.64 UR4, c[0x0][0x398] ;  /* 0x00007300ff0477ac */ /* 0x000f620008000a00 */
[C---:B01234-:R-:W-:Y:S01]  /*5a40*/  IMAD.SHL.U32 R4, R6.reuse, 0x4, RZ ;  /* 0x0000000406047824 */ /* 0x05ffe200078e00ff */
[----:B------:R-:W-:Y:S01]  /*5a50*/  SHF.L.U64.HI R37, R6, 0x2, R37 ;  /* 0x0000000206257819 */ /* 0x000fe20000010225 */
[----:B------:R-:W0:Y:S03]  /*5a60*/  LDCU.64 UR6, c[0x0][0x3a0] ;  /* 0x00007400ff0677ac */ /* 0x000e260008000a00 */
[C---:B-----5:R-:W-:Y:S02]  /*5a70*/  IADD3 R2, P1, PT, R4.reuse, UR4, RZ ;  /* 0x0000000404027c10 */ /* 0x060fe4000ff3e0ff */
[----:B0-----:R-:W-:Y:S02]  /*5a80*/  IADD3 R4, P2, PT, R4, UR6, RZ ;  /* 0x0000000604047c10 */ /* 0x001fe4000ff5e0ff */
[----:B------:R-:W-:-:S02]  /*5a90*/  IADD3.X R3, PT, PT, R37, UR5, RZ, P1, !PT ;  /* 0x0000000525037c10 */ /* 0x000fc40008ffe4ff */
[----:B------:R-:W-:-:S03]  /*5aa0*/  IADD3.X R5, PT, PT, R37, UR7, RZ, P2, !PT ;  /* 0x0000000725057c10 */ /* 0x000fc600097fe4ff */
[----:B------:R0:W-:Y:S04]  /*5ab0*/  STG.E desc[UR8][R2.64], R16 ;  /* 0x0000001002007986 */ /* 0x0001e8000c101908 */
[----:B------:R0:W-:Y:S02]  /*5ac0*/  STG.E desc[UR8][R4.64], R17 ;  /* 0x0000001104007986 */ /* 0x0001e4000c101908 */
.L_x_1105:
[----:B------:R-:W-:Y:S05]  /*5ad0*/  BSYNC.RECONVERGENT B0 ;  /* 0x0000000000007941 */ /* 0x000fea0003800200 */
.L_x_1104:
        /* <DEDUP_REMOVED lines=12> */
.L_x_1107:
[----:B------:R-:W-:Y:S05]  /*5ba0*/  BSYNC.RECONVERGENT B0 ;  /* 0x0000000000007941 */ /* 0x000fea0003800200 */
.L_x_1106:
        /* <DEDUP_REMOVED lines=12> */
.L_x_1109:
[----:B------:R-:W-:Y:S05]  /*5c70*/  BSYNC.RECONVERGENT B0 ;  /* 0x0000000000007941 */ /* 0x000fea0003800200 */
.L_x_1108:
[----:B------:R-:W-:Y:S05]  /*5c80*/  @!P0 EXIT ;  /* 0x000000000000894d */ /* 0x000fea0003800000 */
        /* <DEDUP_REMOVED lines=8> */
[----:B------:R-:W-:Y:S04]  /*5d10*/  STG.E desc[UR8][R2.64], R22 ;  /* 0x0000001602007986 */ /* 0x000fe8000c101908 */
[----:B------:R-:W-:Y:S01]  /*5d20*/  STG.E desc[UR8][R4.64], R23 ;  /* 0x0000001704007986 */ /* 0x000fe2000c101908 */
[----:B------:R-:W-:Y:S05]  /*5d30*/  EXIT ;  /* 0x000000000000794d */ /* 0x000fea0003800000 */
.L_x_1030:
[----:B------:R-:W-:-:S04]  /*5d40*/  ISETP.GE.U32.AND P0, PT, R26, 0x1, PT ;  /* 0x000000011a00780c */ /* 0x000fc80003f06070 */
[----:B------:R-:W-:-:S13]  /*5d50*/  ISETP.GE.AND.EX P0, PT, R30, RZ, PT, P0 ;  /* 0x000000ff1e00720c */ /* 0x000fda0003f06300 */
[----:B------:R-:W-:Y:S05]  /*5d60*/  @!P0 EXIT ;  /* 0x000000000000894d */ /* 0x000fea0003800000 */
[----:B------:R-:W-:-:S13]  /*5d70*/  ISETP.NE.AND P0, PT, R39, RZ, PT ;  /* 0x000000ff2700720c */ /* 0x000fda0003f05270 */
[----:B------:R-:W-:Y:S05]  /*5d80*/  @P0 BRA `(.L_x_1110) ;  /* 0x00000028008c0947 */ /* 0x000fea0003800000 */
[----:B------:R-:W0:Y:S01]  /*5d90*/  LDC.64 R2, c[0x0][0x380] ;  /* 0x0000e000ff027b82 */ /* 0x000e220000000a00 */
[----:B------:R-:W1:Y:S01]  /*5da0*/  S2R R21, SR_TID.X ;  /* 0x0000000000157919 */ /* 0x000e620000002100 */
[----:B------:R-:W2:Y:S06]  /*5db0*/  S2R R10, SR_LANEID ;  /* 0x00000000000a7919 */ /* 0x000eac0000000000 */
[----:B------:R-:W3:Y:S08]  /*5dc0*/  S2UR UR5, SR_CgaCtaId ;  /* 0x00000000000579c3 */ /* 0x000ef00000008800 */
[----:B------:R-:W4:Y:S01]  /*5dd0*/  LDC R22, c[0x0][0x390] ;  /* 0x0000e400ff167b82 */ /* 0x000f220000000800 */
[----:B0-----:R-:W-:-:S05]  /*5de0*/  IMAD.WIDE.U32 R2, RZ, 0x2400, R2 ;  /* 0x00002400ff027825 */ /* 0x001fca00078e0002 */
[----:B------:R0:W5:Y:S01]  /*5df0*/  LDG.E.CONSTANT R4, desc[UR8][R2.64] ;  /* 0x0000000802047981 */ /* 0x000162000c1e9900 */
[C---:B-1----:R-:W-:Y:S02]  /*5e00*/  LOP3.LUT R0, R21.reuse, 0x1f, RZ, 0xc0, !PT ;  /* 0x0000001f15007812 */ /* 0x042fe400078ec0ff */
[----:B------:R-:W-:-:S05]  /*5e10*/  LOP3.LUT R5, R21, 0x3e0, RZ, 0xc0, !PT ;  /* 0x000003e015057812 */ /* 0x000fca00078ec0ff */
[----:B------:R-:W-:-:S04]  /*5e20*/  IMAD R7, R5, 0x9, R0 ;  /* 0x0000000905077824 */ /* 0x000fc800078e0200 */
[C---:B------:R-:W-:Y:S01]  /*5e30*/  VIADD R0, R7.reuse, 0x20 ;  /* 0x0000002007007836 */ /* 0x040fe20000000000 */
[C---:B------:R-:W-:Y:S01]  /*5e40*/  ISETP.GE.AND P6, PT, R7.reuse, UR4, PT ;  /* 0x0000000407007c0c */ /* 0x040fe2000bfc6270 */
[C---:B------:R-:W-:Y:S01]  /*5e50*/  VIADD R5, R7.reuse, 0x40 ;  /* 0x0000004007057836 */ /* 0x040fe20000000000 */
[C---:B0-----:R-:W-:Y:S01]  /*5e60*/  LEA R2, P5, R7.reuse, R2, 0x2 ;  /* 0x0000000207027211 */ /* 0x041fe200078a10ff */
[C---:B------:R-:W-:Y:S01]  /*5e70*/  VIADD R6, R7.reuse, 0x60 ;  /* 0x0000006007067836 */ /* 0x040fe20000000000 */
[----:B------:R-:W-:Y:S01]  /*5e80*/  ISETP.GE.AND P1, PT, R0, UR4, PT ;  /* 0x0000000400007c0c */ /* 0x000fe2000bf26270 */
[----:B------:R-:W-:Y:S01]  /*5e90*/  VIADD R0, R7, 0x80 ;  /* 0x0000008007007836 */ /* 0x000fe20000000000 */
[----:B------:R-:W-:Y:S01]  /*5ea0*/  ISETP.GE.AND P0, PT, R5, UR4, PT ;  /* 0x0000000405007c0c */ /* 0x000fe2000bf06270 */
[C---:B------:R-:W-:Y:S01]  /*5eb0*/  VIADD R5, R7.reuse, 0xa0 ;  /* 0x000000a007057836 */ /* 0x040fe20000000000 */
[----:B------:R-:W-:Y:S01]  /*5ec0*/  ISETP.GE.AND P2, PT, R6, UR4, PT ;  /* 0x0000000406007c0c */ /* 0x000fe2000bf46270 */
[----:B------:R-:W-:Y:S01]  /*5ed0*/  VIADD R6, R7, 0xc0 ;  /* 0x000000c007067836 */ /* 0x000fe20000000000 */
[----:B------:R-:W-:Y:S01]  /*5ee0*/  ISETP.GE.AND P3, PT, R0, UR4, PT ;  /* 0x0000000400007c0c */ /* 0x000fe2000bf66270 */
[----:B------:R-:W-:Y:S01]  /*5ef0*/  IMAD.X R3, RZ, RZ, R3, P5 ;  /* 0x000000ffff037224 */ /* 0x000fe200028e0603 */
[----:B------:R-:W-:Y:S01]  /*5f00*/  ISETP.GE.AND P4, PT, R5, UR4, PT ;  /* 0x0000000405007c0c */ /* 0x000fe2000bf86270 */
[C---:B------:R-:W-:Y:S01]  /*5f10*/  VIADD R8, R7.reuse, 0xe0 ;  /* 0x000000e007087836 */ /* 0x040fe20000000000 */
[----:B------:R-:W-:Y:S01]  /*5f20*/  ISETP.GE.AND P5, PT, R6, UR4, PT ;  /* 0x0000000406007c0c */ /* 0x000fe2000bfa6270 */
[----:B------:R-:W-:-:S02]  /*5f30*/  VIADD R6, R7, 0x100 ;  /* 0x0000010007067836 */ /* 0x000fc40000000000 */
[----:B-----5:R-:W-:Y:S02]  /*5f40*/  IMAD.MOV.U32 R0, RZ, RZ, R4 ;  /* 0x000000ffff007224 */ /* 0x020fe400078e0004 */
[----:B------:R-:W5:Y:S02]  /*5f50*/  @!P6 LDG.E.CONSTANT R4, desc[UR8][R2.64] ;  /* 0x000000080204e981 */ /* 0x000f64000c1e9900 */
[----:B------:R-:W-:Y:S01]  /*5f60*/  IMAD.MOV.U32 R5, RZ, RZ, R0 ;  /* 0x000000ffff057224 */ /* 0x000fe200078e0000 */
[----:B------:R-:W-:-:S05]  /*5f70*/  ISETP.GE.AND P6, PT, R8, UR4, PT ;  /* 0x0000000408007c0c */ /* 0x000fca000bfc6270 */
[----:B------:R-:W4:Y:S01]  /*5f80*/  @!P1 LDG.E.CONSTANT R5, desc[UR8][R2.64+0x80] ;  /* 0x0000800802059981 */ /* 0x000f22000c1e9900 */
[----:B------:R-:W-:Y:S01]  /*5f90*/  ISETP.GE.AND P1, PT, R6, UR4, PT ;  /* 0x0000000406007c0c */ /* 0x000fe2000bf26270 */
[--C-:B------:R-:W-:Y:S02]  /*5fa0*/  IMAD.MOV.U32 R6, RZ, RZ, R0.reuse ;  /* 0x000000ffff067224 */ /* 0x100fe400078e0000 */
[--C-:B------:R-:W-:Y:S02]  /*5fb0*/  IMAD.MOV.U32 R7, RZ, RZ, R0.reuse ;  /* 0x000000ffff077224 */ /* 0x100fe400078e0000 */
[--C-:B------:R-:W-:Y:S02]  /*5fc0*/  IMAD.MOV.U32 R8, RZ, RZ, R0.reuse ;  /* 0x000000ffff087224 */ /* 0x100fe400078e0000 */
[--C-:B------:R-:W-:Y:S01]  /*5fd0*/  IMAD.MOV.U32 R9, RZ, RZ, R0.reuse ;  /* 0x000000ffff097224 */ /* 0x100fe200078e0000 */
[----:B------:R-:W4:Y:S01]  /*5fe0*/  @!P0 LDG.E.CONSTANT R6, desc[UR8][R2.64+0x100] ;  /* 0x0001000802068981 */ /* 0x000f22000c1e9900 */
[----:B------:R-:W-:-:S02]  /*5ff0*/  IMAD.MOV.U32 R11, RZ, RZ, R0 ;  /* 0x000000ffff0b7224 */ /* 0x000fc400078e0000 */
[----:B------:R-:W-:Y:S01]  /*6000*/  IMAD.MOV.U32 R13, RZ, RZ, R0 ;  /* 0x000000ffff0d7224 */ /* 0x000fe200078e0000 */
[----:B------:R-:W4:Y:S04]  /*6010*/  @!P2 LDG.E.CONSTANT R7, desc[UR8][R2.64+0x180] ;  /* 0x000180080207a981 */ /* 0x000f28000c1e9900 */
[----:B------:R-:W4:Y:S04]  /*6020*/  @!P3 LDG.E.CONSTANT R8, desc[UR8][R2.64+0x200] ;  /* 0x000200080208b981 */ /* 0x000f28000c1e9900 */
[----:B------:R-:W4:Y:S04]  /*6030*/  @!P4 LDG.E.CONSTANT R9, desc[UR8][R2.64+0x280] ;  /* 0x000280080209c981 */ /* 0x000f28000c1e9900 */
[----:B------:R-:W4:Y:S04]  /*6040*/  @!P5 LDG.E.CONSTANT R11, desc[UR8][R2.64+0x300] ;  /* 0x00030008020bd981 */ /* 0x000f28000c1e9900 */
[----:B------:R-:W4:Y:S04]  /*6050*/  @!P6 LDG.E.CONSTANT R13, desc[UR8][R2.64+0x380] ;  /* 0x00038008020de981 */ /* 0x000f28000c1e9900 */
[----:B------:R-:W4:Y:S01]  /*6060*/  @!P1 LDG.E.CONSTANT R0, desc[UR8][R2.64+0x400] ;  /* 0x0004000802009981 */ /* 0x000f22000c1e9900 */
[----:B------:R-:W-:Y:S01]  /*6070*/  SHF.R.U32.HI R15, RZ, 0x5, R21 ;  /* 0x00000005ff0f7819 */ /* 0x000fe20000011615 */
[----:B------:R-:W-:-:S02]  /*6080*/  UMOV UR4, 0x400 ;  /* 0x0000040000047882 */ /* 0x000fc40000000000 */
[----:B---3--:R-:W-:Y:S02]  /*6090*/  ULEA UR4, UR5, UR4, 0x18 ;  /* 0x0000000405047291 */ /* 0x008fe4000f8ec0ff */
[----:B--2---:R-:W-:-:S05]  /*60a0*/  IMAD R15, R15, 0x120, R10 ;  /* 0x000001200f0f7824 */ /* 0x004fca00078e020a */
[----:B------:R-:W-:-:S05]  /*60b0*/  LEA R17, R15, UR4, 0x2 ;  /* 0x000000040f117c11 */ /* 0x000fca000f8e10ff */
[----:B------:R-:W-:Y:S01]  /*60c0*/  IMAD R20, R10, 0x20, R17 ;  /* 0x000000200a147824 */ /* 0x000fe200078e0211 */
[----:B------:R-:W-:Y:S01]  /*60d0*/  ISETP.NE.AND P5, PT, R21, RZ, PT ;  /* 0x000000ff1500720c */ /* 0x000fe20003fa5270 */
[----:B------:R-:W-:Y:S01]  /*60e0*/  IMAD.MOV.U32 R47, RZ, RZ, RZ ;  /* 0x000000ffff2f7224 */ /* 0x000fe200078e00ff */
[----:B-----5:R-:W-:Y:S04]  /*60f0*/  STS [R17], R4 ;  /* 0x0000000411007388 */ /* 0x020fe80000000800 */
[----:B----4-:R-:W-:Y:S04]  /*6100*/  STS [R17+0x80], R5 ;  /* 0x0000800511007388 */ /* 0x010fe80000000800 */
        /* <DEDUP_REMOVED lines=8> */
[----:B------:R-:W1:Y:S04]  /*6190*/  LDS R27, [R20+0x20] ;  /* 0x00002000141b7984 */ /* 0x000e680000000800 */
[----:B------:R-:W-:Y:S04]  /*61a0*/  LDS R2, [R20] ;  /* 0x0000000014027984 */ /* 0x000fe80000000800 */
[----:B------:R-:W2:Y:S04]  /*61b0*/  LDS R4, [R20+0x4] ;  /* 0x0000040014047984 */ /* 0x000ea80000000800 */
[----:B------:R-:W-:Y:S04]  /*61c0*/  LDS R6, [R20+0x8] ;  /* 0x0000080014067984 */ /* 0x000fe80000000800 */
[----:B------:R-:W-:Y:S04]  /*61d0*/  LDS R8, [R20+0xc] ;  /* 0x00000c0014087984 */ /* 0x000fe80000000800 */
[----:B------:R-:W-:Y:S04]  /*61e0*/  LDS R10, [R20+0x10] ;  /* 0x00001000140a7984 */ /* 0x000fe80000000800 */
[----:B------:R-:W-:Y:S04]  /*61f0*/  LDS R12, [R20+0x14] ;  /* 0x00001400140c7984 */ /* 0x000fe80000000800 */
[----:B------:R-:W-:Y:S04]  /*6200*/  LDS R14, [R20+0x18] ;  /* 0x00001800140e7984 */ /* 0x000fe80000000800 */
[----:B------:R-:W-:Y:S01]  /*6210*/  LDS R16, [R20+0x1c] ;  /* 0x00001c0014107984 */ /* 0x000fe20000000800 */
[----:B------:R-:W-:Y:S01]  /*6220*/  BAR.SYNC.DEFER_BLOCKING 0x0 ;  /* 0x0000000000007b1d */ /* 0x000fe20000010000 */
[----:B0-----:R-:W-:-:S05]  /*6230*/  LEA R0, R21, UR4, 0x2 ;  /* 0x0000000415007c11 */ /* 0x001fca000f8e10ff */
[----:B------:R-:W-:Y:S04]  /*6240*/  STS [R17], R22 ;  /* 0x0000001611007388 */ /* 0x000fe80000000800 */
        /* <DEDUP_REMOVED lines=8> */
[----:B------:R-:W-:-:S03]  /*62d0*/  NOP ;  /* 0x0000000000007918 */ /* 0x000fc60000000000 */
[----:B------:R-:W0:Y:S04]  /*62e0*/  LDS R3, [R20] ;  /* 0x0000000014037984 */ /* 0x000e280000000800 */
[----:B------:R-:W3:Y:S04]  /*62f0*/  LDS R5, [R20+0x4] ;  /* 0x0000040014057984 */ /* 0x000ee80000000800 */
[----:B------:R-:W4:Y:S04]  /*6300*/  LDS R7, [R20+0x8] ;  /* 0x0000080014077984 */ /* 0x000f280000000800 */
[----:B------:R-:W-:Y:S04]  /*6310*/  LDS R9, [R20+0xc] ;  /* 0x00000c0014097984 */ /* 0x000fe80000000800 */
[----:B------:R-:W-:Y:S04]  /*6320*/  LDS R11, [R20+0x10] ;  /* 0x00001000140b7984 */ /* 0x000fe80000000800 */
[----:B------:R-:W-:Y:S04]  /*6330*/  LDS R13, [R20+0x14] ;  /* 0x00001400140d7984 */ /* 0x000fe80000000800 */
[----:B------:R-:W-:Y:S04]  /*6340*/  LDS R15, [R20+0x18] ;  /* 0x00001800140f7984 */ /* 0x000fe80000000800 */
[----:B------:R-:W-:Y:S04]  /*6350*/  LDS R17, [R20+0x1c] ;  /* 0x00001c0014117984 */ /* 0x000fe80000000800 */
[----:B------:R0:W-:Y:S01]  /*6360*/  LDS R19, [R20+0x20] ;  /* 0x0000200014137984 */ /* 0x0001e20000000800 */
[----:B------:R-:W-:Y:S06]  /*6370*/  BAR.SYNC.DEFER_BLOCKING 0x0 ;  /* 0x0000000000007b1d */ /* 0x000fec0000010000 */
[----:B-1----:R-:W-:Y:S02]  /*6380*/  STS [R0+0x4d8], R27 ;  /* 0x0004d81b00007388 */ /* 0x002fe40000000800 */
[----:B------:R-:W-:Y:S01]  /*6390*/  BAR.SYNC.DEFER_BLOCKING 0x0 ;  /* 0x0000000000007b1d */ /* 0x000fe20000010000 */
[----:B------:R-:W-:-:S04]  /*63a0*/  IMAD R21, R21, 0x9, RZ ;  /* 0x0000000915157824 */ /* 0x000fc800078e02ff */
[C---:B------:R-:W-:Y:S01]  /*63b0*/  VIADD R23, R21.reuse, 0x1 ;  /* 0x0000000115177836 */ /* 0x040fe20000000000 */
[----:B------:R1:W5:Y:S04]  /*63c0*/  @P5 LDS R18, [R0+0x4d4] ;  /* 0x0004d40000125984 */ /* 0x0003680000000800 */
[----:B------:R-:W-:Y:S02]  /*63d0*/  ISETP.EQ.U32.AND P0, PT, R26, R23, PT ;  /* 0x000000171a00720c */ /* 0x000fe40003f02070 */
[----:B--2---:R-:W-:Y:S01]  /*63e0*/  ISETP.NE.AND P6, PT, R2, R4, PT ;  /* 0x000000040200720c */ /* 0x004fe20003fc5270 */
[----:B------:R-:W-:-:S03]  /*63f0*/  VIADD R25, R21, 0x2 ;  /* 0x0000000215197836 */ /* 0x000fc60000000000 */
[----:B------:R-:W-:Y:S02]  /*6400*/  ISETP.EQ.OR.EX P0, PT, R30, RZ, P6, P0 ;  /* 0x000000ff1e00720c */ /* 0x000fe40003702700 */
[----:B------:R-:W-:Y:S02]  /*6410*/  ISETP.EQ.U32.AND P1, PT, R26, R25, PT ;  /* 0x000000191a00720c */ /* 0x000fe40003f22070 */
[----:B0-----:R-:W-:Y:S02]  /*6420*/  SEL R20, R3, RZ, !P0 ;  /* 0x000000ff03147207 */ /* 0x001fe40004000000 */
[----:B------:R-:W-:Y:S01]  /*6430*/  ISETP.NE.AND P6, PT, R4, R6, PT ;  /* 0x000000060400720c */ /* 0x000fe20003fc5270 */
[----:B------:R-:W-:Y:S02]  /*6440*/  VIADD R29, R21, 0x3 ;  /* 0x00000003151d7836 */ /* 0x000fe40000000000 */
[----:B---3--:R-:W-:Y:S01]  /*6450*/  IMAD.IADD R20, R5, 0x1, R20 ;  /* 0x0000000105147824 */ /* 0x008fe200078e0214 */
[----:B------:R-:W-:-:S02]  /*6460*/  ISETP.EQ.OR.EX P1, PT, R30, RZ, P6, P1 ;  /* 0x000000ff1e00720c */ /* 0x000fc40003722710 */
[----:B------:R-:W-:Y:S01]  /*6470*/  ISETP.NE.U32.AND P4, PT, R26, R21, PT ;  /* 0x000000151a00720c */ /* 0x000fe20003f85070 */
[----:B------:R-:W-:Y:S01]  /*6480*/  VIADD R23, R21, 0x4 ;  /* 0x0000000415177836 */ /* 0x000fe20000000000 */
[----:B------:R-:W-:Y:S01]  /*6490*/  SEL R20, R20, RZ, !P1 ;  /* 0x000000ff14147207 */ /* 0x000fe20004800000 */
[----:B------:R-:W-:Y:S01]  /*64a0*/  IMAD.MOV.U32 R25, RZ, RZ, 0x1 ;  /* 0x00000001ff197424 */ /* 0x000fe200078e00ff */
[----:B------:R-:W-:Y:S02]  /*64b0*/  ISETP.NE.AND.EX P4, PT, R30, RZ, PT, P4 ;  /* 0x000000ff1e00720c */ /* 0x000fe40003f85340 */
[----:B------:R-:W-:Y:S02]  /*64c0*/  ISETP.EQ.U32.AND P2, PT, R26, R29, PT ;  /* 0x0000001d1a00720c */ /* 0x000fe40003f42070 */
[----:B------:R-:W-:Y:S01]  /*64d0*/  ISETP.NE.AND P6, PT, R6, R8, PT ;  /* 0x000000080600720c */ /* 0x000fe20003fc5270 */
[----:B----4-:R-:W-:Y:S01]  /*64e0*/  IMAD.IADD R20, R7, 0x1, R20 ;  /* 0x0000000107147824 */ /* 0x010fe200078e0214 */
[----:B-1----:R-:W-:-:S02]  /*64f0*/  SEL R0, RZ, 0x1, P4 ;  /* 0x00000001ff007807 */ /* 0x002fc40002000000 */
[----:B------:R-:W-:Y:S02]  /*6500*/  SEL R47, R47, RZ, P4 ;  /* 0x000000ff2f2f7207 */ /* 0x000fe40002000000 */
[----:B------:R-:W-:Y:S02]  /*6510*/  ISETP.EQ.OR.EX P2, PT, R30, RZ, P6, P2 ;  /* 0x000000ff1e00720c */ /* 0x000fe40003742720 */
[----:B-----5:R-:W-:-:S04]  /*6520*/  @P5 ISETP.NE.AND P3, PT, R18, R2, PT ;  /* 0x000000021200520c */ /* 0x020fc80003f65270 */
[----:B------:R-:W-:Y:S02]  /*6530*/  @P5 SEL R25, RZ, 0x1, !P3 ;  /* 0x00000001ff195807 */ /* 0x000fe40005800000 */
[----:B------:R-:W-:Y:S01]  /*6540*/  ISETP.EQ.U32.AND P3, PT, R26, R23, PT ;  /* 0x000000171a00720c */ /* 0x000fe20003f62070 */
[----:B------:R-:W-:Y:S01]  /*6550*/  VIADD R23, R21, 0x7 ;  /* 0x0000000715177836 */ /* 0x000fe20000000000 */
[----:B------:R-:W-:Y:S02]  /*6560*/  @P5 SEL R0, R0, R25, !P4 ;  /* 0x0000001900005207 */ /* 0x000fe40006000000 */
[----:B------:R-:W-:Y:S02]  /*6570*/  SEL R47, R47, RZ, P5 ;  /* 0x000000ff2f2f7207 */ /* 0x000fe40002800000 */
[----:B------:R-:W-:Y:S01]  /*6580*/  ISETP.EQ.U32.AND P4, PT, R26, R23, PT ;  /* 0x000000171a00720c */ /* 0x000fe20003f82070 */
[----:B------:R-:W-:Y:S01]  /*6590*/  VIADD R23, R21, 0x8 ;  /* 0x0000000815177836 */ /* 0x000fe20000000000 */
[----:B------:R-:W-:-:S02]  /*65a0*/  SEL R20, R20, RZ, !P2 ;  /* 0x000000ff14147207 */ /* 0x000fc40005000000 */
[----:B------:R-:W-:Y:S02]  /*65b0*/  ISETP.NE.AND P5, PT, R8, R10, PT ;  /* 0x0000000a0800720c */ /* 0x000fe40003fa5270 */
[----:B------:R-:W-:Y:S01]  /*65c0*/  ISETP.NE.AND P6, PT, R14, R16, PT ;  /* 0x000000100e00720c */ /* 0x000fe20003fc5270 */
[----:B------:R-:W-:Y:S01]  /*65d0*/  IMAD.IADD R20, R9, 0x1, R20 ;  /* 0x0000000109147824 */ /* 0x000fe200078e0214 */
[----:B------:R-:W-:Y:S02]  /*65e0*/  ISETP.EQ.OR.EX P3, PT, R30, RZ, P5, P3 ;  /* 0x000000ff1e00720c */ /* 0x000fe40002f62730 */
[----:B------:R-:W-:Y:S01]  /*65f0*/  ISETP.EQ.U32.AND P5, PT, R26, R23, PT ;  /* 0x000000171a00720c */ /* 0x000fe20003fa2070 */
[----:B------:R-:W-:Y:S01]  /*6600*/  VIADD R23, R21, 0x5 ;  /* 0x0000000515177836 */ /* 0x000fe20000000000 */
[----:B------:R-:W-:Y:S02]  /*6610*/  ISETP.EQ.OR.EX P4, PT, R30, RZ, P6, P4 ;  /* 0x000000ff1e00720c */ /* 0x000fe40003782740 */
[----:B------:R-:W-:-:S02]  /*6620*/  ISETP.NE.AND P6, PT, R16, R27, PT ;  /* 0x0000001b1000720c */ /* 0x000fc40003fc5270 */
[----:B------:R-:W-:Y:S02]  /*6630*/  SEL R20, R20, RZ, !P3 ;  /* 0x000000ff14147207 */ /* 0x000fe40005800000 */
[----:B------:R-:W-:Y:S02]  /*6640*/  P2R R22, PR, RZ, 0x4 ;  /* 0x00000004ff167803 */ /* 0x000fe40000000000 */
[----:B------:R-:W-:Y:S02]  /*6650*/  ISETP.EQ.OR.EX P5, PT, R30, RZ, P6, P5 ;  /* 0x000000ff1e00720c */ /* 0x000fe400037a2750 */
[----:B------:R-:W-:Y:S02]  /*6660*/  ISETP.EQ.U32.AND P6, PT, R26, R23, PT ;  /* 0x000000171a00720c */ /* 0x000fe40003fc2070 */
[----:B------:R-:W-:Y:S01]  /*6670*/  ISETP.NE.AND P2, PT, R10, R12, PT ;  /* 0x0000000c0a00720c */ /* 0x000fe20003f45270 */
[----:B------:R-:W-:Y:S01]  /*6680*/  IMAD.IADD R20, R11, 0x1, R20 ;  /* 0x000000010b147824 */ /* 0x000fe200078e0214 */
[----:B------:R-:W-:-:S02]  /*6690*/  SEL R25, RZ, 0x1, !P0 ;  /* 0x00000001ff197807 */ /* 0x000fc40004000000 */
[----:B------:R-:W-:-:S04]  /*66a0*/  ISETP.EQ.OR.EX P6, PT, R30, RZ, P2, P6 ;  /* 0x000000ff1e00720c */ /* 0x000fc800017c2760 */
[----:B------:R-:W-:Y:S02]  /*66b0*/  SEL R23, RZ, 0x1, !P6 ;  /* 0x00000001ff177807 */ /* 0x000fe40007000000 */
[----:B------:R-:W-:Y:S02]  /*66c0*/  SEL R20, R20, RZ, !P6 ;  /* 0x000000ff14147207 */ /* 0x000fe40007000000 */
[----:B------:R-:W-:Y:S02]  /*66d0*/  IADD3 R25, P6, PT, R25, R0, RZ ;  /* 0x0000000019197210 */ /* 0x000fe40007fde0ff */
[----:B------:R-:W-:Y:S01]  /*66e0*/  SEL R32, RZ, 0x1, !P1 ;  /* 0x00000001ff207807 */ /* 0x000fe20004800000 */
[----:B------:R-:W-:Y:S02]  /*66f0*/  VIADD R21, R21, 0x6 ;  /* 0x0000000615157836 */ /* 0x000fe40000000000 */
[----:B------:R-:W-:Y:S01]  /*6700*/  IMAD.X R31, RZ, RZ, R47, P6 ;  /* 0x000000ffff1f7224 */ /* 0x000fe200030e062f */
[----:B------:R-:W-:-:S02]  /*6710*/  IADD3 R32, P6, PT, R25, R32, RZ ;  /* 0x0000002019207210 */ /* 0x000fc40007fde0ff */
[----:B------:R-:W-:-:S03]  /*6720*/  ISETP.NE.AND P2, PT, R12, R14, PT ;  /* 0x0000000e0c00720c */ /* 0x000fc60003f45270 */
[----:B------:R-:W-:Y:S01]  /*6730*/  IMAD.X R33, RZ, RZ, R31, P6 ;  /* 0x000000ffff217224 */ /* 0x000fe200030e061f */
[----:B------:R-:W-:Y:S01]  /*6740*/  ISETP.EQ.U32.AND P6, PT, R26, R21, PT ;  /* 0x000000151a00720c */ /* 0x000fe20003fc2070 */
[----:B------:R-:W-:-:S03]  /*6750*/  IMAD.IADD R20, R13, 0x1, R20 ;  /* 0x000000010d147824 */ /* 0x000fc600078e0214 */
[----:B------:R-:W-:-:S04]  /*6760*/  ISETP.EQ.OR.EX P6, PT, R30, RZ, P2, P6 ;  /* 0x000000ff1e00720c */ /* 0x000fc800017c2760 */
[----:B------:R-:W-:Y:S02]  /*6770*/  SEL R20, R20, RZ, !P6 ;  /* 0x000000ff14147207 */ /* 0x000fe40007000000 */
[----:B------:R-:W-:-:S03]  /*6780*/  ISETP.NE.AND P2, PT, R22, RZ, PT ;  /* 0x000000ff1600720c */ /* 0x000fc60003f45270 */
[----:B------:R-:W-:Y:S01]  /*6790*/  IMAD.IADD R20, R15, 0x1, R20 ;  /* 0x000000010f147824 */ /* 0x000fe200078e0214 */
[----:B------:R-:W-:Y:S02]  /*67a0*/  SEL R25, RZ, 0x1, !P2 ;  /* 0x00000001ff197807 */ /* 0x000fe40005000000 */
[----:B------:R-:W-:Y:S02]  /*67b0*/  SEL R21, RZ, 0x1, !P6 ;  /* 0x00000001ff157807 */ /* 0x000fe40007000000 */
[----:B------:R-:W-:Y:S02]  /*67c0*/  SEL R20, R20, RZ, !P4 ;  /* 0x000000ff14147207 */ /* 0x000fe40006000000 */
[----:B------:R-:W-:Y:S02]  /*67d0*/  IADD3 R34, P6, PT, R32, R25, RZ ;  /* 0x0000001920227210 */ /* 0x000fe40007fde0ff */
[----:B------:R-:W-:Y:S01]  /*67e0*/  SEL R25, RZ, 0x1, !P3 ;  /* 0x00000001ff197807 */ /* 0x000fe20005800000 */
[----:B------:R-:W-:-:S02]  /*67f0*/  IMAD.IADD R20, R17, 0x1, R20 ;  /* 0x0000000111147824 */ /* 0x000fc400078e0214 */
[----:B------:R-:W-:Y:S01]  /*6800*/  IMAD.X R35, RZ, RZ, R33, P6 ;  /* 0x000000ffff237224 */ /* 0x000fe200030e0621 */
[----:B------:R-:W-:Y:S02]  /*6810*/  IADD3 R36, P6, PT, R34, R25, RZ ;  /* 0x0000001922247210 */ /* 0x000fe40007fde0ff */
[----:B------:R-:W-:-:S03]  /*6820*/  SEL R20, R20, RZ, !P5 ;  /* 0x000000ff14147207 */ /* 0x000fc60006800000 */
[----:B------:R-:W-:Y:S01]  /*6830*/  IMAD.X R37, RZ, RZ, R35, P6 ;  /* 0x000000ffff257224 */ /* 0x000fe200030e0623 */
[----:B------:R-:W-:Y:S01]  /*6840*/  IADD3 R38, P6, PT, R36, R23, RZ ;  /* 0x0000001724267210 */ /* 0x000fe20007fde0ff */
[----:B------:R-:W-:Y:S01]  /*6850*/  IMAD.IADD R20, R19, 0x1, R20 ;  /* 0x0000000113147824 */ /* 0x000fe200078e0214 */
[----:B------:R-:W-:-:S03]  /*6860*/  SEL R23, RZ, 0x1, !P4 ;  /* 0x00000001ff177807 */ /* 0x000fc60006000000 */
[----:B------:R-:W-:Y:S01]  /*6870*/  IMAD.X R39, RZ, RZ, R37, P6 ;  /* 0x000000ffff277224 */ /* 0x000fe200030e0625 */
[----:B------:R-:W-:Y:S01]  /*6880*/  IADD3 R40, P6, PT, R38, R21, RZ ;  /* 0x0000001526287210 */ /* 0x000fe20007fde0ff */
[----:B------:R-:W0:Y:S01]  /*6890*/  SHFL.UP PT, R19, R20, 0x1, RZ ;  /* 0x0420000014137989 */ /* 0x000e2200000e00ff */
[----:B------:R-:W-:Y:S02]  /*68a0*/  SEL R21, RZ, 0x1, !P5 ;  /* 0x00000001ff157807 */ /* 0x000fe40006800000 */
[----:B------:R-:W-:Y:S01]  /*68b0*/  IADD3 R42, P5, PT, R40, R23, RZ ;  /* 0x00000017282a7210 */ /* 0x000fe20007fbe0ff */
[----:B------:R-:W-:-:S04]  /*68c0*/  IMAD.X R41, RZ, RZ, R39, P6 ;  /* 0x000000ffff297224 */ /* 0x000fc800030e0627 */
[----:B------:R-:W-:Y:S01]  /*68d0*/  IMAD.X R43, RZ, RZ, R41, P5 ;  /* 0x000000ffff2b7224 */ /* 0x000fe200028e0629 */
[----:B------:R-:W-:-:S05]  /*68e0*/  IADD3 R24, P5, PT, R42, R21, RZ ;  /* 0x000000152a187210 */ /* 0x000fca0007fbe0ff */
[----:B------:R-:W-:Y:S01]  /*68f0*/  IMAD.X R25, RZ, RZ, R43, P5 ;  /* 0x000000ffff197224 */ /* 0x000fe200028e062b */
[----:B------:R-:W-:-:S04]  /*6900*/  ISETP.NE.U32.AND P5, PT, R24, RZ, PT ;  /* 0x000000ff1800720c */ /* 0x000fc80003fa5070 */
[----:B------:R-:W-:-:S04]  /*6910*/  ISETP.NE.AND.EX P5, PT, R25, RZ, PT, P5 ;  /* 0x000000ff1900720c */ /* 0x000fc80003fa5350 */
[----:B0-----:R-:W-:Y:S02]  /*6920*/  SEL R23, R19, RZ, !P5 ;  /* 0x000000ff13177207 */ /* 0x001fe40006800000 */
[----:B------:R-:W0:Y:S01]  /*6930*/  S2R R19, SR_LANEID ;  /* 0x0000000000137919 */ /* 0x000e220000000000 */
[----:B------:R-:W1:Y:S04]  /*6940*/  SHFL.UP PT, R21, R24, 0x1, RZ ;  /* 0x0420000018157989 */ /* 0x000e6800000e00ff */
[----:B------:R-:W2:Y:S01]  /*6950*/  SHFL.UP PT, R22, R25, 0x1, RZ ;  /* 0x0420000019167989 */ /* 0x000ea200000e00ff */
[----:B0-----:R-:W-:-:S04]  /*6960*/  ISETP.GE.AND P5, PT, R19, 0x1, PT ;  /* 0x000000011300780c */ /* 0x001fc80003fa6270 */
[----:B------:R-:W-:-:S05]  /*6970*/  SEL R23, R23, RZ, P5 ;  /* 0x000000ff17177207 */ /* 0x000fca0002800000 */
[----:B------:R-:W-:-:S05]  /*6980*/  IMAD.IADD R23, R20, 0x1, R23 ;  /* 0x0000000114177824 */ /* 0x000fca00078e0217 */
[----:B------:R-:W0:Y:S01]  /*6990*/  SHFL.UP PT, R20, R23, 0x2, RZ ;  /* 0x0440000017147989 */ /* 0x000e2200000e00ff */
[----:B-1----:R-:W-:Y:S02]  /*69a0*/  SEL R21, R21, RZ, P5 ;  /* 0x000000ff15157207 */ /* 0x002fe40002800000 */
[----:B--2---:R-:W-:Y:S02]  /*69b0*/  SEL R22, R22, RZ, P5 ;  /* 0x000000ff16167207 */ /* 0x004fe40002800000 */
[----:B------:R-:W-:-:S05]  /*69c0*/  IADD3 R29, P5, PT, R21, R24, RZ ;  /* 0x00000018151d7210 */ /* 0x000fca0007fbe0ff */
[----:B------:R-:W-:Y:S01]  /*69d0*/  IMAD.X R28, R22, 0x1, R25, P5 ;  /* 0x00000001161c7824 */ /* 0x000fe200028e0619 */
[----:B------:R-:W-:-:S04]  /*69e0*/  ISETP.NE.U32.AND P5, PT, R29, RZ, PT ;  /* 0x000000ff1d00720c */ /* 0x000fc80003fa5070 */
[----:B------:R-:W-:Y:S01]  /*69f0*/  ISETP.NE.AND.EX P5, PT, R28, RZ, PT, P5 ;  /* 0x000000ff1c00720c */ /* 0x000fe20003fa5350 */
[----:B------:R-:W1:Y:S03]  /*6a00*/  SHFL.UP PT, R21, R28, 0x2, RZ ;  /* 0x044000001c157989 */ /* 0x000e6600000e00ff */
[----:B0-----:R-:W-:Y:S02]  /*6a10*/  SEL R22, R20, RZ, !P5 ;  /* 0x000000ff14167207 */ /* 0x001fe40006800000 */
[----:B------:R-:W0:Y:S01]  /*6a20*/  SHFL.UP PT, R20, R29, 0x2, RZ ;  /* 0x044000001d147989 */ /* 0x000e2200000e00ff */
[----:B------:R-:W-:-:S04]  /*6a30*/  ISETP.GE.AND P5, PT, R19, 0x2, PT ;  /* 0x000000021300780c */ /* 0x000fc80003fa6270 */
[----:B------:R-:W-:-:S05]  /*6a40*/  SEL R22, R22, RZ, P5 ;  /* 0x000000ff16167207 */ /* 0x000fca0002800000 */
[----:B------:R-:W-:Y:S01]  /*6a50*/  IMAD.IADD R22, R23, 0x1, R22 ;  /* 0x0000000117167824 */ /* 0x000fe200078e0216 */
[----:B-1----:R-:W-:Y:S02]  /*6a60*/  SEL R21, R21, RZ, P5 ;  /* 0x000000ff15157207 */ /* 0x002fe40002800000 */
        /* <DEDUP_REMOVED lines=32> */
[----:B------:R-:W1:Y:S01]  /*6c70*/  SHFL.UP PT, R21, R24, 0x10, RZ ;  /* 0x0600000018157989 */ /* 0x000e6200000e00ff */
[----:B------:R-:W2:Y:S02]  /*6c80*/  S2R R44, SR_TID.X ;  /* 0x00000000002c7919 */ /* 0x000ea40000002100 */
[----:B0-----:R-:W-:Y:S02]  /*6c90*/  SEL R23, R20, RZ, !P5 ;  /* 0x000000ff14177207 */ /* 0x001fe40006800000 */
[----:B------:R-:W0:Y:S01]  /*6ca0*/  SHFL.UP PT, R20, R25, 0x10, RZ ;  /* 0x0600000019147989 */ /* 0x000e2200000e00ff */
[----:B------:R-:W-:-:S04]  /*6cb0*/  ISETP.GE.AND P5, PT, R19, 0x10, PT ;  /* 0x000000101300780c */ /* 0x000fc80003fa6270 */
[----:B------:R-:W-:Y:S02]  /*6cc0*/  SEL R23, R23, RZ, P5 ;  /* 0x000000ff17177207 */ /* 0x000fe40002800000 */
[----:B-1----:R-:W-:-:S03]  /*6cd0*/  SEL R21, R21, RZ, P5 ;  /* 0x000000ff15157207 */ /* 0x002fc60002800000 */
[----:B------:R-:W-:Y:S01]  /*6ce0*/  IMAD.IADD R45, R22, 0x1, R23 ;  /* 0x00000001162d7824 */ /* 0x000fe200078e0217 */
[----:B0-----:R-:W-:Y:S02]  /*6cf0*/  SEL R20, R20, RZ, P5 ;  /* 0x000000ff14147207 */ /* 0x001fe40002800000 */
[----:B------:R-:W-:Y:S02]  /*6d00*/  ISETP.NE.AND P5, PT, R19, 0x1f, PT ;  /* 0x0000001f1300780c */ /* 0x000fe40003fa5270 */
[----:B------:R-:W-:Y:S02]  /*6d10*/  IADD3 R20, P6, PT, R20, R25, RZ ;  /* 0x0000001914147210 */ /* 0x000fe40007fde0ff */
[----:B--2---:R-:W-:-:S03]  /*6d20*/  SHF.R.U32.HI R46, RZ, 0x5, R44 ;  /* 0x00000005ff2e7819 */ /* 0x004fc6000001162c */
[----:B------:R-:W-:-:S06]  /*6d30*/  IMAD.X R21, R21, 0x1, R24, P6 ;  /* 0x0000000115157824 */ /* 0x000fcc00030e0618 */
[----:B------:R-:W-:-:S05]  /*6d40*/  @!P5 LEA R48, R46, UR4, 0x4 ;  /* 0x000000042e30dc11 */ /* 0x000fca000f8e20ff */
[----:B------:R-:W-:Y:S04]  /*6d50*/  @!P5 STS.64 [R48], R20 ;  /* 0x000000143000d388 */ /* 0x000fe80000000a00 */
[----:B------:R-:W-:Y:S01]  /*6d60*/  @!P5 STS [R48+0x8], R45 ;  /* 0x0000082d3000d388 */ /* 0x000fe20000000800 */
[----:B------:R-:W-:Y:S06]  /*6d70*/  BAR.SYNC.DEFER_BLOCKING 0x0 ;  /* 0x0000000000007b1d */ /* 0x000fec0000010000 */
[----:B------:R-:W-:Y:S04]  /*6d80*/  LDS.64 R22, [UR4+0x10] ;  /* 0x00001004ff167984 */ /* 0x000fe80008000a00 */
[----:B------:R-:W0:Y:S04]  /*6d90*/  LDS.64 R24, [UR4] ;  /* 0x00000004ff187984 */ /* 0x000e280008000a00 */
[----:B------:R-:W1:Y:S01]  /*6da0*/  LDS.64 R28, [UR4+0x20] ;  /* 0x00002004ff1c7984 */ /* 0x000e620008000a00 */
[----:B0-----:R-:W-:-:S05]  /*6db0*/  IADD3 R53, P5, PT, R24, R22, RZ ;  /* 0x0000001618357210 */ /* 0x001fca0007fbe0ff */
[----:B------:R-:W-:Y:S01]  /*6dc0*/  IMAD.X R55, R25, 0x1, R23, P5 ;  /* 0x0000000119377824 */ /* 0x000fe200028e0617 */
[----:B------:R-:W-:Y:S02]  /*6dd0*/  ISETP.NE.U32.AND P5, PT, R22, RZ, PT ;  /* 0x000000ff1600720c */ /* 0x000fe40003fa5070 */
[----:B------:R-:W0:Y:S02]  /*6de0*/  LDS R22, [UR4+0x8] ;  /* 0x00000804ff167984 */ /* 0x000e240008000800 */
[----:B------:R-:W-:Y:S02]  /*6df0*/  ISETP.NE.AND.EX P5, PT, R23, RZ, PT, P5 ;  /* 0x000000ff1700720c */ /* 0x000fe40003fa5350 */
[----:B------:R-:W2:Y:S01]  /*6e00*/  LDS R23, [UR4+0x18] ;  /* 0x00001804ff177984 */ /* 0x000ea20008000800 */
[----:B-1----:R-:W-:-:S05]  /*6e10*/  IADD3 R51, P6, PT, R28, R53, RZ ;  /* 0x000000351c337210 */ /* 0x002fca0007fde0ff */
[----:B------:R-:W-:Y:S01]  /*6e20*/  IMAD.X R49, R29, 0x1, R55, P6 ;  /* 0x000000011d317824 */ /* 0x000fe200030e0637 */
[----:B------:R-:W-:-:S04]  /*6e30*/  ISETP.NE.AND P6, PT, R46, 0x2, PT ;  /* 0x000000022e00780c */ /* 0x000fc80003fc5270 */
[----:B------:R-:W-:Y:S02]  /*6e40*/  SEL R48, R53, R24, !P6 ;  /* 0x0000001835307207 */ /* 0x000fe40007000000 */
[----:B------:R-:W-:Y:S02]  /*6e50*/  SEL R50, R55, R25, !P6 ;  /* 0x0000001937327207 */ /* 0x000fe40007000000 */
[----:B------:R-:W1:Y:S01]  /*6e60*/  LDS R25, [UR4+0x28] ;  /* 0x00002804ff197984 */ /* 0x000e620008000800 */
[----:B0-----:R-:W-:Y:S02]  /*6e70*/  SEL R24, R22, RZ, !P5 ;  /* 0x000000ff16187207 */ /* 0x001fe40006800000 */
[----:B------:R-:W-:-:S03]  /*6e80*/  ISETP.NE.U32.AND P5, PT, R28, RZ, PT ;  /* 0x000000ff1c00720c */ /* 0x000fc60003fa5070 */
[----:B--2---:R-:W-:Y:S01]  /*6e90*/  IMAD.IADD R23, R23, 0x1, R24 ;  /* 0x0000000117177824 */ /* 0x004fe200078e0218 */
[----:B------:R-:W-:-:S04]  /*6ea0*/  ISETP.NE.AND.EX P5, PT, R29, RZ, PT, P5 ;  /* 0x000000ff1d00720c */ /* 0x000fc80003fa5350 */
[C---:B------:R-:W-:Y:S02]  /*6eb0*/  SEL R24, R23.reuse, R22, !P6 ;  /* 0x0000001617187207 */ /* 0x040fe40007000000 */
[----:B------:R-:W-:Y:S02]  /*6ec0*/  SEL R28, R23, RZ, !P5 ;  /* 0x000000ff171c7207 */ /* 0x000fe40006800000 */
[----:B------:R-:W0:Y:S01]  /*6ed0*/  LDS.64 R22, [UR4+0x30] ;  /* 0x00003004ff167984 */ /* 0x000e220008000a00 */
[----:B------:R-:W-:Y:S02]  /*6ee0*/  ISETP.NE.AND P5, PT, R46, 0x3, PT ;  /* 0x000000032e00780c */ /* 0x000fe40003fa5270 */
[----:B-1----:R-:W-:Y:S02]  /*6ef0*/  IMAD.IADD R25, R25, 0x1, R28 ;  /* 0x0000000119197824 */ /* 0x002fe400078e021c */
[----:B------:R-:W-:Y:S02]  /*6f00*/  SEL R48, R51, R48, !P5 ;  /* 0x0000003033307207 */ /* 0x000fe40006800000 */
[----:B------:R-:W-:-:S02]  /*6f10*/  SEL R50, R49, R50, !P5 ;  /* 0x0000003231327207 */ /* 0x000fc40006800000 */
[----:B------:R-:W-:Y:S02]  /*6f20*/  SEL R24, R25, R24, !P5 ;  /* 0x0000001819187207 */ /* 0x000fe40006800000 */
[----:B0-----:R-:W-:-:S04]  /*6f30*/  ISETP.NE.U32.AND P5, PT, R22, RZ, PT ;  /* 0x000000ff1600720c */ /* 0x001fc80003fa5070 */
[----:B------:R-:W-:Y:S02]  /*6f40*/  ISETP.NE.AND.EX P5, PT, R23, RZ, PT, P5 ;  /* 0x000000ff1700720c */ /* 0x000fe40003fa5350 */
[----:B------:R-:W-:Y:S02]  /*6f50*/  IADD3 R51, P6, PT, R22, R51, RZ ;  /* 0x0000003316337210 */ /* 0x000fe40007fde0ff */
[----:B------:R-:W-:Y:S02]  /*6f60*/  SEL R28, R25, RZ, !P5 ;  /* 0x000000ff191c7207 */ /* 0x000fe40006800000 */
[----:B------:R-:W0:Y:S01]  /*6f70*/  LDS R25, [UR4+0x38] ;  /* 0x00003804ff197984 */ /* 0x000e220008000800 */
[----:B------:R-:W-:-:S03]  /*6f80*/  IMAD.X R53, R23, 0x1, R49, P6 ;  /* 0x0000000117357824 */ /* 0x000fc600030e0631 */
[----:B------:R-:W1:Y:S01]  /*6f90*/  LDS.64 R22, [UR4+0x40] ;  /* 0x00004004ff167984 */ /* 0x000e620008000a00 */
[----:B------:R-:W-:-:S04]  /*6fa0*/  ISETP.NE.AND P5, PT, R46, 0x4, PT ;  /* 0x000000042e00780c */ /* 0x000fc80003fa5270 */
[----:B------:R-:W-:Y:S02]  /*6fb0*/  SEL R48, R51, R48, !P5 ;  /* 0x0000003033307207 */ /* 0x000fe40006800000 */
[----:B------:R-:W-:Y:S01]  /*6fc0*/  SEL R50, R53, R50, !P5 ;  /* 0x0000003235327207 */ /* 0x000fe20006800000 */
[----:B0-----:R-:W-:-:S05]  /*6fd0*/  IMAD.IADD R25, R25, 0x1, R28 ;  /* 0x0000000119197824 */ /* 0x001fca00078e021c */
[----:B------:R-:W-:Y:S02]  /*6fe0*/  SEL R24, R25, R24, !P5 ;  /* 0x0000001819187207 */ /* 0x000fe40006800000 */
[----:B-1----:R-:W-:-:S04]  /*6ff0*/  ISETP.NE.U32.AND P5, PT, R22, RZ, PT ;  /* 0x000000ff1600720c */ /* 0x002fc80003fa5070 */
        /* <DEDUP_REMOVED lines=12> */
[----:B------:R-:W-:-:S04]  /*70c0*/  ISETP.NE.AND.EX P5, PT, R23, RZ, PT, P5 ;  /* 0x000000ff1700720c */ /* 0x000fc80003fa5350 */
[----:B------:R-:W-:Y:S02]  /*70d0*/  SEL R28, R25, RZ, !P5 ;  /* 0x000000ff191c7207 */ /* 0x000fe40006800000 */
[----:B------:R-:W0:Y:S01]  /*70e0*/  LDS R25, [UR4+0x58] ;  /* 0x00005804ff197984 */ /* 0x000e220008000800 */
[----:B------:R-:W-:-:S05]  /*70f0*/  IADD3 R49, P6, PT, R22, R49, RZ ;  /* 0x0000003116317210 */ /* 0x000fca0007fde0ff */
[----:B------:R-:W-:Y:S02]  /*7100*/  IMAD.X R51, R23, 0x1, R29, P6 ;  /* 0x0000000117337824 */ /* 0x000fe400030e061d */
[----:B------:R-:W1:Y:S01]  /*7110*/  LDS.64 R22, [UR4+0x60] ;  /* 0x00006004ff167984 */ /* 0x000e620008000a00 */
[----:B------:R-:W-:-:S03]  /*7120*/  ISETP.NE.AND P5, PT, R46, 0x6, PT ;  /* 0x000000062e00780c */ /* 0x000fc60003fa5270 */
[----:B------:R-:W-:Y:S01]  /*7130*/  SHFL.UP PT, R20, R20, 0x1, RZ ;  /* 0x0420000014147989 */ /* 0x000fe200000e00ff */
[----:B------:R-:W-:Y:S01]  /*7140*/  SEL R50, R51, R50, !P5 ;  /* 0x0000003233327207 */ /* 0x000fe20006800000 */
[----:B0-----:R-:W-:Y:S01]  /*7150*/  IMAD.IADD R25, R25, 0x1, R28 ;  /* 0x0000000119197824 */ /* 0x001fe200078e021c */
[----:B------:R-:W-:Y:S02]  /*7160*/  SEL R28, R49, R48, !P5 ;  /* 0x00000030311c7207 */ /* 0x000fe40006800000 */
[----:B------:R-:W0:Y:S01]  /*7170*/  LDS R48, [UR4+0x68] ;  /* 0x00006804ff307984 */ /* 0x000e220008000800 */
[----:B-1----:R-:W-:-:S05]  /*7180*/  IADD3 R49, P6, PT, R22, R49, RZ ;  /* 0x0000003116317210 */ /* 0x002fca0007fde0ff */
[----:B------:R-:W-:Y:S01]  /*7190*/  IMAD.X R29, R23, 0x1, R51, P6 ;  /* 0x00000001171d7824 */ /* 0x000fe200030e0633 */
[----:B------:R-:W-:Y:S02]  /*71a0*/  SEL R51, R25, R24, !P5 ;  /* 0x0000001819337207 */ /* 0x000fe40006800000 */
[----:B------:R-:W-:Y:S01]  /*71b0*/  ISETP.NE.U32.AND P5, PT, R22, RZ, PT ;  /* 0x000000ff1600720c */ /* 0x000fe20003fa5070 */
[----:B------:R-:W1:Y:S03]  /*71c0*/  SHFL.UP PT, R21, R21, 0x1, RZ ;  /* 0x0420000015157989 */ /* 0x000e6600000e00ff */
[----:B------:R-:W-:-:S04]  /*71d0*/  ISETP.NE.AND.EX P5, PT, R23, RZ, PT, P5 ;  /* 0x000000ff1700720c */ /* 0x000fc80003fa5350 */
[----:B------:R-:W-:Y:S02]  /*71e0*/  SEL R25, R25, RZ, !P5 ;  /* 0x000000ff19197207 */ /* 0x000fe40006800000 */
[----:B------:R-:W-:Y:S02]  /*71f0*/  ISETP.NE.AND P5, PT, R46, 0x7, PT ;  /* 0x000000072e00780c */ /* 0x000fe40003fa5270 */
[----:B------:R-:W-:Y:S02]  /*7200*/  ISETP.GE.U32.AND P6, PT, R44, 0x20, PT ;  /* 0x000000202c00780c */ /* 0x000fe40003fc6070 */
[----:B------:R-:W-:Y:S02]  /*7210*/  SEL R22, R49, R28, !P5 ;  /* 0x0000001c31167207 */ /* 0x000fe40006800000 */
[----:B------:R-:W-:Y:S01]  /*7220*/  SEL R23, R29, R50, !P5 ;  /* 0x000000321d177207 */ /* 0x000fe20006800000 */
[----:B0-----:R-:W-:-:S05]  /*7230*/  IMAD.IADD R48, R48, 0x1, R25 ;  /* 0x0000000130307824 */ /* 0x001fca00078e0219 */
[----:B------:R-:W-:Y:S02]  /*7240*/  SEL R51, R48, R51, !P5 ;  /* 0x0000003330337207 */ /* 0x000fe40006800000 */
[----:B------:R-:W-:Y:S02]  /*7250*/  ISETP.NE.AND P5, PT, R19, RZ, PT ;  /* 0x000000ff1300720c */ /* 0x000fe40003fa5270 */
[----:B------:R-:W-:Y:S02]  /*7260*/  SEL R22, R22, RZ, P6 ;  /* 0x000000ff16167207 */ /* 0x000fe40003000000 */
[----:B------:R-:W-:Y:S02]  /*7270*/  SEL R25, R20, RZ, P5 ;  /* 0x000000ff14197207 */ /* 0x000fe40002800000 */
[----:B------:R-:W-:Y:S02]  /*7280*/  SEL R19, R23, RZ, P6 ;  /* 0x000000ff17137207 */ /* 0x000fe40003000000 */
[----:B-1----:R-:W-:-:S02]  /*7290*/  SEL R28, R21, RZ, P5 ;  /* 0x000000ff151c7207 */ /* 0x002fc40002800000 */
[----:B------:R-:W-:Y:S01]  /*72a0*/  IADD3 R25, P6, PT, R25, R22, RZ ;  /* 0x0000001619197210 */ /* 0x000fe20007fde0ff */
[----:B------:R-:W0:Y:S04]  /*72b0*/  SHFL.UP PT, R45, R45, 0x1, RZ ;  /* 0x042000002d2d7989 */ /* 0x000e2800000e00ff */
[----:B------:R-:W-:Y:S01]  /*72c0*/  IMAD.X R28, R28, 0x1, R19, P6 ;  /* 0x000000011c1c7824 */ /* 0x000fe200030e0613 */
[----:B------:R-:W-:-:S04]  /*72d0*/  ISETP.GE.U32.AND P6, PT, R44, 0x20, PT ;  /* 0x000000202c00780c */ /* 0x000fc80003fc6070 */
[----:B------:R-:W-:Y:S02]  /*72e0*/  SEL R19, R51, RZ, P6 ;  /* 0x000000ff33137207 */ /* 0x000fe40003000000 */
[----:B------:R-:W-:-:S05]  /*72f0*/  IADD3 R23, P6, PT, R25, R0, RZ ;  /* 0x0000000019177210 */ /* 0x000fca0007fde0ff */
[----:B------:R-:W-:Y:S01]  /*7300*/  IMAD.X R22, R28, 0x1, R47, P6 ;  /* 0x000000011c167824 */ /* 0x000fe200030e062f */
[----:B------:R-:W-:-:S04]  /*7310*/  ISETP.NE.U32.AND P6, PT, R20, RZ, PT ;  /* 0x000000ff1400720c */ /* 0x000fc80003fc5070 */
[----:B------:R-:W-:-:S04]  /*7320*/  ISETP.NE.AND.EX P6, PT, R21, RZ, PT, P6 ;  /* 0x000000ff1500720c */ /* 0x000fc80003fc5360 */
[----:B------:R-:W-:-:S05]  /*7330*/  SEL R20, R19, RZ, !P6 ;  /* 0x000000ff13147207 */ /* 0x000fca0007000000 */
[----:B0-----:R-:W-:Y:S01]  /*7340*/  @P5 IMAD.IADD R19, R45, 0x1, R20 ;  /* 0x000000012d135824 */ /* 0x001fe200078e0214 */
[----:B------:R-:W-:-:S04]  /*7350*/  ISETP.NE.U32.AND P5, PT, R0, RZ, PT ;  /* 0x000000ff0000720c */ /* 0x000fc80003fa5070 */
[----:B------:R-:W-:-:S04]  /*7360*/  ISETP.NE.AND.EX P5, PT, R47, RZ, PT, P5 ;  /* 0x000000ff2f00720c */ /* 0x000fc80003fa5350 */
[----:B------:R-:W-:-:S05]  /*7370*/  SEL R20, R19, RZ, !P5 ;  /* 0x000000ff13147207 */ /* 0x000fca0006800000 */
[----:B------:R-:W-:-:S05]  /*7380*/  IMAD.IADD R3, R3, 0x1, R20 ;  /* 0x0000000103037824 */ /* 0x000fca00078e0214 */
[----:B------:R-:W-:-:S05]  /*7390*/  SEL R20, R3, RZ, !P0 ;  /* 0x000000ff03147207 */ /* 0x000fca0004000000 */
[----:B------:R-:W-:-:S05]  /*73a0*/  IMAD.IADD R5, R5, 0x1, R20 ;  /* 0x0000000105057824 */ /* 0x000fca00078e0214 */
[----:B------:R-:W-:-:S05]  /*73b0*/  SEL R20, R5, RZ, !P1 ;  /* 0x000000ff05147207 */ /* 0x000fca0004800000 */
[----:B------:R-:W-:-:S05]  /*73c0*/  IMAD.IADD R7, R7, 0x1, R20 ;  /* 0x0000000107077824 */ /* 0x000fca00078e0214 */
[----:B------:R-:W-:-:S05]  /*73d0*/  SEL R20, R7, RZ, !P2 ;  /* 0x000000ff07147207 */ /* 0x000fca0005000000 */
[----:B------:R-:W-:Y:S02]  /*73e0*/  IMAD.IADD R9, R9, 0x1, R20 ;  /* 0x0000000109097824 */ /* 0x000fe400078e0214 */
[----:B------:R-:W-:-:S03]  /*73f0*/  IMAD R44, R44, 0x9, RZ ;  /* 0x000000092c2c7824 */ /* 0x000fc600078e02ff */
[----:B------:R-:W-:Y:S01]  /*7400*/  SEL R20, R9, RZ, !P3 ;  /* 0x000000ff09147207 */ /* 0x000fe20005800000 */
[----:B------:R-:W-:Y:S01]  /*7410*/  VIADD R21, R44, 0x5 ;  /* 0x000000052c157836 */ /* 0x000fe20000000000 */
[----:B------:R-:W-:-:S03]  /*7420*/  ISETP.NE.AND P6, PT, R10, R12, PT ;  /* 0x0000000c0a00720c */ /* 0x000fc60003fc5270 */
[----:B------:R-:W-:-:S05]  /*7430*/  IMAD.IADD R11, R11, 0x1, R20 ;  /* 0x000000010b0b7824 */ /* 0x000fca00078e0214 */
[----:B------:R-:W-:Y:S02]  /*7440*/  SEL R20, R11, RZ, !P6 ;  /* 0x000000ff0b147207 */ /* 0x000fe40007000000 */
[----:B------:R-:W-:-:S04]  /*7450*/  ISETP.NE.U32.AND P6, PT, R26, R21, PT ;  /* 0x000000151a00720c */ /* 0x000fc80003fc5070 */
[----:B------:R-:W-:-:S04]  /*7460*/  ISETP.NE.AND.EX P6, PT, R30, RZ, PT, P6 ;  /* 0x000000ff1e00720c */ /* 0x000fc80003fc5360 */
[----:B------:R-:W-:Y:S02]  /*7470*/  SEL R44, R20, RZ, P6 ;  /* 0x000000ff142c7207 */ /* 0x000fe40003000000 */
[----:B------:R-:W0:Y:S01]  /*7480*/  LDS.64 R20, [UR4+0x70] ;  /* 0x00007004ff147984 */ /* 0x000e220008000a00 */
[----:B------:R-:W1:Y:S02]  /*7490*/  S2R R24, SR_TID.X ;  /* 0x0000000000187919 */ /* 0x000e640000002100 */
[----:B------:R-:W-:Y:S01]  /*74a0*/  IMAD.IADD R13, R13, 0x1, R44 ;  /* 0x000000010d0d7824 */ /* 0x000fe200078e022c */
[----:B------:R-:W-:-:S04]  /*74b0*/  ISETP.NE.AND P6, PT, R12, R14, PT ;  /* 0x0000000e0c00720c */ /* 0x000fc80003fc5270 */
[----:B------:R-:W-:Y:S02]  /*74c0*/  SEL R45, R13, RZ, !P6 ;  /* 0x000000ff0d2d7207 */ /* 0x000fe40007000000 */
[----:B0-----:R-:W-:-:S05]  /*74d0*/  IADD3 R44, P6, PT, R20, R49, RZ ;  /* 0x00000031142c7210 */ /* 0x001fca0007fde0ff */
[----:B------:R-:W-:Y:S01]  /*74e0*/  IMAD.X R29, R21, 0x1, R29, P6 ;  /* 0x00000001151d7824 */ /* 0x000fe200030e061d */
[----:B------:R-:W-:Y:S01]  /*74f0*/  ISETP.NE.U32.AND P6, PT, R20, RZ, PT ;  /* 0x000000ff1400720c */ /* 0x000fe20003fc5070 */
[----:B-1----:R-:W-:-:S03]  /*7500*/  IMAD R20, R24, 0x9, RZ ;  /* 0x0000000918147824 */ /* 0x002fc600078e02ff */
[----:B------:R-:W-:Y:S01]  /*7510*/  ISETP.NE.AND.EX P6, PT, R21, RZ, PT, P6 ;  /* 0x000000ff1500720c */ /* 0x000fe20003fc5360 */
[----:B------:R-:W-:-:S03]  /*7520*/  VIADD R21, R20, 0x6 ;  /* 0x0000000614157836 */ /* 0x000fc60000000000 */
[----:B------:R-:W-:Y:S02]  /*7530*/  SEL R20, R48, RZ, !P6 ;  /* 0x000000ff30147207 */ /* 0x000fe40007000000 */
[----:B------:R-:W-:Y:S02]  /*7540*/  ISETP.NE.U32.AND P6, PT, R26, R21, PT ;  /* 0x000000151a00720c */ /* 0x000fe40003fc5070 */
[----:B------:R-:W-:Y:S02]  /*7550*/  SEL R21, RZ, 0x1, !P0 ;  /* 0x00000001ff157807 */ /* 0x000fe40004000000 */
[----:B------:R-:W-:-:S03]  /*7560*/  ISETP.NE.AND.EX P6, PT, R30, RZ, PT, P6 ;  /* 0x000000ff1e00720c */ /* 0x000fc60003fc5360 */
[----:B------:R-:W-:Y:S01]  /*7570*/  IMAD.IADD R0, R21, 0x1, R0 ;  /* 0x0000000115007824 */ /* 0x000fe200078e0200 */
[----:B------:R-:W-:Y:S01]  /*7580*/  SEL R50, R45, RZ, P6 ;  /* 0x000000ff2d327207 */ /* 0x000fe20003000000 */
[----:B------:R-:W0:Y:S03]  /*7590*/  LDS R21, [UR4+0x78] ;  /* 0x00007804ff157984 */ /* 0x000e260008000800 */
[----:B------:R-:W-:-:S05]  /*75a0*/  IADD3 R0, P6, PT, R25, R0, RZ ;  /* 0x0000000019007210 */ /* 0x000fca0007fde0ff */
[----:B------:R-:W-:Y:S01]  /*75b0*/  IMAD.X R31, R28, 0x1, R31, P6 ;  /* 0x000000011c1f7824 */ /* 0x000fe200030e061f */
        /* <DEDUP_REMOVED lines=12> */
[----:B------:R-:W-:-:S04]  /*7680*/  ISETP.GE.U32.AND P6, PT, R44, 0x101, PT ;  /* 0x000001012c00780c */ /* 0x000fc80003fc6070 */
[----:B------:R-:W-:Y:S01]  /*7690*/  ISETP.GE.AND.EX P6, PT, R29, RZ, PT, P6 ;  /* 0x000000ff1d00720c */ /* 0x000fe20003fc6360 */
[----:B------:R-:W-:Y:S01]  /*76a0*/  IMAD.IADD R15, R15, 0x1, R50 ;  /* 0x000000010f0f7824 */ /* 0x000fe200078e0232 */
[----:B------:R-:W-:Y:S04]  /*76b0*/  BSSY.RECONVERGENT B0, `(.L_x_1111) ;  /* 0x00000fb000007945 */ /* 0x000fe80003800200 */
[----:B------:R-:W-:Y:S01]  /*76c0*/  SEL R32, R15, RZ, !P4 ;  /* 0x000000ff0f207207 */ /* 0x000fe20006000000 */
[----:B0-----:R-:W-:-:S04]  /*76d0*/  IMAD.IADD R36, R21, 0x1, R20 ;  /* 0x0000000115247824 */ /* 0x001fc800078e0214 */
[----:B------:R-:W-:Y:S02]  /*76e0*/  IMAD.IADD R17, R17, 0x1, R32 ;  /* 0x0000000111117824 */ /* 0x000fe400078e0220 */
[----:B------:R-:W-:Y:S05]  /*76f0*/  @!P6 BRA `(.L_x_1112) ;  /* 0x0000000400d8e947 */ /* 0x000fea0003800000 */
[----:B------:R-:W-:Y:S01]  /*7700*/  BAR.SYNC.DEFER_BLOCKING 0x0 ;  /* 0x0000000000007b1d */ /* 0x000fe20000010000 */
[----:B------:R-:W-:Y:S01]  /*7710*/  IMAD.MOV.U32 R33, RZ, RZ, 0x9 ;  /* 0x00000009ff217424 */ /* 0x000fe200078e00ff */
[----:B------:R-:W-:Y:S02]  /*7720*/  @P5 LEA R25, R25, UR4, 0x3 ;  /* 0x0000000419195c11 */ /* 0x000fe4000f8e18ff */
[----:B------:R-:W-:Y:S01]  /*7730*/  @P0 LEA R23, R23, UR4, 0x3 ;  /* 0x0000000417170c11 */ /* 0x000fe2000f8e18ff */
[-C--:B------:R-:W-:Y:S01]  /*7740*/  IMAD R21, R24, R33.reuse, 0x5 ;  /* 0x0000000518157424 */ /* 0x080fe200078e0221 */
[----:B------:R-:W-:Y:S01]  /*7750*/  @P1 LEA R0, R0, UR4, 0x3 ;  /* 0x0000000400001c11 */ /* 0x000fe2000f8e18ff */
[----:B------:R-:W-:Y:S01]  /*7760*/  IMAD R31, R24, R33, 0x6 ;  /* 0x00000006181f7424 */ /* 0x000fe200078e0221 */
[----:B------:R-:W-:Y:S01]  /*7770*/  @P2 LEA R45, R45, UR4, 0x3 ;  /* 0x000000042d2d2c11 */ /* 0x000fe2000f8e18ff */
[----:B------:R-:W0:Y:S01]  /*7780*/  LDCU.64 UR12, c[0x0][0x398] ;  /* 0x00007300ff0c77ac */ /* 0x000e220008000a00 */
[----:B------:R-:W-:Y:S01]  /*7790*/  ISETP.NE.U32.AND P6, PT, R26, R21, PT ;  /* 0x000000151a00720c */ /* 0x000fe20003fc5070 */
[----:B------:R-:W-:Y:S01]  /*77a0*/  IMAD R21, R24, R33, 0x8 ;  /* 0x0000000818157424 */ /* 0x000fe200078e0221 */
[----:B------:R-:W-:Y:S01]  /*77b0*/  @P3 LEA R34, R34, UR4, 0x3 ;  /* 0x0000000422223c11 */ /* 0x000fe2000f8e18ff */
[----:B------:R-:W1:Y:S01]  /*77c0*/  LDCU.64 UR14, c[0x0][0x3a0] ;  /* 0x00007400ff0e77ac */ /* 0x000e620008000a00 */
[----:B------:R-:W-:Y:S01]  /*77d0*/  @P4 LEA R40, R40, UR4, 0x3 ;  /* 0x0000000428284c11 */ /* 0x000fe2000f8e18ff */
[----:B------:R-:W-:Y:S01]  /*77e0*/  BSSY.RECONVERGENT B1, `(.L_x_1113) ;  /* 0x0000066000017945 */ /* 0x000fe20003800200 */
[----:B------:R2:W-:Y:S01]  /*77f0*/  @P5 STS.64 [R25], R18 ;  /* 0x0000001219005388 */ /* 0x0005e20000000a00 */
[----:B------:R-:W-:-:S03]  /*7800*/  ISETP.NE.AND P5, PT, R10, R12, PT ;  /* 0x0000000c0a00720c */ /* 0x000fc60003fa5270 */
[----:B------:R2:W-:Y:S01]  /*7810*/  @P0 STS.64 [R23], R2 ;  /* 0x0000000217000388 */ /* 0x0005e20000000a00 */
[----:B------:R-:W-:Y:S02]  /*7820*/  ISETP.NE.U32.AND P0, PT, R26, R31, PT ;  /* 0x0000001f1a00720c */ /* 0x000fe40003f05070 */
[----:B------:R-:W-:Y:S01]  /*7830*/  ISETP.NE.AND.EX P5, PT, R30, RZ, !P5, P6 ;  /* 0x000000ff1e00720c */ /* 0x000fe20006fa5360 */
[----:B------:R2:W-:Y:S01]  /*7840*/  @P1 STS.64 [R0], R4 ;  /* 0x0000000400001388 */ /* 0x0005e20000000a00 */
[----:B------:R-:W-:Y:S02]  /*7850*/  ISETP.NE.AND P1, PT, R12, R14, PT ;  /* 0x0000000e0c00720c */ /* 0x000fe40003f25270 */
[----:B------:R-:W-:Y:S01]  /*7860*/  ISETP.NE.U32.AND P6, PT, R26, R21, PT ;  /* 0x000000151a00720c */ /* 0x000fe20003fc5070 */
[----:B------:R2:W-:Y:S01]  /*7870*/  @P2 STS.64 [R45], R6 ;  /* 0x000000062d002388 */ /* 0x0005e20000000a00 */
[----:B------:R-:W-:Y:S02]  /*7880*/  ISETP.NE.AND.EX P0, PT, R30, RZ, !P1, P0 ;  /* 0x000000ff1e00720c */ /* 0x000fe40004f05300 */
[----:B------:R-:W-:Y:S01]  /*7890*/  ISETP.NE.AND P1, PT, R16, R27, PT ;  /* 0x0000001b1000720c */ /* 0x000fe20003f25270 */
[----:B------:R2:W-:Y:S03]  /*78a0*/  @P3 STS.64 [R34], R8 ;  /* 0x0000000822003388 */ /* 0x0005e60000000a00 */
[----:B------:R-:W-:-:S02]  /*78b0*/  ISETP.NE.AND.EX P6, PT, R30, RZ, !P1, P6 ;  /* 0x000000ff1e00720c */ /* 0x000fc40004fc5360 */
[----:B------:R-:W-:-:S05]  /*78c0*/  @!P5 LEA R47, R47, UR4, 0x3 ;  /* 0x000000042f2fdc11 */ /* 0x000fca000f8e18ff */
[----:B------:R-:W-:Y:S01]  /*78d0*/  @!P0 LEA R38, R38, UR4, 0x3 ;  /* 0x0000000426268c11 */ /* 0x000fe2000f8e18ff */
[----:B------:R2:W-:Y:S04]  /*78e0*/  @!P5 STS.64 [R47], R10 ;  /* 0x0000000a2f00d388 */ /* 0x0005e80000000a00 */
[----:B------:R2:W-:Y:S01]  /*78f0*/  @!P0 STS.64 [R38], R12 ;  /* 0x0000000c26008388 */ /* 0x0005e20000000a00 */
[----:B------:R-:W-:Y:S02]  /*7900*/  ISETP.GT.U32.AND P0, PT, R44, R24, PT ;  /* 0x000000182c00720c */ /* 0x000fe40003f04070 */
[----:B------:R-:W-:Y:S01]  /*7910*/  @!P6 LEA R42, R42, UR4, 0x3 ;  /* 0x000000042a2aec11 */ /* 0x000fe2000f8e18ff */
[----:B------:R2:W-:Y:S01]  /*7920*/  @P4 STS.64 [R40], R14 ;  /* 0x0000000e28004388 */ /* 0x0005e20000000a00 */
[----:B------:R-:W-:-:S03]  /*7930*/  ISETP.GT.U32.AND.EX P0, PT, R29, RZ, PT, P0 ;  /* 0x000000ff1d00720c */ /* 0x000fc60003f04100 */
[----:B------:R2:W-:Y:S01]  /*7940*/  @!P6 STS.64 [R42], R16 ;  /* 0x000000102a00e388 */ /* 0x0005e20000000a00 */
[----:B------:R-:W-:Y:S09]  /*7950*/  BAR.SYNC.DEFER_BLOCKING 0x0 ;  /* 0x0000000000007b1d */ /* 0x000ff20000010000 */
[----:B01----:R-:W-:Y:S05]  /*7960*/  @!P0 BRA `(.L_x_1114) ;  /* 0x0000000400348947 */ /* 0x003fea0003800000 */
[----:B--2---:R-:W-:Y:S01]  /*7970*/  IMAD.MOV.U32 R19, RZ, RZ, R24 ;  /* 0x000000ffff137224 */ /* 0x004fe200078e0018 */
[----:B------:R-:W-:Y:S01]  /*7980*/  BSSY.RECONVERGENT B2, `(.L_x_1115) ;  /* 0x000002c000027945 */ /* 0x000fe20003800200 */
[----:B------:R-:W-:-:S03]  /*7990*/  IMAD.MOV.U32 R18, RZ, RZ, RZ ;  /* 0x000000ffff127224 */ /* 0x000fc600078e00ff */
[----:B------:R-:W-:Y:S02]  /*79a0*/  LOP3.LUT R3, RZ, R19, RZ, 0x33, !PT ;  /* 0x00000013ff037212 */ /* 0x000fe400078e33ff */
        /* <DEDUP_REMOVED lines=8> */
[----:B------:R-:W-:Y:S05]  /*7a30*/  @!P1 BRA `(.L_x_1116) ;  /* 0x0000000000809947 */ /* 0x000fea0003800000 */
        /* <DEDUP_REMOVED lines=15> */
.L_x_1117:
        /* <DEDUP_REMOVED lines=17> */
.L_x_1116:
[----:B------:R-:W-:Y:S05]  /*7c40*/  BSYNC.RECONVERGENT B2 ;  /* 0x0000000000027941 */ /* 0x000fea0003800200 */
.L_x_1115:
[----:B------:R-:W-:Y:S05]  /*7c50*/  @!P0 BRA `(.L_x_1114) ;  /* 0x0000000000788947 */ /* 0x000fea0003800000 */
.L_x_1118:
        /* <DEDUP_REMOVED lines=30> */
.L_x_1114:
[----:B------:R-:W-:Y:S05]  /*7e40*/  BSYNC.RECONVERGENT B1 ;  /* 0x0000000000017941 */ /* 0x000fea0003800200 */
.L_x_1113:
[----:B------:R-:W-:Y:S05]  /*7e50*/  BRA `(.L_x_1119) ;  /* 0x0000000800007947 */ /* 0x000fea0003800000 */
.L_x_1112:
[----:B------:R-:W-:Y:S01]  /*7e60*/  IMAD.MOV.U32 R37, RZ, RZ, 0x9 ;  /* 0x00000009ff257424 */ /* 0x000fe200078e00ff */
[----:B------:R-:W-:Y:S03]  /*7e70*/  BSSY.RECONVERGENT B1, `(.L_x_1120) ;  /* 0x000000e000017945 */ /* 0x000fe60003800200 */
[CC--:B------:R-:W-:Y:S02]  /*7e80*/  IMAD R49, R24.reuse, R37.reuse, 0x5 ;  /* 0x0000000518317424 */ /* 0x0c0fe400078e0225 */
[----:B------:R-:W-:Y:S01]  /*7e90*/  IMAD R51, R24, R37, 0x6 ;  /* 0x0000000618337424 */ /* 0x000fe200078e0225 */
        /* <DEDUP_REMOVED lines=11> */
.L_x_1121:
[----:B------:R-:W-:Y:S05]  /*7f50*/  BSYNC.RECONVERGENT B1 ;  /* 0x0000000000017941 */ /* 0x000fea0003800200 */
.L_x_1120:
[----:B------:R-:W-:Y:S01]  /*7f60*/  BSSY.RECONVERGENT B1, `(.L_x_1122) ;  /* 0x000000f000017945 */ /* 0x000fe20003800200 */
[----:B------:R-:W-:Y:S01]  /*7f70*/  ISETP.NE.U32.AND P6, PT, R26, R49, PT ;  /* 0x000000311a00720c */ /* 0x000fe20003fc5070 */
[----:B------:R-:W-:Y:S01]  /*7f80*/  IMAD R37, R24, R37, 0x8 ;  /* 0x0000000818257424 */ /* 0x000fe200078e0225 */
[----:B------:R-:W-:Y:S01]  /*7f90*/  ISETP.NE.U32.AND P5, PT, R26, R51, PT ;  /* 0x000000331a00720c */ /* 0x000fe20003fa5070 */
[----:B------:R-:W-:-:S12]  /*7fa0*/  @!P0 BRA `(.L_x_1123) ;  /* 0x0000000000288947 */ /* 0x000fd80003800000 */
[----:B------:R-:W1:Y:S01]  /*7fb0*/  LDCU.64 UR6, c[0x0][0x398] ;  /* 0x00007300ff0677ac */ /* 0x000e620008000a00 */
[C---:B0-----:R-:W-:Y:S01]  /*7fc0*/  IMAD.SHL.U32 R20, R23.reuse, 0x4, RZ ;  /* 0x0000000417147824 */ /* 0x041fe200078e00ff */
[----:B------:R-:W-:Y:S01]  /*7fd0*/  SHF.L.U64.HI R22, R23, 0x2, R22 ;  /* 0x0000000217167819 */ /* 0x000fe20000010216 */
[----:B------:R-:W0:Y:S03]  /*7fe0*/  LDCU.64 UR10, c[0x0][0x3a0] ;  /* 0x00007400ff0a77ac */ /* 0x000e260008000a00 */
[----:B-1----:R-:W-:-:S04]  /*7ff0*/  IADD3 R18, P0, PT, R20, UR6, RZ ;  /* 0x0000000614127c10 */ /* 0x002fc8000ff1e0ff */
[----:B------:R-:W-:Y:S02]  /*8000*/  IADD3.X R19, PT, PT, R22, UR7, RZ, P0, !PT ;  /* 0x0000000716137c10 */ /* 0x000fe400087fe4ff */
[----:B0-----:R-:W-:-:S03]  /*8010*/  IADD3 R20, P0, PT, R20, UR10, RZ ;  /* 0x0000000a14147c10 */ /* 0x001fc6000ff1e0ff */
[----:B------:R1:W-:Y:S01]  /*8020*/  STG.E desc[UR8][R18.64], R2 ;  /* 0x0000000212007986 */ /* 0x0003e2000c101908 */
[----:B------:R-:W-:-:S05]  /*8030*/  IADD3.X R21, PT, PT, R22, UR11, RZ, P0, !PT ;  /* 0x0000000b16157c10 */ /* 0x000fca00087fe4ff */
[----:B------:R1:W-:Y:S04]  /*8040*/  STG.E desc[UR8][R20.64], R3 ;  /* 0x0000000314007986 */ /* 0x0003e8000c101908 */
.L_x_1123:
[----:B------:R-:W-:Y:S05]  /*8050*/  BSYNC.RECONVERGENT B1 ;  /* 0x0000000000017941 */ /* 0x000fea0003800200 */
.L_x_1122:
[----:B------:R-:W-:Y:S01]  /*8060*/  BSSY.RECONVERGENT B1, `(.L_x_1124) ;  /* 0x000000d000017945 */ /* 0x000fe20003800200 */
[----:B------:R-:W-:-:S03]  /*8070*/  ISETP.NE.U32.AND P0, PT, R26, R37, PT ;  /* 0x000000251a00720c */ /* 0x000fc60003f05070 */
[----:B------:R-:W-:Y:S10]  /*8080*/  @!P1 BRA `(.L_x_1125) ;  /* 0x0000000000289947 */ /* 0x000ff40003800000 */
        /* <DEDUP_REMOVED lines=10> */
.L_x_1125:
[----:B------:R-:W-:Y:S05]  /*8130*/  BSYNC.RECONVERGENT B1 ;  /* 0x0000000000017941 */ /* 0x000fea0003800200 */
.L_x_1124:
[----:B------:R-:W-:Y:S04]  /*8140*/  BSSY.RECONVERGENT B1, `(.L_x_1126) ;  /* 0x000000c000017945 */ /* 0x000fe80003800200 */
[----:B------:R-:W-:Y:S05]  /*8150*/  @!P2 BRA `(.L_x_1127) ;  /* 0x000000000028a947 */ /* 0x000fea0003800000 */
[----:B------:R-:W1:Y:S01]  /*8160*/  LDCU.64 UR6, c[0x0][0x398] ;  /* 0x00007300ff0677ac */ /* 0x000e620008000a00 */
[C---:B--2---:R-:W-:Y:S01]  /*8170*/  IMAD.SHL.U32 R4, R45.reuse, 0x4, RZ ;  /* 0x000000042d047824 */ /* 0x044fe200078e00ff */
[----:B------:R-:W-:Y:S01]  /*8180*/  SHF.L.U64.HI R46, R45, 0x2, R46 ;  /* 0x000000022d2e7819 */ /* 0x000fe2000001022e */
[----:B------:R-:W2:Y:S03]  /*8190*/  LDCU.64 UR10, c[0x0][0x3a0] ;  /* 0x00007400ff0a77ac */ /* 0x000ea60008000a00 */
[C---:B-1----:R-:W-:Y:S02]  /*81a0*/  IADD3 R2, P1, PT, R4.reuse, UR6, RZ ;  /* 0x0000000604027c10 */ /* 0x042fe4000ff3e0ff */
[----:B--2---:R-:W-:Y:S02]  /*81b0*/  IADD3 R4, P2, PT, R4, UR10, RZ ;  /* 0x0000000a04047c10 */ /* 0x004fe4000ff5e0ff */
[----:B------:R-:W-:-:S02]  /*81c0*/  IADD3.X R3, PT, PT, R46, UR7, RZ, P1, !PT ;  /* 0x000000072e037c10 */ /* 0x000fc40008ffe4ff */
[----:B------:R-:W-:-:S03]  /*81d0*/  IADD3.X R5, PT, PT, R46, UR11, RZ, P2, !PT ;  /* 0x0000000b2e057c10 */ /* 0x000fc600097fe4ff */
[----:B------:R3:W-:Y:S04]  /*81e0*/  STG.E desc[UR8][R2.64], R6 ;  /* 0x0000000602007986 */ /* 0x0007e8000c101908 */
[----:B------:R3:W-:Y:S02]  /*81f0*/  STG.E desc[UR8][R4.64], R7 ;  /* 0x0000000704007986 */ /* 0x0007e4000c101908 */
.L_x_1127:
[----:B------:R-:W-:Y:S05]  /*8200*/  BSYNC.RECONVERGENT B1 ;  /* 0x0000000000017941 */ /* 0x000fea0003800200 */
.L_x_1126:
[----:B------:R-:W-:Y:S04]  /*8210*/  BSSY.RECONVERGENT B1, `(.L_x_1128) ;  /* 0x000000c000017945 */ /* 0x000fe80003800200 */
[----:B------:R-:W-:Y:S05]  /*8220*/  @!P3 BRA `(.L_x_1129) ;  /* 0x000000000028b947 */ /* 0x000fea0003800000 */
[----:B------:R-:W1:Y:S01]  /*8230*/  LDCU.64 UR6, c[0x0][0x398] ;  /* 0x00007300ff0677ac */ /* 0x000e620008000a00 */
[C---:B--23--:R-:W-:Y:S01]  /*8240*/  IMAD.SHL.U32 R4, R34.reuse, 0x4, RZ ;  /* 0x0000000422047824 */ /* 0x04cfe200078e00ff */
        /* <DEDUP_REMOVED lines=8> */
.L_x_1129:
[----:B------:R-:W-:Y:S05]  /*82d0*/  BSYNC.RECONVERGENT B1 ;  /* 0x0000000000017941 */ /* 0x000fea0003800200 */
.L_x_1128:
[----:B------:R-:W-:Y:S01]  /*82e0*/  ISETP.NE.AND P3, PT, R10, R12, PT ;  /* 0x0000000c0a00720c */ /* 0x000fe20003f65270 */
[----:B------:R-:W-:Y:S01]  /*82f0*/  BSSY.RECONVERGENT B1, `(.L_x_1130) ;  /* 0x0000011000017945 */ /* 0x000fe20003800200 */
[----:B------:R-:W-:Y:S02]  /*8300*/  ISETP.NE.AND.EX P6, PT, R30, RZ, PT, P6 ;  /* 0x000000ff1e00720c */ /* 0x000fe40003fc5360 */
[----:B------:R-:W-:Y:S02]  /*8310*/  ISETP.NE.AND P1, PT, R12, R14, PT ;  /* 0x0000000e0c00720c */ /* 0x000fe40003f25270 */
[----:B------:R-:W-:Y:S02]  /*8320*/  ISETP.NE.AND P2, PT, R16, R27, PT ;  /* 0x0000001b1000720c */ /* 0x000fe40003f45270 */
[C---:B------:R-:W-:Y:S02]  /*8330*/  ISETP.NE.AND.EX P5, PT, R30.reuse, RZ, PT, P5 ;  /* 0x000000ff1e00720c */ /* 0x040fe40003fa5350 */
[----:B------:R-:W-:-:S05]  /*8340*/  ISETP.NE.AND.EX P0, PT, R30, RZ, PT, P0 ;  /* 0x000000ff1e00720c */ /* 0x000fca0003f05300 */
[----:B------:R-:W-:Y:S08]  /*8350*/  @!P3 BRA P6, `(.L_x_1131) ;  /* 0x000000000028b947 */ /* 0x000ff00003000000 */
[----:B------:R-:W1:Y:S01]  /*8360*/  LDCU.64 UR6, c[0x0][0x398] ;  /* 0x00007300ff0677ac */ /* 0x000e620008000a00 */
[C---:B--234-:R-:W-:Y:S01]  /*8370*/  IMAD.SHL.U32 R4, R47.reuse, 0x4, RZ ;  /* 0x000000042f047824 */ /* 0x05cfe200078e00ff */
        /* <DEDUP_REMOVED lines=8> */
.L_x_1131:
[----:B------:R-:W-:Y:S05]  /*8400*/  BSYNC.RECONVERGENT B1 ;  /* 0x0000000000017941 */ /* 0x000fea0003800200 */
.L_x_1130:
[----:B------:R-:W-:Y:S04]  /*8410*/  BSSY.RECONVERGENT B1, `(.L_x_1132) ;  /* 0x000000c000017945 */ /* 0x000fe80003800200 */
[----:B------:R-:W-:Y:S05]  /*8420*/  @!P1 BRA P5, `(.L_x_1133) ;  /* 0x0000000000289947 */ /* 0x000fea0002800000 */
[----:B------:R-:W5:Y:S01]  /*8430*/  LDCU.64 UR6, c[0x0][0x398] ;  /* 0x00007300ff0677ac */ /* 0x000f620008000a00 */
[C---:B-1234-:R-:W-:Y:S01]  /*8440*/  IMAD.SHL.U32 R4, R38.reuse, 0x4, RZ ;  /* 0x0000000426047824 */ /* 0x05efe200078e00ff */
[----:B------:R-:W-:Y:S01]  /*8450*/  SHF.L.U64.HI R39, R38, 0x2, R39 ;  /* 0x0000000226277819 */ /* 0x000fe20000010227 */
[----:B------:R-:W1:Y:S03]  /*8460*/  LDCU.64 UR10, c[0x0][0x3a0] ;  /* 0x00007400ff0a77ac */ /* 0x000e660008000a00 */
[C---:B-----5:R-:W-:Y:S02]  /*8470*/  IADD3 R2, P1, PT, R4.reuse, UR6, RZ ;  /* 0x0000000604027c10 */ /* 0x060fe4000ff3e0ff */
[----:B-1----:R-:W-:Y:S02]  /*8480*/  IADD3 R4, P3, PT, R4, UR10, RZ ;  /* 0x0000000a04047c10 */ /* 0x002fe4000ff7e0ff */
[----:B------:R-:W-:-:S02]  /*8490*/  IADD3.X R3, PT, PT, R39, UR7, RZ, P1, !PT ;  /* 0x0000000727037c10 */ /* 0x000fc40008ffe4ff */
[----:B------:R-:W-:-:S03]  /*84a0*/  IADD3.X R5, PT, PT, R39, UR11, RZ, P3, !PT ;  /* 0x0000000b27057c10 */ /* 0x000fc60009ffe4ff */
[----:B------:R1:W-:Y:S04]  /*84b0*/  STG.E desc[UR8][R2.64], R12 ;  /* 0x0000000c02007986 */ /* 0x0003e8000c101908 */
[----:B------:R1:W-:Y:S02]  /*84c0*/  STG.E desc[UR8][R4.64], R13 ;  /* 0x0000000d04007986 */ /* 0x0003e4000c101908 */
.L_x_1133:
[----:B------:R-:W-:Y:S05]  /*84d0*/  BSYNC.RECONVERGENT B1 ;  /* 0x0000000000017941 */ /* 0x000fea0003800200 */
.L_x_1132:
[----:B------:R-:W-:Y:S04]  /*84e0*/  BSSY.RECONVERGENT B1, `(.L_x_1134) ;  /* 0x000000c000017945 */ /* 0x000fe80003800200 */
[----:B------:R-:W-:Y:S05]  /*84f0*/  @!P4 BRA `(.L_x_1135) ;  /* 0x000000000028c947 */ /* 0x000fea0003800000 */
        /* <DEDUP_REMOVED lines=10> */
.L_x_1135:
[----:B------:R-:W-:Y:S05]  /*85a0*/  BSYNC.RECONVERGENT B1 ;  /* 0x0000000000017941 */ /* 0x000fea0003800200 */
.L_x_1134:
        /* <DEDUP_REMOVED lines=11> */
.L_x_1119:
[----:B------:R-:W-:Y:S05]  /*8660*/  BSYNC.RECONVERGENT B0 ;  /* 0x0000000000007941 */ /* 0x000fea0003800200 */
.L_x_1111:
[----:B------:R-:W-:-:S13]  /*8670*/  ISETP.NE.AND P0, PT, R24, 0xff, PT ;  /* 0x000000ff1800780c */ /* 0x000fda0003f05270 */
[----:B------:R-:W-:Y:S05]  /*8680*/  @P0 EXIT ;  /* 0x000000000000094d */ /* 0x000fea0003800000 */
[----:B01234-:R-:W0:Y:S01]  /*8690*/  LDC.64 R2, c[0x0][0x3a8] ;  /* 0x0000ea00ff027b82 */ /* 0x01fe220000000a00 */
[----:B------:R-:W-:-:S04]  /*86a0*/  ISETP.NE.U32.AND P0, PT, R26, 0x900, PT ;  /* 0x000009001a00780c */ /* 0x000fc80003f05070 */
[----:B------:R-:W-:-:S13]  /*86b0*/  ISETP.NE.AND.EX P0, PT, R30, RZ, PT, P0 ;  /* 0x000000ff1e00720c */ /* 0x000fda0003f05300 */
[----:B------:R-:W-:Y:S05]  /*86c0*/  @P0 BRA `(.L_x_1136) ;  /* 0x0000000000300947 */ /* 0x000fea0003800000 */
[----:B------:R-:W1:Y:S01]  /*86d0*/  LDCU.64 UR4, c[0x0][0x398] ;  /* 0x00007300ff0477ac */ /* 0x000e620008000a00 */
[C---:B------:R-:W-:Y:S01]  /*86e0*/  IMAD.SHL.U32 R6, R44.reuse, 0x4, RZ ;  /* 0x000000042c067824 */ /* 0x040fe200078e00ff */
[----:B------:R-:W-:Y:S01]  /*86f0*/  SHF.L.U64.HI R0, R44, 0x2, R29 ;  /* 0x000000022c007819 */ /* 0x000fe2000001021d */
[----:B------:R-:W2:Y:S03]  /*8700*/  LDCU.64 UR6, c[0x0][0x3a0] ;  /* 0x00007400ff0677ac */ /* 0x000ea60008000a00 */
[C---:B-1----:R-:W-:Y:S02]  /*8710*/  IADD3 R4, P0, PT, R6.reuse, UR4, RZ ;  /* 0x0000000406047c10 */ /* 0x042fe4000ff1e0ff */
[----:B--2---:R-:W-:Y:S02]  /*8720*/  IADD3 R6, P1, PT, R6, UR6, RZ ;  /* 0x0000000606067c10 */ /* 0x004fe4000ff3e0ff */
[----:B------:R-:W-:-:S02]  /*8730*/  IADD3.X R5, PT, PT, R0, UR5, RZ, P0, !PT ;  /* 0x0000000500057c10 */ /* 0x000fc400087fe4ff */
[----:B------:R-:W-:Y:S02]  /*8740*/  IADD3.X R7, PT, PT, R0, UR7, RZ, P1, !PT ;  /* 0x0000000700077c10 */ /* 0x000fe40008ffe4ff */
[----:B------:R-:W-:Y:S01]  /*8750*/  IADD3 R44, P0, PT, R44, 0x1, RZ ;  /* 0x000000012c2c7810 */ /* 0x000fe20007f1e0ff */
[----:B------:R1:W-:Y:S04]  /*8760*/  STG.E desc[UR8][R4.64], R27 ;  /* 0x0000001b04007986 */ /* 0x0003e8000c101908 */
[----:B------:R1:W-:Y:S01]  /*8770*/  STG.E desc[UR8][R6.64], R36 ;  /* 0x0000002406007986 */ /* 0x0003e2000c101908 */
[----:B------:R-:W-:-:S07]  /*8780*/  IMAD.X R29, RZ, RZ, R29, P0 ;  /* 0x000000ffff1d7224 */ /* 0x000fce00000e061d */
.L_x_1136:
[----:B------:R-:W-:-:S05]  /*8790*/  IMAD.MOV.U32 R45, RZ, RZ, R29 ;  /* 0x000000ffff2d7224 */ /* 0x000fca00078e001d */
[----:B0-----:R-:W-:Y:S01]  /*87a0*/  STG.E.64 desc[UR8][R2.64], R44 ;  /* 0x0000002c02007986 */ /* 0x001fe2000c101b08 */
[----:B------:R-:W-:Y:S05]  /*87b0*/  EXIT ;  /* 0x000000000000794d */ /* 0x000fea0003800000 */
.L_x_1110:
[----:B------:R-:W0:Y:S02]  /*87c0*/  LDC.64 R2, c[0x0][0x380] ;  /* 0x0000e000ff027b82 */ /* 0x000e240000000a00 */
[----:B0-----:R-:W-:-:S05]  /*87d0*/  IMAD.WIDE.U32 R4, R39, 0x2400, R2 ;  /* 0x0000240027047825 */ /* 0x001fca00078e0002 */
[----:B------:R-:W2:Y:S01]  /*87e0*/  LDG.E.CONSTANT R6, desc[UR8][R4.64] ;  /* 0x0000000804067981 */ /* 0x000ea2000c1e9900 */
[----:B------:R-:W0:Y:S02]  /*87f0*/  S2R R32, SR_TID.X ;  /* 0x0000000000207919 */ /* 0x000e240000002100 */
[C---:B0-----:R-:W-:Y:S02]  /*8800*/  LOP3.LUT R0, R32.reuse, 0x1f, RZ, 0xc0, !PT ;  /* 0x0000001f20007812 */ /* 0x041fe400078ec0ff */
[----:B------:R-:W-:-:S05]  /*8810*/  LOP3.LUT R3, R32, 0x3e0, RZ, 0xc0, !PT ;  /* 0x000003e020037812 */ /* 0x000fca00078ec0ff */
[----:B------:R-:W-:-:S04]  /*8820*/  IMAD R9, R3, 0x9, R0 ;  /* 0x0000000903097824 */ /* 0x000fc800078e0200 */
[C---:B------:R-:W-:Y:S01]  /*8830*/  VIADD R3, R9.reuse, 0x20 ;  /* 0x0000002009037836 */ /* 0x040fe20000000000 */
[C---:B------:R-:W-:Y:S01]  /*8840*/  ISETP.GE.U32.AND P6, PT, R9.reuse, R26, PT ;  /* 0x0000001a0900720c */ /* 0x040fe20003fc6070 */
[C---:B------:R-:W-:Y:S01]  /*8850*/  VIADD R7, R9.reuse, 0x40 ;  /* 0x0000004009077836 */ /* 0x040fe20000000000 */
[C---:B------:R-:W-:Y:S01]  /*8860*/  LEA R2, P5, R9.reuse, R4, 0x2 ;  /* 0x0000000409027211 */ /* 0x040fe200078a10ff */
[----:B------:R-:W-:Y:S01]  /*8870*/  VIADD R11, R9, 0x60 ;  /* 0x00000060090b7836 */ /* 0x000fe20000000000 */
[-C--:B------:R-:W-:Y:S01]  /*8880*/  ISETP.GE.U32.AND P1, PT, R3, R26.reuse, PT ;  /* 0x0000001a0300720c */ /* 0x080fe20003f26070 */
[----:B------:R-:W-:Y:S01]  /*8890*/  VIADD R3, R9, 0x80 ;  /* 0x0000008009037836 */ /* 0x000fe20000000000 */
[-C--:B------:R-:W-:Y:S01]  /*88a0*/  ISETP.GE.U32.AND P0, PT, R7, R26.reuse, PT ;  /* 0x0000001a0700720c */ /* 0x080fe20003f06070 */
[----:B------:R-:W-:Y:S01]  /*88b0*/  VIADD R7, R9, 0xa0 ;  /* 0x000000a009077836 */ /* 0x000fe20000000000 */
[-C--:B------:R-:W-:Y:S01]  /*88c0*/  ISETP.GE.U32.AND P2, PT, R11, R26.reuse, PT ;  /* 0x0000001a0b00720c */ /* 0x080fe20003f46070 */
[----:B------:R-:W-:Y:S01]  /*88d0*/  VIADD R11, R9, 0xc0 ;  /* 0x000000c0090b7836 */ /* 0x000fe20000000000 */
[-C--:B------:R-:W-:Y:S01]  /*88e0*/  ISETP.GE.U32.AND P3, PT, R3, R26.reuse, PT ;  /* 0x0000001a0300720c */ /* 0x080fe20003f66070 */
[----:B------:R-:W-:Y:S01]  /*88f0*/  IMAD.X R3, RZ, RZ, R5, P5 ;  /* 0x000000ffff037224 */ /* 0x000fe200028e0605 */
[----:B------:R-:W-:-:S02]  /*8900*/  ISETP.GE.U32.AND P4, PT, R7, R26, PT ;  /* 0x0000001a0700720c */ /* 0x000fc40003f86070 */
[-C--:B------:R-:W-:Y:S01]  /*8910*/  ISETP.GE.U32.AND P5, PT, R11, R26.reuse, PT ;  /* 0x0000001a0b00720c */ /* 0x080fe20003fa6070 */
[C---:B------:R-:W-:Y:S02]  /*8920*/  VIADD R11, R9.reuse, 0xe0 ;  /* 0x000000e0090b7836 */ /* 0x040fe40000000000 */
[----:B------:R-:W-:Y:S02]  /*8930*/  VIADD R9, R9, 0x100 ;  /* 0x0000010009097836 */ /* 0x000fe40000000000 */
[----:B------:R-:W-:Y:S02]  /*8940*/  IMAD.MOV.U32 R8, RZ, RZ, RZ ;  /* 0x000000ffff087224 */ /* 0x000fe400078e00ff */
[----:B--2---:R-:W-:Y:S02]  /*8950*/  IMAD.MOV.U32 R0, RZ, RZ, R6 ;  /* 0x000000ffff007224 */ /* 0x004fe400078e0006 */
[----:B------:R-:W2:Y:S02]  /*8960*/  @!P6 LDG.E.CONSTANT R6, desc[UR8][R2.64] ;  /* 0x000000080206e981 */ /* 0x000ea4000c1e9900 */
[----:B------:R-:W-:Y:S01]  /*8970*/  IMAD.MOV.U32 R7, RZ, RZ, R0 ;  /* 0x000000ffff077224 */ /* 0x000fe200078e0000 */
[----:B------:R-:W-:-:S05]  /*8980*/  ISETP.GE.U32.AND P6, PT, R11, R26, PT ;  /* 0x0000001a0b00720c */ /* 0x000fca0003fc6070 */
[----:B------:R-:W3:Y:S01]  /*8990*/  @!P1 LDG.E.CONSTANT R7, desc[UR8][R2.64+0x80] ;  /* 0x0000800802079981 */ /* 0x000ee2000c1e9900 */
[----:B------:R-:W-:Y:S01]  /*89a0*/  ISETP.GE.U32.AND P1, PT, R9, R26, PT ;  /* 0x0000001a0900720c */ /* 0x000fe20003f26070 */
[--C-:B------:R-:W-:Y:S02]  /*89b0*/  IMAD.MOV.U32 R10, RZ, RZ, R0.reuse ;  /* 0x000000ffff0a7224 */ /* 0x100fe400078e0000 */
[--C-:B------:R-:W-:Y:S02]  /*89c0*/  IMAD.MOV.U32 R11, RZ, RZ, R0.reuse ;  /* 0x000000ffff0b7224 */ /* 0x100fe400078e0000 */
[--C-:B------:R-:W-:Y:S02]  /*89d0*/  IMAD.MOV.U32 R13, RZ, RZ, R0.reuse ;  /* 0x000000ffff0d7224 */ /* 0x100fe400078e0000 */
[--C-:B------:R-:W-:Y:S01]  /*89e0*/  IMAD.MOV.U32 R15, RZ, RZ, R0.reuse ;  /* 0x000000ffff0f7224 */ /* 0x100fe200078e0000 */
[----:B------:R-:W4:Y:S01]  /*89f0*/  @!P0 LDG.E.CONSTANT R10, desc[UR8][R2.64+0x100] ;  /* 0x00010008020a8981 */ /* 0x000f22000c1e9900 */
[----:B------:R-:W-:-:S02]  /*8a00*/  IMAD.MOV.U32 R17, RZ, RZ, R0 ;  /* 0x000000ffff117224 */ /* 0x000fc400078e0000 */
[----:B------:R-:W-:Y:S01]  /*8a10*/  IMAD.MOV.U32 R19, RZ, RZ, R0 ;  /* 0x000000ffff137224 */ /* 0x000fe200078e0000 */
[----:B------:R-:W5:Y:S04]  /*8a20*/  @!P2 LDG.E.CONSTANT R11, desc[UR8][R2.64+0x180] ;  /* 0x00018008020ba981 */ /* 0x000f68000c1e9900 */
[----:B------:R-:W5:Y:S04]  /*8a30*/  @!P3 LDG.E.CONSTANT R13, desc[UR8][R2.64+0x200] ;  /* 0x00020008020db981 */ /* 0x000f68000c1e9900 */
[----:B------:R-:W5:Y:S04]  /*8a40*/  @!P4 LDG.E.CONSTANT R15, desc[UR8][R2.64+0x280] ;  /* 0x00028008020fc981 */ /* 0x000f68000c1e9900 */
[----:B------:R-:W5:Y:S04]  /*8a50*/  @!P5 LDG.E.CONSTANT R17, desc[UR8][R2.64+0x300] ;  /* 0x000300080211d981 */ /* 0x000f68000c1e9900 */
[----:B------:R-:W5:Y:S04]  /*8a60*/  @!P6 LDG.E.CONSTANT R19, desc[UR8][R2.64+0x380] ;  /* 0x000380080213e981 */ /* 0x000f68000c1e9900 */
[----:B------:R0:W5:Y:S01]  /*8a70*/  @!P1 LDG.E.CONSTANT R0, desc[UR8][R2.64+0x400] ;  /* 0x0004000802009981 */ /* 0x000162000c1e9900 */
[----:B------:R-:W-:Y:S01]  /*8a80*/  ISETP.NE.AND P0, PT, R32, RZ, PT ;  /* 0x000000ff2000720c */ /* 0x000fe20003f05270 */
[----:B------:R-:W1:Y:S01]  /*8a90*/  S2R R28, SR_LANEID ;  /* 0x00000000001c7919 */ /* 0x000e620000000000 */
[----:B------:R-:W1:Y:S01]  /*8aa0*/  S2UR UR5, SR_CgaCtaId ;  /* 0x00000000000579c3 */ /* 0x000e620000008800 */
[----:B------:R-:W-:Y:S01]  /*8ab0*/  SHF.R.U32.HI R9, RZ, 0x5, R32 ;  /* 0x00000005ff097819 */ /* 0x000fe20000011620 */
[----:B------:R-:W-:-:S06]  /*8ac0*/  UMOV UR4, 0x400 ;  /* 0x0000040000047882 */ /* 0x000fcc0000000000 */
[----:B0-----:R-:W0:Y:S03]  /*8ad0*/  LDC R3, c[0x0][0x390] ;  /* 0x0000e400ff037b82 */ /* 0x001e260000000800 */
[----:B------:R1:W5:Y:S01]  /*8ae0*/  @!P0 LDG.E.CONSTANT R8, desc[UR8][R4.64+-0x4] ;  /* 0xfffffc0804088981 */ /* 0x000362000c1e9900 */
[----:B------:R-:W-:Y:S01]  /*8af0*/  P2R R2, PR, RZ, 0x1 ;  /* 0x00000001ff027803 */ /* 0x000fe20000000000 */
[----:B-1----:R-:W-:Y:S01]  /*8b00*/  ULEA UR4, UR5, UR4, 0x18 ;  /* 0x0000000405047291 */ /* 0x002fe2000f8ec0ff */
[----:B------:R-:W-:-:S05]  /*8b10*/  IMAD R12, R9, 0x120, R28 ;  /* 0x00000120090c7824 */ /* 0x000fca00078e021c */
[----:B------:R-:W-:-:S05]  /*8b20*/  LEA R24, R12, UR4, 0x2 ;  /* 0x000000040c187c11 */ /* 0x000fca000f8e10ff */
[----:B------:R-:W-:Y:S01]  /*8b30*/  IMAD R4, R28, 0x20, R24 ;  /* 0x000000201c047824 */ /* 0x000fe200078e0218 */
[----:B------:R-:W-:Y:S01]  /*8b40*/  ISETP.NE.AND P0, PT, R32, RZ, PT ;  /* 0x000000ff2000720c */ /* 0x000fe20003f05270 */
[----:B--2---:R1:W-:Y:S04]  /*8b50*/  STS [R24], R6 ;  /* 0x0000000618007388 */ /* 0x0043e80000000800 */
        /* <DEDUP_REMOVED lines=9> */
[----:B------:R-:W2:Y:S04]  /*8bf0*/  LDS R29, [R4+0x20] ;  /* 0x00002000041d7984 */ /* 0x000ea80000000800 */
[----:B------:R-:W-:Y:S04]  /*8c00*/  LDS R10, [R4] ;  /* 0x00000000040a7984 */ /* 0x000fe80000000800 */
[----:B------:R-:W3:Y:S04]  /*8c10*/  LDS R12, [R4+0x4] ;  /* 0x00000400040c7984 */ /* 0x000ee80000000800 */
[----:B------:R-:W-:Y:S04]  /*8c20*/  LDS R14, [R4+0x8] ;  /* 0x00000800040e7984 */ /* 0x000fe80000000800 */
[----:B------:R-:W-:Y:S04]  /*8c30*/  LDS R16, [R4+0xc] ;  /* 0x00000c0004107984 */ /* 0x000fe80000000800 */
[----:B------:R-:W-:Y:S04]  /*8c40*/  LDS R18, [R4+0x10] ;  /* 0x0000100004127984 */ /* 0x000fe80000000800 */
[----:B------:R-:W-:Y:S04]  /*8c50*/  LDS R20, [R4+0x14] ;  /* 0x0000140004147984 */ /* 0x000fe80000000800 */
[----:B------:R-:W-:Y:S04]  /*8c60*/  LDS R22, [R4+0x18] ;  /* 0x0000180004167984 */ /* 0x000fe80000000800 */
[----:B------:R-:W-:Y:S01]  /*8c70*/  LDS R2, [R4+0x1c] ;  /* 0x00001c0004027984 */ /* 0x000fe20000000800 */
[----:B------:R-:W-:Y:S01]  /*8c80*/  BAR.SYNC.DEFER_BLOCKING 0x0 ;  /* 0x0000000000007b1d */ /* 0x000fe20000010000 */
[----:B-1----:R-:W-:-:S05]  /*8c90*/  LEA R6, R32, UR4, 0x2 ;  /* 0x0000000420067c11 */ /* 0x002fca000f8e10ff */
[----:B0-----:R-:W-:Y:S04]  /*8ca0*/  STS [R24], R3 ;  /* 0x0000000318007388 */ /* 0x001fe80000000800 */
        /* <DEDUP_REMOVED lines=17> */
[----:B------:R0:W-:Y:S01]  /*8dc0*/  LDS R0, [R4+0x20] ;  /* 0x0000200004007984 */ /* 0x0001e20000000800 */
[----:B------:R-:W-:Y:S06]  /*8dd0*/  BAR.SYNC.DEFER_BLOCKING 0x0 ;  /* 0x0000000000007b1d */ /* 0x000fec0000010000 */
[----:B--2---:R-:W-:Y:S02]  /*8de0*/  STS [R6+0x4d8], R29 ;  /* 0x0004d81d06007388 */ /* 0x004fe40000000800 */
[----:B------:R-:W-:Y:S06]  /*8df0*/  BAR.SYNC.DEFER_BLOCKING 0x0 ;  /* 0x0000000000007b1d */ /* 0x000fec0000010000 */
[----:B------:R-:W1:Y:S01]  /*8e00*/  @P0 LDS R8, [R6+0x4d4] ;  /* 0x0004d40006080984 */ /* 0x000e620000000800 */
[----:B------:R-:W-:-:S04]  /*8e10*/  IMAD R7, R32, 0x9, RZ ;  /* 0x0000000920077824 */ /* 0x000fc800078e02ff */
[C---:B------:R-:W-:Y:S01]  /*8e20*/  VIADD R5, R7.reuse, 0x1 ;  /* 0x0000000107057836 */ /* 0x040fe20000000000 */
[----:B------:R-:W-:Y:S01]  /*8e30*/  ISETP.EQ.U32.AND P4, PT, R26, R7, PT ;  /* 0x000000071a00720c */ /* 0x000fe20003f82070 */
[C---:B------:R-:W-:Y:S01]  /*8e40*/  VIADD R25, R7.reuse, 0x2 ;  /* 0x0000000207197836 */ /* 0x040fe20000000000 */
[----:B---3--:R-:W-:Y:S01]  /*8e50*/  ISETP.NE.AND P5, PT, R10, R12, PT ;  /* 0x0000000c0a00720c */ /* 0x008fe20003fa5270 */
[C---:B------:R-:W-:Y:S01]  /*8e60*/  VIADD R27, R7.reuse, 0x3 ;  /* 0x00000003071b7836 */ /* 0x040fe20000000000 */
[C---:B------:R-:W-:Y:S01]  /*8e70*/  ISETP.EQ.U32.AND P2, PT, R26.reuse, R5, PT ;  /* 0x000000051a00720c */ /* 0x040fe20003f42070 */
[----:B------:R-:W-:Y:S01]  /*8e80*/  VIADD R5, R7, 0x4 ;  /* 0x0000000407057836 */ /* 0x000fe20000000000 */
[----:B------:R-:W-:Y:S02]  /*8e90*/  ISETP.EQ.U32.AND P3, PT, R26, R25, PT ;  /* 0x000000191a00720c */ /* 0x000fe40003f62070 */
[----:B------:R-:W-:Y:S02]  /*8ea0*/  ISETP.EQ.OR.EX P5, PT, R30, RZ, P5, P2 ;  /* 0x000000ff1e00720c */ /* 0x000fe40002fa2720 */
[----:B------:R-:W-:-:S02]  /*8eb0*/  ISETP.EQ.U32.AND P1, PT, R26, R27, PT ;  /* 0x0000001b1a00720c */ /* 0x000fc40003f22070 */
[----:B------:R-:W-:Y:S02]  /*8ec0*/  ISETP.EQ.U32.AND P2, PT, R26, R5, PT ;  /* 0x000000051a00720c */ /* 0x000fe40003f42070 */
[----:B0-----:R-:W-:Y:S02]  /*8ed0*/  SEL R4, RZ, 0x1, !P5 ;  /* 0x00000001ff047807 */ /* 0x001fe40006800000 */
[----:B-1----:R-:W-:-:S04]  /*8ee0*/  ISETP.NE.AND P0, PT, R8, R10, PT ;  /* 0x0000000a0800720c */ /* 0x002fc80003f05270 */
[----:B------:R-:W-:Y:S02]  /*8ef0*/  ISETP.EQ.OR.EX P4, PT, R30, RZ, P0, P4 ;  /* 0x000000ff1e00720c */ /* 0x000fe40000782740 */
[----:B------:R-:W-:Y:S02]  /*8f00*/  ISETP.NE.AND P0, PT, R12, R14, PT ;  /* 0x0000000e0c00720c */ /* 0x000fe40003f05270 */
[----:B------:R-:W-:Y:S02]  /*8f10*/  SEL R6, RZ, 0x1, !P4 ;  /* 0x00000001ff067807 */ /* 0x000fe40006000000 */
[----:B------:R-:W-:Y:S02]  /*8f20*/  ISETP.EQ.OR.EX P3, PT, R30, RZ, P0, P3 ;  /* 0x000000ff1e00720c */ /* 0x000fe40000762730 */
[----:B------:R-:W-:Y:S02]  /*8f30*/  ISETP.NE.AND P4, PT, R14, R16, PT ;  /* 0x000000100e00720c */ /* 0x000fe40003f85270 */
[----:B------:R-:W-:-:S02]  /*8f40*/  ISETP.NE.AND P0, PT, R16, R18, PT ;  /* 0x000000121000720c */ /* 0x000fc40003f05270 */
[----:B------:R-:W-:Y:S02]  /*8f50*/  SEL R27, RZ, 0x1, !P3 ;  /* 0x00000001ff1b7807 */ /* 0x000fe40005800000 */
[C---:B------:R-:W-:Y:S02]  /*8f60*/  ISETP.EQ.OR.EX P6, PT, R30.reuse, RZ, P4, P1 ;  /* 0x000000ff1e00720c */ /* 0x040fe400027c2710 */
[----:B------:R-:W-:Y:S02]  /*8f70*/  ISETP.EQ.OR.EX P2, PT, R30, RZ, P0, P2 ;  /* 0x000000ff1e00720c */ /* 0x000fe40000742720 */
[----:B------:R-:W-:Y:S02]  /*8f80*/  IADD3 R27, P0, P1, R27, R4, R6 ;  /* 0x000000041b1b7210 */ /* 0x000fe4000791e006 */
[----:B------:R-:W-:Y:S02]  /*8f90*/  SEL R5, RZ, 0x1, !P6 ;  /* 0x00000001ff057807 */ /* 0x000fe40007000000 */
[----:B------:R-:W-:-:S02]  /*8fa0*/  SEL R4, RZ, 0x1, !P2 ;  /* 0x00000001ff047807 */ /* 0x000fc40005000000 */
[----:B------:R-:W-:Y:S02]  /*8fb0*/  IADD3.X R24, PT, PT, RZ, RZ, RZ, P0, P1 ;  /* 0x000000ffff187210 */ /* 0x000fe400007e24ff */
[----:B------:R-:W-:Y:S01]  /*8fc0*/  IADD3 R27, P0, P1, R4, R27, R5 ;  /* 0x0000001b041b7210 */ /* 0x000fe2000791e005 */
[----:B------:R-:W-:-:S03]  /*8fd0*/  VIADD R5, R7, 0x5 ;  /* 0x0000000507057836 */ /* 0x000fc60000000000 */
[----:B------:R-:W-:Y:S02]  /*8fe0*/  IADD3.X R24, PT, PT, RZ, R24, RZ, P0, P1 ;  /* 0x00000018ff187210 */ /* 0x000fe400007e24ff */
[----:B------:R-:W-:Y:S01]  /*8ff0*/  ISETP.EQ.U32.AND P0, PT, R26, R5, PT ;  /* 0x000000051a00720c */ /* 0x000fe20003f02070 */
[----:B------:R-:W-:Y:S01]  /*9000*/  VIADD R5, R7, 0x6 ;  /* 0x0000000607057836 */ /* 0x000fe20000000000 */
[----:B------:R-:W-:Y:S02]  /*9010*/  ISETP.NE.AND P1, PT, R18, R20, PT ;  /* 0x000000141200720c */ /* 0x000fe40003f25270 */
[----:B------:R-:W-:Y:S02]  /*9020*/  ISETP.NE.AND P4, PT, R20, R22, PT ;  /* 0x000000161400720c */ /* 0x000fe40003f85270 */
[----:B------:R-:W-:Y:S02]  /*9030*/  ISETP.EQ.OR.EX P1, PT, R30, RZ, P1, P0 ;  /* 0x000000ff1e00720c */ /* 0x000fe40000f22700 */
[----:B------:R-:W-:-:S04]  /*9040*/  ISETP.EQ.U32.AND P0, PT, R26, R5, PT ;  /* 0x000000051a00720c */ /* 0x000fc80003f02070 */
[----:B------:R-:W-:Y:S02]  /*9050*/  ISETP.EQ.OR.EX P0, PT, R30, RZ, P4, P0 ;  /* 0x000000ff1e00720c */ /* 0x000fe40002702700 */
[----:B------:R-:W-:Y:S02]  /*9060*/  SEL R5, RZ, 0x1, !P1 ;  /* 0x00000001ff057807 */ /* 0x000fe40004800000 */
[----:B------:R-:W-:Y:S02]  /*9070*/  SEL R4, RZ, 0x1, !P0 ;  /* 0x00000001ff047807 */ /* 0x000fe40004000000 */
[----:B------:R-:W-:Y:S02]  /*9080*/  P2R R31, PR, RZ, 0x20 ;  /* 0x00000020ff1f7803 */ /* 0x000fe40000000000 */
[----:B------:R-:W-:Y:S01]  /*9090*/  IADD3 R27, P4, P5, R4, R27, R5 ;  /* 0x0000001b041b7210 */ /* 0x000fe20007d9e005 */
[C---:B------:R-:W-:Y:S02]  /*90a0*/  VIADD R5, R7.reuse, 0x7 ;  /* 0x0000000707057836 */ /* 0x040fe40000000000 */
[----:B------:R-:W-:Y:S01]  /*90b0*/  VIADD R7, R7, 0x8 ;  /* 0x0000000807077836 */ /* 0x000fe20000000000 */
[----:B------:R-:W-:-:S02]  /*90c0*/  IADD3.X R24, PT, PT, RZ, R24, RZ, P4, P5 ;  /* 0x00000018ff187210 */ /* 0x000fc400027ea4ff */
[----:B------:R-:W-:Y:S02]  /*90d0*/  ISETP.EQ.U32.AND P5, PT, R26, R5, PT ;  /* 0x000000051a00720c */ /* 0x000fe40003fa2070 */
[----:B------:R-:W-:Y:S02]  /*90e0*/  ISETP.NE.AND P4, PT, R22, R2, PT ;  /* 0x000000021600720c */ /* 0x000fe40003f85270 */
[----:B------:R-:W-:Y:S02]  /*90f0*/  P2R R34, PR, RZ, 0x40 ;  /* 0x00000040ff227803 */ /* 0x000fe40000000000 */
[----:B------:R-:W-:Y:S02]  /*9100*/  ISETP.EQ.OR.EX P5, PT, R30, RZ, P4, P5 ;  /* 0x000000ff1e00720c */ /* 0x000fe400027a2750 */
[----:B------:R-:W-:Y:S02]  /*9110*/  ISETP.EQ.U32.AND P4, PT, R26, R7, PT ;  /* 0x000000071a00720c */ /* 0x000fe40003f82070 */
[----:B------:R-:W-:-:S02]  /*9120*/  ISETP.NE.AND P6, PT, R2, R29, PT ;  /* 0x0000001d0200720c */ /* 0x000fc40003fc5270 */
[----:B------:R-:W-:Y:S02]  /*9130*/  P2R R33, PR, RZ, 0x8 ;  /* 0x00000008ff217803 */ /* 0x000fe40000000000 */
[----:B------:R-:W-:Y:S02]  /*9140*/  ISETP.EQ.OR.EX P4, PT, R30, RZ, P6, P4 ;  /* 0x000000ff1e00720c */ /* 0x000fe40003782740 */
[----:B------:R-:W-:Y:S02]  /*9150*/  ISETP.NE.AND P3, PT, R31, RZ, PT ;  /* 0x000000ff1f00720c */ /* 0x000fe40003f65270 */
[----:B------:R-:W-:Y:S02]  /*9160*/  SEL R5, RZ, 0x1, !P5 ;  /* 0x00000001ff057807 */ /* 0x000fe40006800000 */
[----:B------:R-:W-:Y:S02]  /*9170*/  SEL R4, RZ, 0x1, !P4 ;  /* 0x00000001ff047807 */ /* 0x000fe40006000000 */
[----:B------:R-:W-:-:S02]  /*9180*/  P2R R25, PR, RZ, 0x8 ;  /* 0x00000008ff197803 */ /* 0x000fc40000000000 */
[----:B------:R-:W-:-:S04]  /*9190*/  IADD3 R27, P3, P6, R4, R27, R5 ;  /* 0x0000001b041b7210 */ /* 0x000fc80007e7e005 */
[----:B------:R-:W-:Y:S02]  /*91a0*/  IADD3.X R24, PT, PT, RZ, R24, RZ, P3, P6 ;  /* 0x00000018ff187210 */ /* 0x000fe40001fec4ff */
[----:B------:R-:W-:-:S04]  /*91b0*/  ISETP.NE.AND P3, PT, R25, RZ, PT ;  /* 0x000000ff1900720c */ /* 0x000fc80003f65270 */
[----:B------:R-:W-:Y:S02]  /*91c0*/  SEL R4, R11, RZ, !P3 ;  /* 0x000000ff0b047207 */ /* 0x000fe40005800000 */
[----:B------:R-:W-:-:S03]  /*91d0*/  ISETP.NE.AND P3, PT, R33, RZ, PT ;  /* 0x000000ff2100720c */ /* 0x000fc60003f65270 */
[----:B------:R-:W-:-:S05]  /*91e0*/  IMAD.IADD R4, R13, 0x1, R4 ;  /* 0x000000010d047824 */ /* 0x000fca00078e0204 */
[----:B------:R-:W-:Y:S02]  /*91f0*/  SEL R4, R4, RZ, !P3 ;  /* 0x000000ff04047207 */ /* 0x000fe40005800000 */
[----:B------:R-:W-:-:S03]  /*9200*/  ISETP.NE.AND P6, PT, R34, RZ, PT ;  /* 0x000000ff2200720c */ /* 0x000fc60003fc5270 */
        /* <DEDUP_REMOVED lines=13> */
[----:B------:R-:W0:Y:S01]  /*92e0*/  SHFL.UP PT, R6, R0, 0x1, RZ ;  /* 0x0420000000067989 */ /* 0x000e2200000e00ff */
[----:B------:R-:W-:-:S03]  /*92f0*/  ISETP.NE.U32.AND P4, PT, R27, RZ, PT ;  /* 0x000000ff1b00720c */ /* 0x000fc60003f85070 */
[----:B------:R-:W1:Y:S01]  /*9300*/  SHFL.UP PT, R4, R27, 0x1, RZ ;  /* 0x042000001b047989 */ /* 0x000e6200000e00ff */
[----:B------:R-:W-:-:S03]  /*9310*/  ISETP.NE.AND.EX P4, PT, R24, RZ, PT, P4 ;  /* 0x000000ff1800720c */ /* 0x000fc60003f85340 */
[----:B------:R-:W2:Y:S01]  /*9320*/  SHFL.UP PT, R5, R24, 0x1, RZ ;  /* 0x0420000018057989 */ /* 0x000ea200000e00ff */
[----:B0-----:R-:W-:Y:S02]  /*9330*/  SEL R6, R6, RZ, !P4 ;  /* 0x000000ff06067207 */ /* 0x001fe40006000000 */
[----:B------:R-:W-:-:S04]  /*9340*/  ISETP.GE.AND P4, PT, R28, 0x1, PT ;  /* 0x000000011c00780c */ /* 0x000fc80003f86270 */
[----:B------:R-:W-:-:S05]  /*9350*/  SEL R7, R6, RZ, P4 ;  /* 0x000000ff06077207 */ /* 0x000fca0002000000 */
[----:B------:R-:W-:Y:S01]  /*9360*/  IMAD.IADD R7, R0, 0x1, R7 ;  /* 0x0000000100077824 */ /* 0x000fe200078e0207 */
[----:B-1----:R-:W-:-:S04]  /*9370*/  SEL R4, R4, RZ, P4 ;  /* 0x000000ff04047207 */ /* 0x002fc80002000000 */
[----:B------:R-:W0:Y:S01]  /*9380*/  SHFL.UP PT, R6, R7, 0x2, RZ ;  /* 0x0440000007067989 */ /* 0x000e2200000e00ff */
[----:B--2---:R-:W-:Y:S02]  /*9390*/  SEL R5, R5, RZ, P4 ;  /* 0x000000ff05057207 */ /* 0x004fe40002000000 */
[----:B------:R-:W-:-:S05]  /*93a0*/  IADD3 R25, P4, PT, R4, R27, RZ ;  /* 0x0000001b04197210 */ /* 0x000fca0007f9e0ff */
[----:B------:R-:W-:Y:S01]  /*93b0*/  IMAD.X R27, R5, 0x1, R24, P4 ;  /* 0x00000001051b7824 */ /* 0x000fe200020e0618 */
[----:B------:R-:W1:Y:S01]  /*93c0*/  SHFL.UP PT, R0, R25, 0x2, RZ ;  /* 0x0440000019007989 */ /* 0x000e6200000e00ff */
[----:B------:R-:W-:-:S03]  /*93d0*/  ISETP.NE.U32.AND P4, PT, R25, RZ, PT ;  /* 0x000000ff1900720c */ /* 0x000fc60003f85070 */
[----:B------:R-:W2:Y:S01]  /*93e0*/  SHFL.UP PT, R4, R27, 0x2, RZ ;  /* 0x044000001b047989 */ /* 0x000ea200000e00ff */
[----:B------:R-:W-:-:S04]  /*93f0*/  ISETP.NE.AND.EX P4, PT, R27, RZ, PT, P4 ;  /* 0x000000ff1b00720c */ /* 0x000fc80003f85340 */
[----:B0-----:R-:W-:Y:S02]  /*9400*/  SEL R6, R6, RZ, !P4 ;  /* 0x000000ff06067207 */ /* 0x001fe40006000000 */
[----:B------:R-:W-:-:S04]  /*9410*/  ISETP.GE.AND P4, PT, R28, 0x2, PT ;  /* 0x000000021c00780c */ /* 0x000fc80003f86270 */
[----:B------:R-:W-:-:S05]  /*9420*/  SEL R6, R6, RZ, P4 ;  /* 0x000000ff06067207 */ /* 0x000fca0002000000 */
[----:B------:R-:W-:Y:S01]  /*9430*/  IMAD.IADD R6, R7, 0x1, R6 ;  /* 0x0000000107067824 */ /* 0x000fe200078e0206 */
[----:B-1----:R-:W-:Y:S02]  /*9440*/  SEL R0, R0, RZ, P4 ;  /* 0x000000ff00007207 */ /* 0x002fe40002000000 */
[----:B--2---:R-:W-:Y:S02]  /*9450*/  SEL R4, R4, RZ, P4 ;  /* 0x000000ff04047207 */ /* 0x004fe40002000000 */
[----:B------:R-:W0:Y:S01]  /*9460*/  SHFL.UP PT, R5, R6, 0x4, RZ ;  /* 0x0480000006057989 */ /* 0x000e2200000e00ff */
        /* <DEDUP_REMOVED lines=8> */
[----:B------:R-:W-:Y:S02]  /*94f0*/  SEL R5, R5, RZ, P4 ;  /* 0x000000ff05057207 */ /* 0x000fe40002000000 */
[----:B-1----:R-:W-:-:S03]  /*9500*/  SEL R0, R0, RZ, P4 ;  /* 0x000000ff00007207 */ /* 0x002fc60002000000 */
[----:B------:R-:W-:Y:S01]  /*9510*/  IMAD.IADD R5, R6, 0x1, R5 ;  /* 0x0000000106057824 */ /* 0x000fe200078e0205 */
[----:B--2---:R-:W-:Y:S02]  /*9520*/  SEL R4, R4, RZ, P4 ;  /* 0x000000ff04047207 */ /* 0x004fe40002000000 */
[----:B------:R-:W-:Y:S02]  /*9530*/  IADD3 R7, P4, PT, R0, R7, RZ ;  /* 0x0000000700077210 */ /* 0x000fe40007f9e0ff */
[----:B------:R-:W0:Y:S03]  /*9540*/  SHFL.UP PT, R6, R5, 0x8, RZ ;  /* 0x0500000005067989 */ /* 0x000e2600000e00ff */
[----:B------:R-:W-:Y:S01]  /*9550*/  IMAD.X R27, R4, 0x1, R25, P4 ;  /* 0x00000001041b7824 */ /* 0x000fe200020e0619 */
[----:B------:R-:W1:Y:S04]  /*9560*/  SHFL.UP PT, R0, R7, 0x8, RZ ;  /* 0x0500000007007989 */ /* 0x000e6800000e00ff */
[----:B------:R-:W2:Y:S01]  /*9570*/  SHFL.UP PT, R4, R27, 0x8, RZ ;  /* 0x050000001b047989 */ /* 0x000ea200000e00ff */
[----:B------:R-:W-:-:S04]  /*9580*/  ISETP.NE.U32.AND P4, PT, R7, RZ, PT ;  /* 0x000000ff0700720c */ /* 0x000fc80003f85070 */
[----:B------:R-:W-:-:S04]  /*9590*/  ISETP.NE.AND.EX P4, PT, R27, RZ, PT, P4 ;  /* 0x000000ff1b00720c */ /* 0x000fc80003f85340 */
[----:B0-----:R-:W-:Y:S02]  /*95a0*/  SEL R6, R6, RZ, !P4 ;  /* 0x000000ff06067207 */ /* 0x001fe40006000000 */
[----:B------:R-:W-:-:S04]  /*95b0*/  ISETP.GE.AND P4, PT, R28, 0x8, PT ;  /* 0x000000081c00780c */ /* 0x000fc80003f86270 */
[----:B------:R-:W-:Y:S02]  /*95c0*/  SEL R6, R6, RZ, P4 ;  /* 0x000000ff06067207 */ /* 0x000fe40002000000 */
[----:B-1----:R-:W-:Y:S02]  /*95d0*/  SEL R0, R0, RZ, P4 ;  /* 0x000000ff00007207 */ /* 0x002fe40002000000 */
[----:B--2---:R-:W-:Y:S01]  /*95e0*/  SEL R4, R4, RZ, P4 ;  /* 0x000000ff04047207 */ /* 0x004fe20002000000 */
[----:B------:R-:W-:Y:S01]  /*95f0*/  IMAD.IADD R6, R5, 0x1, R6 ;  /* 0x0000000105067824 */ /* 0x000fe200078e0206 */
[----:B------:R-:W-:-:S04]  /*9600*/  IADD3 R25, P4, PT, R0, R7, RZ ;  /* 0x0000000700197210 */ /* 0x000fc80007f9e0ff */
[----:B------:R-:W0:Y:S01]  /*9610*/  SHFL.UP PT, R5, R6, 0x10, RZ ;  /* 0x0600000006057989 */ /* 0x000e2200000e00ff */
[----:B------:R-:W-:-:S03]  /*9620*/  IMAD.X R24, R4, 0x1, R27, P4 ;  /* 0x0000000104187824 */ /* 0x000fc600020e061b */
[----:B------:R-:W1:Y:S04]  /*9630*/  SHFL.UP PT, R0, R25, 0x10, RZ ;  /* 0x0600000019007989 */ /* 0x000e6800000e00ff */
[----:B------:R-:W2:Y:S01]  /*9640*/  SHFL.UP PT, R4, R24, 0x10, RZ ;  /* 0x0600000018047989 */ /* 0x000ea200000e00ff */
[----:B------:R-:W-:-:S04]  /*9650*/  ISETP.NE.U32.AND P4, PT, R25, RZ, PT ;  /* 0x000000ff1900720c */ /* 0x000fc80003f85070 */
[----:B------:R-:W-:-:S04]  /*9660*/  ISETP.NE.AND.EX P4, PT, R24, RZ, PT, P4 ;  /* 0x000000ff1800720c */ /* 0x000fc80003f85340 */
[----:B0-----:R-:W-:Y:S02]  /*9670*/  SEL R7, R5, RZ, !P4 ;  /* 0x000000ff05077207 */ /* 0x001fe40006000000 */
[----:B------:R-:W-:-:S04]  /*9680*/  ISETP.GE.AND P4, PT, R28, 0x10, PT ;  /* 0x000000101c00780c */ /* 0x000fc80003f86270 */
[----:B-1----:R-:W-:Y:S02]  /*9690*/  SEL R0, R0, RZ, P4 ;  /* 0x000000ff00007207 */ /* 0x002fe40002000000 */
[----:B--2---:R-:W-:Y:S02]  /*96a0*/  SEL R5, R4, RZ, P4 ;  /* 0x000000ff04057207 */ /* 0x004fe40002000000 */
[----:B------:R-:W-:Y:S02]  /*96b0*/  SEL R7, R7, RZ, P4 ;  /* 0x000000ff07077207 */ /* 0x000fe40002000000 */
[----:B------:R-:W-:Y:S02]  /*96c0*/  ISETP.NE.AND P4, PT, R28, 0x1f, PT ;  /* 0x0000001f1c00780c */ /* 0x000fe40003f85270 */
[----:B------:R-:W-:Y:S01]  /*96d0*/  IADD3 R4, P5, PT, R0, R25, RZ ;  /* 0x0000001900047210 */ /* 0x000fe20007fbe0ff */
[----:B------:R-:W-:-:S04]  /*96e0*/  IMAD.IADD R33, R6, 0x1, R7 ;  /* 0x0000000106217824 */ /* 0x000fc800078e0207 */
[----:B------:R-:W-:-:S06]  /*96f0*/  IMAD.X R5, R5, 0x1, R24, P5 ;  /* 0x0000000105057824 */ /* 0x000fcc00028e0618 */
[----:B------:R-:W-:-:S05]  /*9700*/  @!P4 LEA R40, R9, UR4, 0x4 ;  /* 0x000000040928cc11 */ /* 0x000fca000f8e20ff */
[----:B------:R-:W-:Y:S04]  /*9710*/  @!P4 STS.64 [R40], R4 ;  /* 0x000000042800c388 */ /* 0x000fe80000000a00 */
[----:B------:R-:W-:Y:S01]  /*9720*/  @!P4 STS [R40+0x8], R33 ;  /* 0x000008212800c388 */ /* 0x000fe20000000800 */
[----:B------:R-:W-:Y:S06]  /*9730*/  BAR.SYNC.DEFER_BLOCKING 0x0 ;  /* 0x0000000000007b1d */ /* 0x000fec0000010000 */
[----:B------:R-:W-:Y:S04]  /*9740*/  LDS.64 R34, [UR4+0x10] ;  /* 0x00001004ff227984 */ /* 0x000fe80008000a00 */
[----:B------:R-:W0:Y:S04]  /*9750*/  LDS.64 R36, [UR4] ;  /* 0x00000004ff247984 */ /* 0x000e280008000a00 */
[----:B------:R-:W1:Y:S04]  /*9760*/  LDS R0, [UR4+0x8] ;  /* 0x00000804ff007984 */ /* 0x000e680008000800 */
[----:B------:R-:W2:Y:S04]  /*9770*/  LDS R27, [UR4+0x18] ;  /* 0x00001804ff1b7984 */ /* 0x000ea80008000800 */
[----:B------:R-:W3:Y:S04]  /*9780*/  LDS.64 R24, [UR4+0x20] ;  /* 0x00002004ff187984 */ /* 0x000ee80008000a00 */
[----:B------:R-:W4:Y:S04]  /*9790*/  LDS R38, [UR4+0x28] ;  /* 0x00002804ff267984 */ /* 0x000f280008000800 */
[----:B------:R-:W5:Y:S04]  /*97a0*/  LDS.64 R6, [UR4+0x30] ;  /* 0x00003004ff067984 */ /* 0x000f680008000a00 */
[----:B------:R-:W-:Y:S01]  /*97b0*/  LDS R40, [UR4+0x58] ;  /* 0x00005804ff287984 */ /* 0x000fe20008000800 */
[----:B0-----:R-:W-:-:S05]  /*97c0*/  IADD3 R41, P4, PT, R36, R34, RZ ;  /* 0x0000002224297210 */ /* 0x001fca0007f9e0ff */
[----:B------:R-:W-:Y:S01]  /*97d0*/  IMAD.X R43, R37, 0x1, R35, P4 ;  /* 0x00000001252b7824 */ /* 0x000fe200020e0623 */
[----:B------:R-:W-:-:S04]  /*97e0*/  ISETP.NE.U32.AND P4, PT, R34, RZ, PT ;  /* 0x000000ff2200720c */ /* 0x000fc80003f85070 */
[----:B------:R-:W-:-:S04]  /*97f0*/  ISETP.NE.AND.EX P4, PT, R35, RZ, PT, P4 ;  /* 0x000000ff2300720c */ /* 0x000fc80003f85340 */
[----:B-1----:R-:W-:Y:S02]  /*9800*/  SEL R34, R0, RZ, !P4 ;  /* 0x000000ff00227207 */ /* 0x002fe40006000000 */
[----:B------:R-:W-:-:S03]  /*9810*/  ISETP.NE.AND P4, PT, R9, 0x2, PT ;  /* 0x000000020900780c */ /* 0x000fc60003f85270 */
[----:B--2---:R-:W-:Y:S01]  /*9820*/  IMAD.IADD R27, R27, 0x1, R34 ;  /* 0x000000011b1b7824 */ /* 0x004fe200078e0222 */
[----:B------:R-:W-:Y:S01]  /*9830*/  SEL R42, R41, R36, !P4 ;  /* 0x00000024292a7207 */ /* 0x000fe20006000000 */
[----:B------:R-:W-:Y:S01]  /*9840*/  LDS.64 R34, [UR4+0x40] ;  /* 0x00004004ff227984 */ /* 0x000fe20008000a00 */
[----:B------:R-:W-:Y:S02]  /*9850*/  SEL R44, R43, R37, !P4 ;  /* 0x000000252b2c7207 */ /* 0x000fe40006000000 */
[----:B------:R-:W-:Y:S01]  /*9860*/  SEL R0, R27, R0, !P4 ;  /* 0x000000001b007207 */ /* 0x000fe20006000000 */
[----:B------:R-:W0:Y:S01]  /*9870*/  LDS R36, [UR4+0x38] ;  /* 0x00003804ff247984 */ /* 0x000e220008000800 */
[----:B---3--:R-:W-:-:S05]  /*9880*/  IADD3 R37, P4, PT, R24, R41, RZ ;  /* 0x0000002918257210 */ /* 0x008fca0007f9e0ff */
[----:B------:R-:W-:Y:S01]  /*9890*/  IMAD.X R43, R25, 0x1, R43, P4 ;  /* 0x00000001192b7824 */ /* 0x000fe200020e062b */
[----:B------:R-:W-:-:S04]  /*98a0*/  ISETP.NE.U32.AND P4, PT, R24, RZ, PT ;  /* 0x000000ff1800720c */ /* 0x000fc80003f85070 */
[----:B------:R-:W-:Y:S02]  /*98b0*/  ISETP.NE.AND.EX P4, PT, R25, RZ, PT, P4 ;  /* 0x000000ff1900720c */ /* 0x000fe40003f85340 */
[----:B------:R-:W-:Y:S02]  /*98c0*/  LDS.64 R24, [UR4+0x50] ;  /* 0x00005004ff187984 */ /* 0x000fe40008000a00 */
[----:B------:R-:W-:Y:S02]  /*98d0*/  SEL R27, R27, RZ, !P4 ;  /* 0x000000ff1b1b7207 */ /* 0x000fe40006000000 */
[----:B------:R-:W-:-:S03]  /*98e0*/  ISETP.NE.AND P4, PT, R9, 0x3, PT ;  /* 0x000000030900780c */ /* 0x000fc60003f85270 */
[----:B----4-:R-:W-:Y:S01]  /*98f0*/  IMAD.IADD R27, R38, 0x1, R27 ;  /* 0x00000001261b7824 */ /* 0x010fe200078e021b */
[----:B------:R-:W-:Y:S01]  /*9900*/  SEL R42, R37, R42, !P4 ;  /* 0x0000002a252a7207 */ /* 0x000fe20006000000 */
[----:B------:R-:W1:Y:S01]  /*9910*/  LDS R38, [UR4+0x48] ;  /* 0x00004804ff267984 */ /* 0x000e620008000800 */
[----:B------:R-:W-:Y:S02]  /*9920*/  SEL R44, R43, R44, !P4 ;  /* 0x0000002c2b2c7207 */ /* 0x000fe40006000000 */
[----:B------:R-:W-:Y:S02]  /*9930*/  SEL R0, R27, R0, !P4 ;  /* 0x000000001b007207 */ /* 0x000fe40006000000 */
[----:B-----5:R-:W-:-:S05]  /*9940*/  IADD3 R37, P4, PT, R6, R37, RZ ;  /* 0x0000002506257210 */ /* 0x020fca0007f9e0ff */
[----:B------:R-:W-:Y:S01]  /*9950*/  IMAD.X R43, R7, 0x1, R43, P4 ;  /* 0x00000001072b7824 */ /* 0x000fe200020e062b */
[----:B------:R-:W-:-:S04]  /*9960*/  ISETP.NE.U32.AND P4, PT, R6, RZ, PT ;  /* 0x000000ff0600720c */ /* 0x000fc80003f85070 */
[----:B------:R-:W-:-:S04]  /*9970*/  ISETP.NE.AND.EX P4, PT, R7, RZ, PT, P4 ;  /* 0x000000ff0700720c */ /* 0x000fc80003f85340 */
[----:B------:R-:W-:Y:S02]  /*9980*/  SEL R27, R27, RZ, !P4 ;  /* 0x000000ff1b1b7207 */ /* 0x000fe40006000000 */
[----:B------:R-:W-:-:S03]  /*9990*/  ISETP.NE.AND P4, PT, R9, 0x4, PT ;  /* 0x000000040900780c */ /* 0x000fc60003f85270 */
[----:B0-----:R-:W-:Y:S01]  /*99a0*/  IMAD.IADD R27, R36, 0x1, R27 ;  /* 0x00000001241b7824 */ /* 0x001fe200078e021b */
[----:B------:R-:W-:Y:S02]  /*99b0*/  SEL R6, R37, R42, !P4 ;  /* 0x0000002a25067207 */ /* 0x000fe40006000000 */
[----:B------:R-:W-:Y:S02]  /*99c0*/  SEL R42, R43, R44, !P4 ;  /* 0x0000002c2b2a7207 */ /* 0x000fe40006000000 */
[----:B------:R-:W-:Y:S02]  /*99d0*/  SEL R0, R27, R0, !P4 ;  /* 0x000000001b007207 */ /* 0x000fe40006000000 */
[C---:B------:R-:W-:Y:S02]  /*99e0*/  IADD3 R7, P4, PT, R34.reuse, R37, RZ ;  /* 0x0000002522077210 */ /* 0x040fe40007f9e0ff */
[----:B------:R-:W0:Y:S03]  /*99f0*/  LDS.64 R36, [UR4+0x60] ;  /* 0x00006004ff247984 */ /* 0x000e260008000a00 */
[----:B------:R-:W-:Y:S01]  /*9a00*/  IMAD.X R43, R35, 0x1, R43, P4 ;  /* 0x00000001232b7824 */ /* 0x000fe200020e062b */
[----:B------:R-:W-:-:S02]  /*9a10*/  ISETP.NE.U32.AND P4, PT, R34, RZ, PT ;  /* 0x000000ff2200720c */ /* 0x000fc40003f85070 */
[----:B------:R-:W2:Y:S02]  /*9a20*/  LDS R34, [UR4+0x68] ;  /* 0x00006804ff227984 */ /* 0x000ea40008000800 */
[----:B------:R-:W-:-:S04]  /*9a30*/  ISETP.NE.AND.EX P4, PT, R35, RZ, PT, P4 ;  /* 0x000000ff2300720c */ /* 0x000fc80003f85340 */
[----:B------:R-:W-:Y:S02]  /*9a40*/  SEL R27, R27, RZ, !P4 ;  /* 0x000000ff1b1b7207 */ /* 0x000fe40006000000 */
[----:B------:R-:W-:-:S03]  /*9a50*/  ISETP.NE.AND P4, PT, R9, 0x5, PT ;  /* 0x000000050900780c */ /* 0x000fc60003f85270 */
[----:B-1----:R-:W-:Y:S01]  /*9a60*/  IMAD.IADD R27, R38, 0x1, R27 ;  /* 0x00000001261b7824 */ /* 0x002fe200078e021b */
[----:B------:R-:W-:Y:S02]  /*9a70*/  SEL R38, R7, R6, !P4 ;  /* 0x0000000607267207 */ /* 0x000fe40006000000 */
[----:B------:R-:W-:Y:S02]  /*9a80*/  SEL R42, R43, R42, !P4 ;  /* 0x0000002a2b2a7207 */ /* 0x000fe40006000000 */
[----:B------:R-:W-:Y:S02]  /*9a90*/  SEL R0, R27, R0, !P4 ;  /* 0x000000001b007207 */ /* 0x000fe40006000000 */
[C---:B------:R-:W-:Y:S02]  /*9aa0*/  IADD3 R35, P4, PT, R24.reuse, R7, RZ ;  /* 0x0000000718237210 */ /* 0x040fe40007f9e0ff */
[----:B------:R-:W1:Y:S03]  /*9ab0*/  LDS.64 R6, [UR4+0x70] ;  /* 0x00007004ff067984 */ /* 0x000e660008000a00 */
[----:B------:R-:W-:Y:S01]  /*9ac0*/  IMAD.X R43, R25, 0x1, R43, P4 ;  /* 0x00000001192b7824 */ /* 0x000fe200020e062b */
[----:B------:R-:W-:-:S04]  /*9ad0*/  ISETP.NE.U32.AND P4, PT, R24, RZ, PT ;  /* 0x000000ff1800720c */ /* 0x000fc80003f85070 */
[----:B------:R-:W-:-:S04]  /*9ae0*/  ISETP.NE.AND.EX P4, PT, R25, RZ, PT, P4 ;  /* 0x000000ff1900720c */ /* 0x000fc80003f85340 */
[----:B------:R-:W-:Y:S02]  /*9af0*/  SEL R27, R27, RZ, !P4 ;  /* 0x000000ff1b1b7207 */ /* 0x000fe40006000000 */
[----:B------:R-:W-:-:S03]  /*9b00*/  ISETP.NE.AND P4, PT, R9, 0x6, PT ;  /* 0x000000060900780c */ /* 0x000fc60003f85270 */
[----:B------:R-:W-:Y:S01]  /*9b10*/  IMAD.IADD R27, R40, 0x1, R27 ;  /* 0x00000001281b7824 */ /* 0x000fe200078e021b */
[----:B------:R-:W-:Y:S02]  /*9b20*/  SEL R24, R35, R38, !P4 ;  /* 0x0000002623187207 */ /* 0x000fe40006000000 */
[----:B------:R-:W-:Y:S01]  /*9b30*/  SEL R40, R43, R42, !P4 ;  /* 0x0000002a2b287207 */ /* 0x000fe20006000000 */
[----:B------:R-:W3:Y:S01]  /*9b40*/  LDS R38, [UR4+0x78] ;  /* 0x00007804ff267984 */ /* 0x000ee20008000800 */
[----:B------:R-:W-:Y:S02]  /*9b50*/  SEL R0, R27, R0, !P4 ;  /* 0x000000001b007207 */ /* 0x000fe40006000000 */
[----:B0-----:R-:W-:-:S05]  /*9b60*/  IADD3 R35, P4, PT, R36, R35, RZ ;  /* 0x0000002324237210 */ /* 0x001fca0007f9e0ff */
[----:B------:R-:W-:Y:S01]  /*9b70*/  IMAD.X R43, R37, 0x1, R43, P4 ;  /* 0x00000001252b7824 */ /* 0x000fe200020e062b */
[----:B------:R-:W-:-:S04]  /*9b80*/  ISETP.NE.U32.AND P4, PT, R36, RZ, PT ;  /* 0x000000ff2400720c */ /* 0x000fc80003f85070 */
[----:B------:R-:W-:-:S04]  /*9b90*/  ISETP.NE.AND.EX P4, PT, R37, RZ, PT, P4 ;  /* 0x000000ff2500720c */ /* 0x000fc80003f85340 */
[----:B------:R-:W-:Y:S02]  /*9ba0*/  SEL R27, R27, RZ, !P4 ;  /* 0x000000ff1b1b7207 */ /* 0x000fe40006000000 */
[----:B------:R-:W-:-:S03]  /*9bb0*/  ISETP.NE.AND P4, PT, R9, 0x7, PT ;  /* 0x000000070900780c */ /* 0x000fc60003f85270 */
[----:B--2---:R-:W-:Y:S01]  /*9bc0*/  IMAD.IADD R25, R34, 0x1, R27 ;  /* 0x0000000122197824 */ /* 0x004fe200078e021b */
[----:B------:R-:W-:Y:S02]  /*9bd0*/  SEL R34, R35, R24, !P4 ;  /* 0x0000001823227207 */ /* 0x000fe40006000000 */
[----:B------:R-:W-:Y:S02]  /*9be0*/  SEL R41, R43, R40, !P4 ;  /* 0x000000282b297207 */ /* 0x000fe40006000000 */
[----:B------:R-:W-:Y:S02]  /*9bf0*/  SEL R24, R25, R0, !P4 ;  /* 0x0000000019187207 */ /* 0x000fe40006000000 */
[----:B-1----:R-:W-:-:S05]  /*9c00*/  IADD3 R35, P4, PT, R6, R35, RZ ;  /* 0x0000002306237210 */ /* 0x002fca0007f9e0ff */
[----:B------:R-:W-:Y:S01]  /*9c10*/  IMAD.X R36, R7, 0x1, R43, P4 ;  /* 0x0000000107247824 */ /* 0x000fe200020e062b */
[----:B------:R-:W-:-:S04]  /*9c20*/  ISETP.NE.U32.AND P4, PT, R6, RZ, PT ;  /* 0x000000ff0600720c */ /* 0x000fc80003f85070 */
[----:B------:R-:W-:-:S04]  /*9c30*/  ISETP.NE.AND.EX P4, PT, R7, RZ, PT, P4 ;  /* 0x000000ff0700720c */ /* 0x000fc80003f85340 */
[----:B------:R-:W-:Y:S02]  /*9c40*/  SEL R37, R25, RZ, !P4 ;  /* 0x000000ff19257207 */ /* 0x000fe40006000000 */
[----:B------:R-:W-:Y:S01]  /*9c50*/  ISETP.GE.U32.AND P4, PT, R32, 0x20, PT ;  /* 0x000000202000780c */ /* 0x000fe20003f86070 */
[----:B------:R0:W1:Y:S04]  /*9c60*/  SHFL.UP PT, R27, R4, 0x1, RZ ;  /* 0x04200000041b7989 */ /* 0x00006800000e00ff */
[----:B------:R0:W2:Y:S01]  /*9c70*/  SHFL.UP PT, R0, R5, 0x1, RZ ;  /* 0x0420000005007989 */ /* 0x0000a200000e00ff */
[----:B---3--:R-:W-:-:S03]  /*9c80*/  IMAD.IADD R37, R38, 0x1, R37 ;  /* 0x0000000126257824 */ /* 0x008fc600078e0225 */
[----:B------:R0:W3:Y:S04]  /*9c90*/  SHFL.UP PT, R9, R33, 0x1, RZ ;  /* 0x0420000021097989 */ /* 0x0000e800000e00ff */
[----:B------:R-:W-:Y:S05]  /*9ca0*/  @!P4 BRA `(.L_x_1137) ;  /* 0x00000000002cc947 */ /* 0x000fea0003800000 */
[----:B------:R-:W-:Y:S02]  /*9cb0*/  ISETP.NE.AND P5, PT, R28, RZ, PT ;  /* 0x000000ff1c00720c */ /* 0x000fe40003fa5270 */
[C---:B-1----:R-:W-:Y:S02]  /*9cc0*/  ISETP.NE.U32.AND P4, PT, R27.reuse, RZ, PT ;  /* 0x000000ff1b00720c */ /* 0x042fe40003f85070 */
[----:B------:R-:W-:Y:S02]  /*9cd0*/  SEL R27, R27, RZ, P5 ;  /* 0x000000ff1b1b7207 */ /* 0x000fe40002800000 */
[C---:B--2---:R-:W-:Y:S02]  /*9ce0*/  ISETP.NE.AND.EX P4, PT, R0.reuse, RZ, PT, P4 ;  /* 0x000000ff0000720c */ /* 0x044fe40003f85340 */
[----:B------:R-:W-:Y:S02]  /*9cf0*/  SEL R0, R0, RZ, P5 ;  /* 0x000000ff00007207 */ /* 0x000fe40002800000 */
[----:B0-----:R-:W-:-:S02]  /*9d00*/  SEL R4, R24, RZ, !P4 ;  /* 0x000000ff18047207 */ /* 0x001fc40006000000 */
[----:B------:R-:W-:-:S03]  /*9d10*/  IADD3 R27, P4, PT, R27, R34, RZ ;  /* 0x000000221b1b7210 */ /* 0x000fc60007f9e0ff */
[----:B---3--:R-:W-:Y:S02]  /*9d20*/  @P5 IMAD.IADD R24, R9, 0x1, R4 ;  /* 0x0000000109185824 */ /* 0x008fe400078e0204 */
[----:B------:R-:W-:Y:S02]  /*9d30*/  IMAD.X R0, R0, 0x1, R41, P4 ;  /* 0x0000000100007824 */ /* 0x000fe400020e0629 */
[----:B------:R-:W-:Y:S01]  /*9d40*/  IMAD.MOV.U32 R9, RZ, RZ, R24 ;  /* 0x000000ffff097224 */ /* 0x000fe200078e0018 */
[----:B------:R-:W-:Y:S06]  /*9d50*/  BRA `(.L_x_1138) ;  /* 0x0000001000587947 */ /* 0x000fec0003800000 */
.L_x_1137:
[----:B------:R-:W4:Y:S01]  /*9d60*/  LDC.64 R24, c[0x0][0x3b0] ;  /* 0x0000ec00ff187b82 */ /* 0x000f220000000a00 */
[----:B------:R-:W-:Y:S01]  /*9d70*/  ISETP.NE.AND P4, PT, R32, RZ, PT ;  /* 0x000000ff2000720c */ /* 0x000fe20003f85270 */
[----:B------:R-:W5:-:S12]  /*9d80*/  LDCU UR5, c[0x0][0x370] ;  /* 0x00006e00ff0577ac */ /* 0x000f580008000800 */
[----:B------:R-:W-:Y:S01]  /*9d90*/  @!P4 IMAD.MOV.U32 R6, RZ, RZ, R35 ;  /* 0x000000ffff06c224 */ /* 0x000fe200078e0023 */
[----:B------:R1:W-:Y:S01]  /*9da0*/  @!P4 STS [UR4+0xd0], R37 ;  /* 0x0000d025ff00c988 */ /* 0x0003e20008000804 */
[----:B------:R-:W-:Y:S02]  /*9db0*/  @!P4 IMAD.MOV.U32 R7, RZ, RZ, R36 ;  /* 0x000000ffff07c224 */ /* 0x000fe400078e0024 */
[----:B0-----:R-:W-:Y:S02]  /*9dc0*/  @!P4 IMAD.MOV.U32 R4, RZ, RZ, R37 ;  /* 0x000000ffff04c224 */ /* 0x001fe400078e0025 */
[----:B------:R-:W-:Y:S01]  /*9dd0*/  @!P4 IMAD.MOV.U32 R5, RZ, RZ, 0x64 ;  /* 0x00000064ff05c424 */ /* 0x000fe200078e00ff */
[----:B------:R0:W-:Y:S01]  /*9de0*/  @!P4 STS.64 [UR4+0xc8], R6 ;  /* 0x0000c806ff00c988 */ /* 0x0001e20008000a04 */
[----:B-----5:R-:W-:Y:S01]  /*9df0*/  UISETP.GT.U32.AND UP0, UPT, UR5, 0x1f3, UPT ;  /* 0x000001f30500788c */ /* 0x020fe2000bf04070 */
[----:B----4-:R-:W-:-:S05]  /*9e00*/  IMAD.WIDE.U32 R24, R39, 0x10, R24 ;  /* 0x0000001027187825 */ /* 0x010fca00078e0018 */
[----:B------:R0:W-:Y:S03]  /*9e10*/  @!P4 ST.E.128.STRONG.GPU desc[UR8][R24.64+0x200], R4 ;  /* 0x000200041800c985 */ /* 0x0001e6000c10fd08 */
[----:B-1----:R-:W-:Y:S05]  /*9e20*/  BRA.U UP0, `(.L_x_1139) ;  /* 0x0000000100087547 */ /* 0x002fea000b800000 */
[----:B------:R1:W-:Y:S06]  /*9e30*/  MEMBAR.SC.CTA ;  /* 0x0000000000007992 */ /* 0x0003ec0000000000 */
[----:B-1----:R-:W-:Y:S05]  /*9e40*/  BRA `(.L_x_1140) ;  /* 0x0000000000087947 */ /* 0x002fea0003800000 */
.L_x_1139:
[----:B------:R-:W-:Y:S05]  /*9e50*/  NANOSLEEP 0x1c2 ;  /* 0x000001c20000795d */ /* 0x000fea0003800000 */
[----:B------:R-:W-:Y:S01]  /*9e60*/  NOP ;  /* 0x0000000000007918 */ /* 0x000fe20000000000 */
.L_x_1140:
[----:B0-----:R-:W-:-:S03]  /*9e70*/  IMAD.WIDE.U32 R4, R32, 0x10, RZ ;  /* 0x0000001020047825 */ /* 0x001fc600078e00ff */
[----:B------:R-:W-:Y:S02]  /*9e80*/  LOP3.LUT R7, R4, 0xfffffff0, RZ, 0x3c, !PT ;  /* 0xfffffff004077812 */ /* 0x000fe400078e3cff */
[----:B------:R-:W-:Y:S02]  /*9e90*/  LOP3.LUT R5, RZ, R5, RZ, 0x33, !PT ;  /* 0x00000005ff057212 */ /* 0x000fe400078e33ff */
[----:B------:R-:W-:-:S05]  /*9ea0*/  IADD3 R24, P4, PT, R24, R7, RZ ;  /* 0x0000000718187210 */ /* 0x000fca0007f9e0ff */
[----:B------:R-:W-:-:S08]  /*9eb0*/  IMAD.X R25, R25, 0x1, R5, P4 ;  /* 0x0000000119197824 */ /* 0x000fd000020e0605 */
.L_x_1142:
[----:B------:R-:W4:Y:S01]  /*9ec0*/  LD.E.128.STRONG.GPU R4, desc[UR8][R24.64+0x200] ;  /* 0x0002000818047980 */ /* 0x000f22000c10fd00 */
[----:B------:R-:W-:Y:S05]  /*9ed0*/  YIELD ;  /* 0x0000000000007946 */ /* 0x000fea0003800000 */
[----:B------:R-:W-:Y:S01]  /*9ee0*/  UMOV UR5, 0xffffffff ;  /* 0xffffffff00057882 */ /* 0x000fe20000000000 */
[----:B----4-:R-:W-:Y:S02]  /*9ef0*/  ISETP.NE.AND P4, PT, R5, 0x63, PT ;  /* 0x000000630500780c */ /* 0x010fe40003f85270 */
[----:B------:R-:W-:Y:S11]  /*9f00*/  BRA.DIV UR5, `(.L_x_1141) ;  /* 0x0000003e05047947 */ /* 0x000ff6000b800000 */
[----:B------:R-:W-:-:S13]  /*9f10*/  VOTE.ANY P4, !P4 ;  /* 0x0000000000ff7806 */ /* 0x000fda0006080100 */
.L_x_1295:
[----:B------:R-:W-:Y:S05]  /*9f20*/  @P4 BRA `(.L_x_1142) ;  /* 0xfffffffc00e44947 */ /* 0x000fea000383ffff */
[----:B------:R-:W-:Y:S01]  /*9f30*/  UMOV UR5, 0xffffffff ;  /* 0xffffffff00057882 */ /* 0x000fe20000000000 */
[----:B------:R-:W-:Y:S01]  /*9f40*/  ISETP.NE.AND P4, PT, R5, 0x65, PT ;  /* 0x000000650500780c */ /* 0x000fe20003f85270 */
[----:B------:R-:W-:Y:S02]  /*9f50*/  IMAD.MOV.U32 R40, RZ, RZ, R6 ;  /* 0x000000ffff287224 */ /* 0x000fe400078e0006 */
        /* <DEDUP_REMOVED lines=10> */
[----:B------:R0:W4:Y:S04]  /*a000*/  SHFL.DOWN PT, R24, R41, 0x1, R33 ;  /* 0x0820000029187989 */ /* 0x00012800000e0021 */
[----:B------:R0:W0:Y:S02]  /*a010*/  SHFL.DOWN PT, R6, R38, 0x1, R33 ;  /* 0x0820000026067989 */ /* 0x00002400000e0021 */
.L_x_1301:
[----:B------:R-:W-:Y:S01]  /*a020*/  ISETP.GE.AND P5, PT, R28, R33, PT ;  /* 0x000000211c00720c */ /* 0x000fe20003fa6270 */
[----:B------:R-:W-:-:S12]  /*a030*/  UMOV UR5, 0xffffffff ;  /* 0xffffffff00057882 */ /* 0x000fd80000000000 */
[----:B-1----:R-:W-:-:S05]  /*a040*/  @!P5 IADD3 R25, P4, PT, R25, R40, RZ ;  /* 0x000000281919d210 */ /* 0x002fca0007f9e0ff */
[----:B----4-:R-:W-:Y:S01]  /*a050*/  @!P5 IMAD.X R24, R24, 0x1, R41, P4 ;  /* 0x000000011818d824 */ /* 0x010fe200020e0629 */
[----:B------:R-:W-:Y:S01]  /*a060*/  @!P5 ISETP.NE.U32.AND P4, PT, R40, RZ, PT ;  /* 0x000000ff2800d20c */ /* 0x000fe20003f85070 */
[----:B0-----:R-:W-:-:S03]  /*a070*/  @!P5 IMAD.MOV.U32 R40, RZ, RZ, R25 ;  /* 0x000000ffff28d224 */ /* 0x001fc600078e0019 */
[----:B------:R-:W-:-:S04]  /*a080*/  @!P5 ISETP.NE.AND.EX P4, PT, R41, RZ, PT, P4 ;  /* 0x000000ff2900d20c */ /* 0x000fc80003f85340 */
[----:B------:R-:W-:Y:S01]  /*a090*/  @!P5 SEL R25, R6, RZ, !P4 ;  /* 0x000000ff0619d207 */ /* 0x000fe20006000000 */
[----:B------:R-:W-:Y:S08]  /*a0a0*/  BRA.DIV UR5, `(.L_x_1144) ;  /* 0x0000003e05307947 */ /* 0x000ff0000b800000 */
.L_x_1304:
[----:B------:R-:W-:Y:S01]  /*a0b0*/  UMOV UR5, 0xffffffff ;  /* 0xffffffff00057882 */ /* 0x000fe20000000000 */
[----:B------:R-:W-:Y:S02]  /*a0c0*/  @!P5 IMAD.MOV.U32 R41, RZ, RZ, R24 ;  /* 0x000000ffff29d224 */ /* 0x000fe400078e0018 */
[----:B------:R-:W-:Y:S01]  /*a0d0*/  @!P5 IMAD.IADD R38, R38, 0x1, R25 ;  /* 0x000000012626d824 */ /* 0x000fe200078e0219 */
[----:B------:R-:W-:Y:S06]  /*a0e0*/  BRA.DIV UR5, `(.L_x_1145) ;  /* 0x0000003e05407947 */ /* 0x000fec000b800000 */
[----:B------:R0:W1:Y:S04]  /*a0f0*/  SHFL.DOWN PT, R25, R40, 0x2, R33 ;  /* 0x0840000028197989 */ /* 0x00006800000e0021 */
[----:B------:R0:W4:Y:S04]  /*a100*/  SHFL.DOWN PT, R24, R41, 0x2, R33 ;  /* 0x0840000029187989 */ /* 0x00012800000e0021 */
[----:B------:R0:W0:Y:S02]  /*a110*/  SHFL.DOWN PT, R6, R38, 0x2, R33 ;  /* 0x0840000026067989 */ /* 0x00002400000e0021 */
.L_x_1309:
[----:B------:R-:W-:Y:S01]  /*a120*/  VIADD R43, R28, 0x2 ;  /* 0x000000021c2b7836 */ /* 0x000fe20000000000 */
[----:B------:R-:W-:-:S04]  /*a130*/  UMOV UR5, 0xffffffff ;  /* 0xffffffff00057882 */ /* 0x000fc80000000000 */
[----:B------:R-:W-:-:S13]  /*a140*/  ISETP.GT.AND P5, PT, R43, R33, PT ;  /* 0x000000212b00720c */ /* 0x000fda0003fa4270 */
[----:B------:R-:W-:-:S04]  /*a150*/  @!P5 ISETP.NE.U32.AND P4, PT, R40, RZ, PT ;  /* 0x000000ff2800d20c */ /* 0x000fc80003f85070 */
[----:B------:R-:W-:-:S04]  /*a160*/  @!P5 ISETP.NE.AND.EX P4, PT, R41, RZ, PT, P4 ;  /* 0x000000ff2900d20c */ /* 0x000fc80003f85340 */
[----:B0-----:R-:W-:Y:S02]  /*a170*/  @!P5 SEL R45, R6, RZ, !P4 ;  /* 0x000000ff062dd207 */ /* 0x001fe40006000000 */
[----:B-1----:R-:W-:-:S05]  /*a180*/  @!P5 IADD3 R25, P4, PT, R25, R40, RZ ;  /* 0x000000281919d210 */ /* 0x002fca0007f9e0ff */
[----:B----4-:R-:W-:Y:S01]  /*a190*/  @!P5 IMAD.X R24, R24, 0x1, R41, P4 ;  /* 0x000000011818d824 */ /* 0x010fe200020e0629 */
[----:B------:R-:W-:Y:S07]  /*a1a0*/  BRA.DIV UR5, `(.L_x_1146) ;  /* 0x0000003e05647947 */ /* 0x000fee000b800000 */
.L_x_1312:
[----:B------:R-:W-:Y:S01]  /*a1b0*/  UMOV UR5, 0xffffffff ;  /* 0xffffffff00057882 */ /* 0x000fe20000000000 */
[----:B------:R-:W-:Y:S02]  /*a1c0*/  @!P5 IMAD.MOV.U32 R40, RZ, RZ, R25 ;  /* 0x000000ffff28d224 */ /* 0x000fe400078e0019 */
[----:B------:R-:W-:Y:S02]  /*a1d0*/  @!P5 IMAD.MOV.U32 R41, RZ, RZ, R24 ;  /* 0x000000ffff29d224 */ /* 0x000fe400078e0018 */
[----:B------:R-:W-:Y:S01]  /*a1e0*/  @!P5 IMAD.IADD R38, R38, 0x1, R45 ;  /* 0x000000012626d824 */ /* 0x000fe200078e022d */
[----:B------:R-:W-:Y:S06]  /*a1f0*/  BRA.DIV UR5, `(.L_x_1147) ;  /* 0x0000003e05707947 */ /* 0x000fec000b800000 */
[----:B------:R0:W1:Y:S04]  /*a200*/  SHFL.DOWN PT, R25, R40, 0x4, R33 ;  /* 0x0880000028197989 */ /* 0x00006800000e0021 */
[----:B------:R0:W4:Y:S04]  /*a210*/  SHFL.DOWN PT, R24, R41, 0x4, R33 ;  /* 0x0880000029187989 */ /* 0x00012800000e0021 */
[----:B------:R0:W0:Y:S02]  /*a220*/  SHFL.DOWN PT, R6, R38, 0x4, R33 ;  /* 0x0880000026067989 */ /* 0x00002400000e0021 */
.L_x_1317:
        /* <DEDUP_REMOVED lines=9> */
.L_x_1320:
        /* <DEDUP_REMOVED lines=8> */
.L_x_1325:
        /* <DEDUP_REMOVED lines=9> */
.L_x_1328:
        /* <DEDUP_REMOVED lines=8> */
.L_x_1333:
[----:B------:R-:W-:Y:S01]  /*a450*/  VIADD R4, R28, 0x10 ;  /* 0x000000101c047836 */ /* 0x000fe20000000000 */
[----:B------:R-:W5:Y:S01]  /*a460*/  LDC.64 R24, c[0x0][0x3b0] ;  /* 0x0000ec00ff187b82 */ /* 0x000f620000000a00 */
[----:B------:R-:W-:Y:S01]  /*a470*/  UMOV UR5, 0xffffffff ;  /* 0xffffffff00057882 */ /* 0x000fe20000000000 */
[----:B------:R-:W-:Y:S02]  /*a480*/  LOP3.LUT R32, RZ, R32, RZ, 0x33, !PT ;  /* 0x00000020ff207212 */ /* 0x000fe400078e33ff */
[----:B------:R-:W-:-:S13]  /*a490*/  ISETP.GT.AND P4, PT, R4, R33, PT ;  /* 0x000000210400720c */ /* 0x000fda0003f84270 */
[----:B-1----:R-:W-:-:S05]  /*a4a0*/  @!P4 IADD3 R47, P5, PT, R47, R40, RZ ;  /* 0x000000282f2fc210 */ /* 0x002fca0007fbe0ff */
[----:B----4-:R-:W-:Y:S01]  /*a4b0*/  @!P4 IMAD.X R46, R46, 0x1, R41, P5 ;  /* 0x000000012e2ec824 */ /* 0x010fe200028e0629 */
[----:B------:R-:W-:Y:S01]  /*a4c0*/  @!P4 ISETP.NE.U32.AND P5, PT, R40, RZ, PT ;  /* 0x000000ff2800c20c */ /* 0x000fe20003fa5070 */
[----:B0-----:R-:W-:Y:S01]  /*a4d0*/  @!P4 IMAD.MOV.U32 R40, RZ, RZ, R47 ;  /* 0x000000ffff28c224 */ /* 0x001fe200078e002f */
[----:B-----5:R-:W-:Y:S02]  /*a4e0*/  IADD3 R24, P6, PT, R24, 0x200, RZ ;  /* 0x0000020018187810 */ /* 0x020fe40007fde0ff */
[----:B------:R-:W-:Y:S01]  /*a4f0*/  @!P4 ISETP.NE.AND.EX P5, PT, R41, RZ, PT, P5 ;  /* 0x000000ff2900c20c */ /* 0x000fe20003fa5350 */
[----:B------:R-:W-:-:S03]  /*a500*/  @!P4 IMAD.MOV.U32 R41, RZ, RZ, R46 ;  /* 0x000000ffff29c224 */ /* 0x000fc600078e002e */
[----:B------:R-:W-:Y:S02]  /*a510*/  @!P4 SEL R7, R6, RZ, !P5 ;  /* 0x000000ff0607c207 */ /* 0x000fe40006800000 */
[----:B------:R-:W-:-:S03]  /*a520*/  ISETP.NE.AND P5, PT, R5, 0x65, PT ;  /* 0x000000650500780c */ /* 0x000fc60003fa5270 */
[----:B------:R-:W-:Y:S01]  /*a530*/  @!P4 IMAD.IADD R38, R38, 0x1, R7 ;  /* 0x000000012626c824 */ /* 0x000fe200078e0207 */
[----:B------:R-:W-:Y:S09]  /*a540*/  BRA.DIV UR5, `(.L_x_1152) ;  /* 0x0000003e05d87947 */ /* 0x000ff2000b800000 */
.L_x_1336:
[----:B------:R-:W-:Y:S01]  /*a550*/  UMOV UR5, 0xffffffff ;  /* 0xffffffff00057882 */ /* 0x000fe20000000000 */
[----:B------:R-:W-:Y:S02]  /*a560*/  IMAD.X R25, RZ, RZ, R25, P6 ;  /* 0x000000ffff197224 */ /* 0x000fe400030e0619 */
[----:B------:R-:W-:Y:S01]  /*a570*/  IMAD.IADD R47, R32, 0x1, R39 ;  /* 0x00000001202f7824 */ /* 0x000fe200078e0227 */
[----:B------:R-:W-:Y:S06]  /*a580*/  BRA.DIV UR5, `(.L_x_1153) ;  /* 0x0000003e05e87947 */ /* 0x000fec000b800000 */
[----:B------:R-:W-:-:S13]  /*a590*/  VOTE.ALL P5, P5 ;  /* 0x0000000000ff7806 */ /* 0x000fda00028a0000 */
.L_x_1339:
[----:B------:R-:W-:Y:S05]  /*a5a0*/  @!P5 BRA `(.L_x_1154) ;  /* 0x0000000400b8d947 */ /* 0x000fea0003800000 */
.L_x_1168:
[----:B------:R-:W-:-:S07]  /*a5b0*/  IMAD.WIDE R32, R47, 0x10, R24 ;  /* 0x000000102f207825 */ /* 0x000fce00078e0218 */
.L_x_1156:
[----:B------:R-:W4:Y:S01]  /*a5c0*/  LD.E.128.STRONG.GPU R4, desc[UR8][R32.64+-0x200] ;  /* 0xfffe000820047980 */ /* 0x000f22000c10fd00 */
[----:B------:R-:W-:Y:S05]  /*a5d0*/  YIELD ;  /* 0x0000000000007946 */ /* 0x000fea0003800000 */
[----:B------:R-:W-:Y:S01]  /*a5e0*/  UMOV UR5, 0xffffffff ;  /* 0xffffffff00057882 */ /* 0x000fe20000000000 */
[----:B----4-:R-:W-:Y:S02]  /*a5f0*/  ISETP.NE.AND P4, PT, R5, 0x63, PT ;  /* 0x000000630500780c */ /* 0x010fe40003f85270 */
[----:B------:R-:W-:Y:S11]  /*a600*/  BRA.DIV UR5, `(.L_x_1155) ;  /* 0x0000003e05e47947 */ /* 0x000ff6000b800000 */
[----:B------:R-:W-:-:S13]  /*a610*/  VOTE.ANY P4, !P4 ;  /* 0x0000000000ff7806 */ /* 0x000fda0006080100 */
.L_x_1342:
        /* <DEDUP_REMOVED lines=13> */
[----:B------:R0:W4:Y:S04]  /*a6f0*/  SHFL.DOWN PT, R51, R32, 0x1, R33 ;  /* 0x0820000020337989 */ /* 0x00012800000e0021 */
[----:B------:R0:W0:Y:S02]  /*a700*/  SHFL.DOWN PT, R6, R46, 0x1, R33 ;  /* 0x082000002e067989 */ /* 0x00002400000e0021 */
.L_x_1348:
        /* <DEDUP_REMOVED lines=9> */
.L_x_1351:
[----:B------:R-:W-:Y:S01]  /*a7a0*/  UMOV UR5, 0xffffffff ;  /* 0xffffffff00057882 */ /* 0x000fe20000000000 */
[----:B------:R-:W-:Y:S02]  /*a7b0*/  @!P5 IMAD.MOV.U32 R32, RZ, RZ, R50 ;  /* 0x000000ffff20d224 */ /* 0x000fe400078e0032 */
[----:B------:R-:W-:Y:S01]  /*a7c0*/  @!P5 IMAD.IADD R46, R46, 0x1, R51 ;  /* 0x000000012e2ed824 */ /* 0x000fe200078e0233 */
[----:B------:R-:W-:Y:S06]  /*a7d0*/  BRA.DIV UR5, `(.L_x_1159) ;  /* 0x0000004205207947 */ /* 0x000fec000b800000 */
[----:B------:R0:W1:Y:S04]  /*a7e0*/  SHFL.DOWN PT, R48, R49, 0x2, R33 ;  /* 0x0840000031307989 */ /* 0x00006800000e0021 */
[----:B------:R0:W4:Y:S04]  /*a7f0*/  SHFL.DOWN PT, R51, R32, 0x2, R33 ;  /* 0x0840000020337989 */ /* 0x00012800000e0021 */
[----:B------:R0:W0:Y:S02]  /*a800*/  SHFL.DOWN PT, R6, R46, 0x2, R33 ;  /* 0x084000002e067989 */ /* 0x00002400000e0021 */
.L_x_1356:
[----:B------:R-:W-:Y:S01]  /*a810*/  ISETP.GT.AND P5, PT, R43, R33, PT ;  /* 0x000000212b00720c */ /* 0x000fe20003fa4270 */
        /* <DEDUP_REMOVED lines=8> */
.L_x_1359:
[----:B------:R-:W-:Y:S01]  /*a8a0*/  UMOV UR5, 0xffffffff ;  /* 0xffffffff00057882 */ /* 0x000fe20000000000 */
[----:B------:R-:W-:Y:S02]  /*a8b0*/  @!P5 IMAD.MOV.U32 R32, RZ, RZ, R50 ;  /* 0x000000ffff20d224 */ /* 0x000fe400078e0032 */
[----:B------:R-:W-:Y:S01]  /*a8c0*/  @!P5 IMAD.IADD R46, R46, 0x1, R51 ;  /* 0x000000012e2ed824 */ /* 0x000fe200078e0233 */
[----:B------:R-:W-:Y:S06]  /*a8d0*/  BRA.DIV UR5, `(.L_x_1161) ;  /* 0x0000004205547947 */ /* 0x000fec000b800000 */
[----:B------:R0:W1:Y:S04]  /*a8e0*/  SHFL.DOWN PT, R48, R49, 0x4, R33 ;  /* 0x0880000031307989 */ /* 0x00006800000e0021 */
[----:B------:R0:W4:Y:S04]  /*a8f0*/  SHFL.DOWN PT, R51, R32, 0x4, R33 ;  /* 0x0880000020337989 */ /* 0x00012800000e0021 */
[----:B------:R0:W0:Y:S02]  /*a900*/  SHFL.DOWN PT, R6, R46, 0x4, R33 ;  /* 0x088000002e067989 */ /* 0x00002400000e0021 */
.L_x_1364:
        /* <DEDUP_REMOVED lines=9> */
.L_x_1367:
[----:B------:R-:W-:Y:S01]  /*a9a0*/  UMOV UR5, 0xffffffff ;  /* 0xffffffff00057882 */ /* 0x000fe20000000000 */
[----:B------:R-:W-:Y:S02]  /*a9b0*/  @!P5 IMAD.MOV.U32 R32, RZ, RZ, R50 ;  /* 0x000000ffff20d224 */ /* 0x000fe400078e0032 */
[----:B------:R-:W-:Y:S01]  /*a9c0*/  @!P5 IMAD.IADD R46, R46, 0x1, R51 ;  /* 0x000000012e2ed824 */ /* 0x000fe200078e0233 */
[----:B------:R-:W-:Y:S06]  /*a9d0*/  BRA.DIV UR5, `(.L_x_1163) ;  /* 0x0000004205887947 */ /* 0x000fec000b800000 */
[----:B------:R0:W1:Y:S04]  /*a9e0*/  SHFL.DOWN PT, R48, R49, 0x8, R33 ;  /* 0x0900000031307989 */ /* 0x00006800000e0021 */
[----:B------:R0:W4:Y:S04]  /*a9f0*/  SHFL.DOWN PT, R51, R32, 0x8, R33 ;  /* 0x0900000020337989 */ /* 0x00012800000e0021 */
[----:B------:R0:W0:Y:S02]  /*aa00*/  SHFL.DOWN PT, R6, R46, 0x8, R33 ;  /* 0x090000002e067989 */ /* 0x00002400000e0021 */
.L_x_1372:
        /* <DEDUP_REMOVED lines=9> */
.L_x_1375:
[----:B------:R-:W-:Y:S01]  /*aaa0*/  UMOV UR5, 0xffffffff ;  /* 0xffffffff00057882 */ /* 0x000fe20000000000 */
[----:B------:R-:W-:Y:S02]  /*aab0*/  @!P5 IMAD.MOV.U32 R32, RZ, RZ, R50 ;  /* 0x000000ffff20d224 */ /* 0x000fe400078e0032 */
[----:B------:R-:W-:Y:S01]  /*aac0*/  @!P5 IMAD.IADD R46, R46, 0x1, R51 ;  /* 0x000000012e2ed824 */ /* 0x000fe200078e0233 */
[----:B------:R-:W-:Y:S06]  /*aad0*/  BRA.DIV UR5, `(.L_x_1165) ;  /* 0x0000004205bc7947 */ /* 0x000fec000b800000 */
[----:B------:R0:W1:Y:S01]  /*aae0*/  SHFL.DOWN PT, R48, R49, 0x10, R33 ;  /* 0x0a00000031307989 */ /* 0x00006200000e0021 */
[----:B------:R-:W-:-:S03]  /*aaf0*/  VIADD R50, R28, 0x10 ;  /* 0x000000101c327836 */ /* 0x000fc60000000000 */
[----:B------:R0:W4:Y:S04]  /*ab00*/  SHFL.DOWN PT, R51, R32, 0x10, R33 ;  /* 0x0a00000020337989 */ /* 0x00012800000e0021 */
[----:B------:R0:W0:Y:S02]  /*ab10*/  SHFL.DOWN PT, R6, R46, 0x10, R33 ;  /* 0x0a0000002e067989 */ /* 0x00002400000e0021 */
.L_x_1380:
[----:B------:R-:W-:Y:S01]  /*ab20*/  ISETP.GT.AND P5, PT, R50, R33, PT ;  /* 0x000000213200720c */ /* 0x000fe20003fa4270 */
[----:B------:R-:W-:-:S12]  /*ab30*/  UMOV UR5, 0xffffffff ;  /* 0xffffffff00057882 */ /* 0x000fd80000000000 */
[----:B------:R-:W-:-:S04]  /*ab40*/  @!P5 ISETP.NE.U32.AND P4, PT, R49, RZ, PT ;  /* 0x000000ff3100d20c */ /* 0x000fc80003f85070 */
[----:B------:R-:W-:-:S04]  /*ab50*/  @!P5 ISETP.NE.AND.EX P4, PT, R32, RZ, PT, P4 ;  /* 0x000000ff2000d20c */ /* 0x000fc80003f85340 */
[----:B0-----:R-:W-:Y:S02]  /*ab60*/  @!P5 SEL R7, R6, RZ, !P4 ;  /* 0x000000ff0607d207 */ /* 0x001fe40006000000 */
[----:B-1----:R-:W-:-:S03]  /*ab70*/  @!P5 IADD3 R48, P4, PT, R48, R49, RZ ;  /* 0x000000313030d210 */ /* 0x002fc60007f9e0ff */
[----:B------:R-:W-:Y:S02]  /*ab80*/  @!P5 IMAD.IADD R46, R46, 0x1, R7 ;  /* 0x000000012e2ed824 */ /* 0x000fe400078e0207 */
[----:B----4-:R-:W-:Y:S01]  /*ab90*/  @!P5 IMAD.X R51, R51, 0x1, R32, P4 ;  /* 0x000000013333d824 */ /* 0x010fe200020e0620 */
[----:B------:R-:W-:Y:S01]  /*aba0*/  ISETP.NE.U32.AND P4, PT, R40, RZ, PT ;  /* 0x000000ff2800720c */ /* 0x000fe20003f85070 */
[----:B------:R-:W-:Y:S02]  /*abb0*/  @!P5 IMAD.MOV.U32 R49, RZ, RZ, R48 ;  /* 0x000000ffff31d224 */ /* 0x000fe400078e0030 */
[----:B------:R-:W-:Y:S01]  /*abc0*/  @!P5 IMAD.MOV.U32 R32, RZ, RZ, R51 ;  /* 0x000000ffff20d224 */ /* 0x000fe200078e0033 */
[----:B------:R-:W-:Y:S02]  /*abd0*/  ISETP.NE.AND.EX P4, PT, R41, RZ, PT, P4 ;  /* 0x000000ff2900720c */ /* 0x000fe40003f85340 */
[----:B------:R-:W-:Y:S02]  /*abe0*/  ISETP.NE.AND P5, PT, R5, 0x65, PT ;  /* 0x000000650500780c */ /* 0x000fe40003fa5270 */
[----:B------:R-:W-:-:S02]  /*abf0*/  SEL R5, R46, RZ, !P4 ;  /* 0x000000ff2e057207 */ /* 0x000fc40006000000 */
[----:B------:R-:W-:Y:S01]  /*ac00*/  IADD3 R40, P6, PT, R40, R49, RZ ;  /* 0x0000003128287210 */ /* 0x000fe20007fde0ff */
[----:B------:R-:W-:-:S12]  /*ac10*/  BRA.DIV UR5, `(.L_x_1166) ;  /* 0x0000004205c47947 */ /* 0x000fd8000b800000 */
.L_x_1383:
[----:B------:R-:W-:Y:S01]  /*ac20*/  UMOV UR5, 0xffffffff ;  /* 0xffffffff00057882 */ /* 0x000fe20000000000 */
[----:B------:R-:W-:Y:S02]  /*ac30*/  IMAD.X R41, R41, 0x1, R32, P6 ;  /* 0x0000000129297824 */ /* 0x000fe400030e0620 */
[----:B------:R-:W-:Y:S02]  /*ac40*/  IMAD.IADD R38, R5, 0x1, R38 ;  /* 0x0000000105267824 */ /* 0x000fe400078e0226 */
[----:B------:R-:W-:Y:S01]  /*ac50*/  VIADD R47, R47, 0xffffffe0 ;  /* 0xffffffe02f2f7836 */ /* 0x000fe20000000000 */
[----:B------:R-:W-:Y:S06]  /*ac60*/  BRA.DIV UR5, `(.L_x_1167) ;  /* 0x0000004205d07947 */ /* 0x000fec000b800000 */
[----:B------:R-:W-:-:S13]  /*ac70*/  VOTE.ALL P5, P5 ;  /* 0x0000000000ff7806 */ /* 0x000fda00028a0000 */
.L_x_1386:
[----:B------:R-:W-:Y:S05]  /*ac80*/  @P5 BRA `(.L_x_1168) ;  /* 0xfffffff800485947 */ /* 0x000fea000383ffff */
.L_x_1154:
[----:B------:R-:W0:Y:S01]  /*ac90*/  S2R R4, SR_TID.X ;  /* 0x0000000000047919 */ /* 0x000e220000002100 */
[----:B------:R-:W-:Y:S01]  /*aca0*/  BSSY.RECONVERGENT B0, `(.L_x_1169) ;  /* 0x0000018000007945 */ /* 0x000fe20003800200 */
[----:B------:R-:W-:Y:S02]  /*acb0*/  IMAD.MOV.U32 R24, RZ, RZ, R40 ;  /* 0x000000ffff187224 */ /* 0x000fe400078e0028 */
[----:B------:R-:W-:Y:S01]  /*acc0*/  IMAD.MOV.U32 R25, RZ, RZ, R41 ;  /* 0x000000ffff197224 */ /* 0x000fe200078e0029 */
[----:B0-----:R-:W-:-:S13]  /*acd0*/  ISETP.NE.AND P4, PT, R4, RZ, PT ;  /* 0x000000ff0400720c */ /* 0x001fda0003f85270 */
[----:B------:R-:W-:Y:S05]  /*ace0*/  @P4 BRA `(.L_x_1170) ;  /* 0x00000000004c4947 */ /* 0x000fea0003800000 */
        /* <DEDUP_REMOVED lines=19> */
.L_x_1170:
[----:B------:R-:W-:Y:S05]  /*ae20*/  BSYNC.RECONVERGENT B0 ;  /* 0x0000000000007941 */ /* 0x000fea0003800200 */
.L_x_1169:
[----:B------:R-:W-:-:S13]  /*ae30*/  ISETP.NE.AND P4, PT, R28, RZ, PT ;  /* 0x000000ff1c00720c */ /* 0x000fda0003f85270 */
[----:B0-----:R-:W0:Y:S01]  /*ae40*/  @!P4 S2R R5, SR_CgaCtaId ;  /* 0x000000000005c919 */ /* 0x001e220000008800 */
[----:B------:R-:W-:Y:S01]  /*ae50*/  @!P4 MOV R4, 0x400 ;  /* 0x000004000004c802 */ /* 0x000fe20000000f00 */
[----:B------:R-:W-:Y:S02]  /*ae60*/  @!P4 IMAD.MOV.U32 R27, RZ, RZ, R24 ;  /* 0x000000ffff1bc224 */ /* 0x000fe400078e0018 */
[----:B--2---:R-:W-:Y:S02]  /*ae70*/  @!P4 IMAD.MOV.U32 R0, RZ, RZ, R25 ;  /* 0x000000ffff00c224 */ /* 0x004fe400078e0019 */
[----:B---3--:R-:W-:Y:S01]  /*ae80*/  @!P4 IMAD.MOV.U32 R9, RZ, RZ, R38 ;  /* 0x000000ffff09c224 */ /* 0x008fe200078e0026 */
[----:B0-----:R-:W-:-:S05]  /*ae90*/  @!P4 LEA R5, R5, R4, 0x18 ;  /* 0x000000040505c211 */ /* 0x001fca00078ec0ff */
[----:B------:R0:W-:Y:S04]  /*aea0*/  @!P4 STS.64 [R5+0x88], R24 ;  /* 0x000088180500c388 */ /* 0x0001e80000000a00 */
[----:B------:R0:W-:Y:S02]  /*aeb0*/  @!P4 STS [R5+0x90], R38 ;  /* 0x000090260500c388 */ /* 0x0001e40000000800 */
.L_x_1138:
[----:B------:R-:W0:Y:S01]  /*aec0*/  S2R R33, SR_TID.X ;  /* 0x0000000000217919 */ /* 0x000e220000002100 */
[----:B------:R-:W-:Y:S01]  /*aed0*/  ISETP.NE.AND P4, PT, R8, R10, PT ;  /* 0x0000000a0800720c */ /* 0x000fe20003f85270 */
[----:B------:R-:W-:Y:S05]  /*aee0*/  WARPSYNC.ALL ;  /* 0x0000000000007948 */ /* 0x000fea0003800000 */
[----:B------:R-:W-:Y:S06]  /*aef0*/  BAR.SYNC.DEFER_BLOCKING 0x0 ;  /* 0x0000000000007b1d */ /* 0x000fec0000010000 */
[----:B------:R-:W-:Y:S01]  /*af00*/  BSSY.RECONVERGENT B0, `(.L_x_1171) ;  /* 0x0000015000007945 */ /* 0x000fe20003800200 */
[----:B0-----:R-:W-:-:S05]  /*af10*/  IMAD R25, R33, 0x9, RZ ;  /* 0x0000000921197824 */ /* 0x001fca00078e02ff */
[----:B------:R-:W-:-:S04]  /*af20*/  ISETP.EQ.U32.AND P5, PT, R26, R25, PT ;  /* 0x000000191a00720c */ /* 0x000fc80003fa2070 */
[----:B------:R-:W-:Y:S02]  /*af30*/  ISETP.EQ.OR.EX P6, PT, R30, RZ, P4, P5 ;  /* 0x000000ff1e00720c */ /* 0x000fe400027c2750 */
[----:B------:R-:W-:Y:S02]  /*af40*/  ISETP.NE.AND P4, PT, R33, RZ, PT ;  /* 0x000000ff2100720c */ /* 0x000fe40003f85270 */
[----:B------:R-:W-:Y:S02]  /*af50*/  ISETP.NE.AND P5, PT, R31, RZ, PT ;  /* 0x000000ff1f00720c */ /* 0x000fe40003fa5270 */
[----:B------:R-:W-:Y:S02]  /*af60*/  P2R R7, PR, RZ, 0x40 ;  /* 0x00000040ff077803 */ /* 0x000fe40000000000 */
[----:B------:R-:W-:Y:S02]  /*af70*/  SEL R28, RZ, 0x1, !P5 ;  /* 0x00000001ff1c7807 */ /* 0x000fe40006800000 */
[----:B------:R-:W-:-:S05]  /*af80*/  SEL R24, RZ, 0x1, !P6 ;  /* 0x00000001ff187807 */ /* 0x000fca0007000000 */
[----:B------:R-:W-:Y:S05]  /*af90*/  @!P4 BRA `(.L_x_1172) ;  /* 0x00000000002cc947 */ /* 0x000fea0003800000 */
[----:B------:R-:W0:Y:S01]  /*afa0*/  S2UR UR6, SR_CgaCtaId ;  /* 0x00000000000679c3 */ /* 0x000e220000008800 */
[----:B------:R-:W-:Y:S01]  /*afb0*/  UMOV UR5, 0x400 ;  /* 0x0000040000057882 */ /* 0x000fe20000000000 */
[----:B------:R-:W-:-:S04]  /*afc0*/  ISETP.NE.U32.AND P4, PT, R27, RZ, PT ;  /* 0x000000ff1b00720c */ /* 0x000fc80003f85070 */
[----:B------:R-:W-:Y:S01]  /*afd0*/  ISETP.NE.AND.EX P4, PT, R0, RZ, PT, P4 ;  /* 0x000000ff0000720c */ /* 0x000fe20003f85340 */
[----:B0-----:R-:W-:-:S09]  /*afe0*/  ULEA UR5, UR6, UR5, 0x18 ;  /* 0x0000000506057291 */ /* 0x001fd2000f8ec0ff */
[----:B------:R-:W0:Y:S04]  /*aff0*/  LDS R6, [UR5+0x90] ;  /* 0x00009005ff067984 */ /* 0x000e280008000800 */
[----:B------:R-:W1:Y:S01]  /*b000*/  LDS.64 R4, [UR5+0x88] ;  /* 0x00008805ff047984 */ /* 0x000e620008000a00 */
[----:B0-----:R-:W-:Y:S02]  /*b010*/  SEL R6, R6, RZ, !P4 ;  /* 0x000000ff06067207 */ /* 0x001fe40006000000 */
[----:B-1----:R-:W-:-:S03]  /*b020*/  IADD3 R27, P4, PT, R4, R27, RZ ;  /* 0x0000001b041b7210 */ /* 0x002fc60007f9e0ff */
[----:B------:R-:W-:Y:S02]  /*b030*/  IMAD.IADD R9, R9, 0x1, R6 ;  /* 0x0000000109097824 */ /* 0x000fe400078e0206 */
[----:B------:R-:W-:-:S08]  /*b040*/  IMAD.X R0, R5, 0x1, R0, P4 ;  /* 0x0000000105007824 */ /* 0x000fd000020e0600 */
.L_x_1172:
[----:B------:R-:W-:Y:S05]  /*b050*/  BSYNC.RECONVERGENT B0 ;  /* 0x0000000000007941 */ /* 0x000fea0003800200 */
.L_x_1171:
[----:B------:R-:W-:Y:S01]  /*b060*/  IADD3 R28, P4, P5, R27, R28, R24 ;  /* 0x0000001c1b1c7210 */ /* 0x000fe20007d9e018 */
[C---:B------:R-:W-:Y:S01]  /*b070*/  VIADD R5, R25.reuse, 0x3 ;  /* 0x0000000319057836 */ /* 0x040fe20000000000 */
[----:B------:R-:W-:Y:S01]  /*b080*/  ISETP.NE.AND P6, PT, R22, R2, PT ;  /* 0x000000021600720c */ /* 0x000fe20003fc5270 */
[----:B------:R-:W0:Y:S01]  /*b090*/  S2UR UR5, SR_CgaCtaId ;  /* 0x00000000000579c3 */ /* 0x000e220000008800 */
[----:B------:R-:W-:Y:S01]  /*b0a0*/  IADD3.X R39, PT, PT, R0, RZ, RZ, P4, P5 ;  /* 0x000000ff00277210 */ /* 0x000fe200027ea4ff */
[----:B------:R-:W-:Y:S01]  /*b0b0*/  UMOV UR4, 0x400 ;  /* 0x0000040000047882 */ /* 0x000fe20000000000 */
[----:B------:R-:W-:Y:S01]  /*b0c0*/  ISETP.EQ.U32.AND P5, PT, R26, R5, PT ;  /* 0x000000051a00720c */ /* 0x000fe20003fa2070 */
[----:B------:R-:W-:Y:S01]  /*b0d0*/  VIADD R5, R25, 0x7 ;  /* 0x0000000719057836 */ /* 0x000fe20000000000 */
[----:B------:R-:W-:Y:S01]  /*b0e0*/  ISETP.NE.AND P4, PT, R14, R16, PT ;  /* 0x000000100e00720c */ /* 0x000fe20003f85270 */
[----:B------:R-:W-:Y:S01]  /*b0f0*/  BSSY.RECONVERGENT B0, `(.L_x_1173) ;  /* 0x0000135000007945 */ /* 0x000fe20003800200 */
[----:B------:R-:W-:-:S02]  /*b100*/  SEL R35, RZ, 0x1, !P2 ;  /* 0x00000001ff237807 */ /* 0x000fc40005000000 */
[----:B------:R-:W-:Y:S02]  /*b110*/  ISETP.EQ.OR.EX P4, PT, R30, RZ, P4, P5 ;  /* 0x000000ff1e00720c */ /* 0x000fe40002782750 */
[----:B------:R-:W-:Y:S02]  /*b120*/  ISETP.EQ.U32.AND P5, PT, R26, R5, PT ;  /* 0x000000051a00720c */ /* 0x000fe40003fa2070 */
[----:B------:R-:W-:Y:S02]  /*b130*/  SEL R5, RZ, 0x1, !P3 ;  /* 0x00000001ff057807 */ /* 0x000fe40005800000 */
[----:B------:R-:W-:Y:S02]  /*b140*/  ISETP.EQ.OR.EX P6, PT, R30, RZ, P6, P5 ;  /* 0x000000ff1e00720c */ /* 0x000fe400037c2750 */
[----:B------:R-:W-:Y:S02]  /*b150*/  ISETP.NE.AND P5, PT, R7, RZ, PT ;  /* 0x000000ff0700720c */ /* 0x000fe40003fa5270 */
[----:B------:R-:W-:-:S02]  /*b160*/  SEL R36, RZ, 0x1, !P1 ;  /* 0x00000001ff247807 */ /* 0x000fc40004800000 */
[----:B------:R-:W-:Y:S02]  /*b170*/  SEL R4, R9, RZ, !P5 ;  /* 0x000000ff09047207 */ /* 0x000fe40006800000 */
[----:B------:R-:W-:Y:S01]  /*b180*/  IADD3 R49, P5, PT, R27, R24, RZ ;  /* 0x000000181b317210 */ /* 0x000fe20007fbe0ff */
[----:B0-----:R-:W-:Y:S01]  /*b190*/  ULEA UR4, UR5, UR4, 0x18 ;  /* 0x0000000405047291 */ /* 0x001fe2000f8ec0ff */
[----:B------:R-:W-:Y:S01]  /*b1a0*/  SEL R37, RZ, 0x1, !P0 ;  /* 0x00000001ff257807 */ /* 0x000fe20004000000 */
[----:B------:R-:W-:Y:S01]  /*b1b0*/  IMAD.IADD R11, R11, 0x1, R4 ;  /* 0x000000010b0b7824 */ /* 0x000fe200078e0204 */
[----:B------:R-:W-:Y:S01]  /*b1c0*/  SEL R44, RZ, 0x1, !P6 ;  /* 0x00000001ff2c7807 */ /* 0x000fe20007000000 */
[----:B------:R-:W-:Y:S01]  /*b1d0*/  IMAD.X R46, RZ, RZ, R0, P5 ;  /* 0x000000ffff2e7224 */ /* 0x000fe200028e0600 */
[----:B------:R-:W-:Y:S02]  /*b1e0*/  IADD3 R32, P5, PT, R28, R5, RZ ;  /* 0x000000051c207210 */ /* 0x000fe40007fbe0ff */
[----:B------:R-:W-:-:S02]  /*b1f0*/  SEL R5, RZ, 0x1, !P4 ;  /* 0x00000001ff057807 */ /* 0x000fc40006000000 */
[----:B------:R-:W-:Y:S01]  /*b200*/  LDS R42, [UR4+0xc0] ;  /* 0x0000c004ff2a7984 */ /* 0x000fe20008000800 */
[----:B------:R-:W-:Y:S01]  /*b210*/  IMAD.X R41, RZ, RZ, R39, P5 ;  /* 0x000000ffff297224 */ /* 0x000fe200028e0627 */
[----:B------:R-:W-:-:S05]  /*b220*/  IADD3 R34, P5, PT, R32, R5, RZ ;  /* 0x0000000520227210 */ /* 0x000fca0007fbe0ff */
[----:B------:R-:W-:Y:S01]  /*b230*/  IMAD.X R43, RZ, RZ, R41, P5 ;  /* 0x000000ffff2b7224 */ /* 0x000fe200028e0629 */
[----:B------:R-:W-:-:S05]  /*b240*/  IADD3 R35, P5, PT, R34, R35, RZ ;  /* 0x0000002322237210 */ /* 0x000fca0007fbe0ff */
[----:B------:R-:W-:Y:S01]  /*b250*/  IMAD.X R38, RZ, RZ, R43, P5 ;  /* 0x000000ffff267224 */ /* 0x000fe200028e062b */
[----:B------:R-:W-:-:S05]  /*b260*/  IADD3 R36, P5, PT, R35, R36, RZ ;  /* 0x0000002423247210 */ /* 0x000fca0007fbe0ff */
[----:B------:R-:W-:Y:S01]  /*b270*/  IMAD.X R45, RZ, RZ, R38, P5 ;  /* 0x000000ffff2d7224 */ /* 0x000fe200028e0626 */
[----:B------:R-:W-:-:S05]  /*b280*/  IADD3 R37, P5, PT, R36, R37, RZ ;  /* 0x0000002524257210 */ /* 0x000fca0007fbe0ff */
[----:B------:R-:W-:Y:S01]  /*b290*/  IMAD.X R40, RZ, RZ, R45, P5 ;  /* 0x000000ffff287224 */ /* 0x000fe200028e062d */
[----:B------:R-:W-:-:S04]  /*b2a0*/  ISETP.NE.AND P5, PT, R31, RZ, PT ;  /* 0x000000ff1f00720c */ /* 0x000fc80003fa5270 */
[----:B------:R-:W-:Y:S02]  /*b2b0*/  SEL R4, R11, RZ, !P5 ;  /* 0x000000ff0b047207 */ /* 0x000fe40006800000 */
[----:B------:R-:W-:-:S03]  /*b2c0*/  IADD3 R47, P5, PT, R37, R44, RZ ;  /* 0x0000002c252f7210 */ /* 0x000fc60007fbe0ff */
[----:B------:R-:W-:Y:S02]  /*b2d0*/  IMAD.IADD R13, R13, 0x1, R4 ;  /* 0x000000010d0d7824 */ /* 0x000fe400078e0204 */
[----:B------:R-:W-:-:S03]  /*b2e0*/  IMAD.X R44, RZ, RZ, R40, P5 ;  /* 0x000000ffff2c7224 */ /* 0x000fc600028e0628 */
[----:B------:R-:W-:-:S05]  /*b2f0*/  SEL R4, R13, RZ, !P3 ;  /* 0x000000ff0d047207 */ /* 0x000fca0005800000 */
[----:B------:R-:W-:Y:S02]  /*b300*/  IMAD.IADD R15, R15, 0x1, R4 ;  /* 0x000000010f0f7824 */ /* 0x000fe400078e0204 */
[----:B------:R-:W0:Y:S03]  /*b310*/  LDS.64 R4, [UR4+0xc8] ;  /* 0x0000c804ff047984 */ /* 0x000e260008000a00 */
[----:B------:R-:W-:-:S05]  /*b320*/  SEL R6, R15, RZ, !P4 ;  /* 0x000000ff0f067207 */ /* 0x000fca0006000000 */
[----:B------:R-:W-:-:S05]  /*b330*/  IMAD.IADD R17, R17, 0x1, R6 ;  /* 0x0000000111117824 */ /* 0x000fca00078e0206 */
[----:B------:R-:W-:-:S05]  /*b340*/  SEL R6, R17, RZ, !P2 ;  /* 0x000000ff11067207 */ /* 0x000fca0005000000 */
[----:B------:R-:W-:Y:S02]  /*b350*/  IMAD.IADD R19, R19, 0x1, R6 ;  /* 0x0000000113137824 */ /* 0x000fe400078e0206 */
[----:B------:R-:W1:Y:S03]  /*b360*/  LDS.64 R6, [UR4+0xb8] ;  /* 0x0000b804ff067984 */ /* 0x000e660008000a00 */
[----:B------:R-:W-:-:S05]  /*b370*/  SEL R24, R19, RZ, !P1 ;  /* 0x000000ff13187207 */ /* 0x000fca0004800000 */
[----:B------:R-:W-:-:S05]  /*b380*/  IMAD.IADD R21, R21, 0x1, R24 ;  /* 0x0000000115157824 */ /* 0x000fca00078e0218 */
[----:B------:R-:W-:-:S05]  /*b390*/  SEL R24, R21, RZ, !P0 ;  /* 0x000000ff15187207 */ /* 0x000fca0004000000 */
[----:B------:R-:W-:Y:S01]  /*b3a0*/  IMAD.IADD R23, R23, 0x1, R24 ;  /* 0x0000000117177824 */ /* 0x000fe200078e0218 */
[----:B0-----:R-:W-:-:S04]  /*b3b0*/  ISETP.GE.U32.AND P5, PT, R4, 0x101, PT ;  /* 0x000001010400780c */ /* 0x001fc80003fa6070 */
[----:B------:R-:W-:Y:S02]  /*b3c0*/  SEL R24, R23, RZ, !P6 ;  /* 0x000000ff17187207 */ /* 0x000fe40007000000 */
[----:B------:R-:W-:-:S03]  /*b3d0*/  ISETP.GE.AND.EX P5, PT, R5, RZ, PT, P5 ;  /* 0x000000ff0500720c */ /* 0x000fc60003fa6350 */
[----:B------:R-:W-:-:S10]  /*b3e0*/  IMAD.IADD R3, R3, 0x1, R24 ;  /* 0x0000000103037824 */ /* 0x000fd400078e0218 */
[----:B------:R-:W-:Y:S05]  /*b3f0*/  @!P5 BRA `(.L_x_1174) ;  /* 0x000000080010d947 */ /* 0x000fea0003800000 */
[----:B------:R-:W-:Y:S01]  /*b400*/  ISETP.NE.U32.AND P5, PT, R26, R25, PT ;  /* 0x000000191a00720c */ /* 0x000fe20003fa5070 */
[----:B------:R-:W-:Y:S01]  /*b410*/  IMAD.MOV.U32 R0, RZ, RZ, 0x9 ;  /* 0x00000009ff007424 */ /* 0x000fe200078e00ff */
[----:B------:R-:W0:Y:S01]  /*b420*/  LDS.64 R24, [UR4+0xa8] ;  /* 0x0000a804ff187984 */ /* 0x000e220008000a00 */
[----:B------:R-:W-:Y:S01]  /*b430*/  ISETP.NE.AND P6, PT, R8, R10, PT ;  /* 0x0000000a0800720c */ /* 0x000fe20003fc5270 */
[----:B------:R-:W2:Y:S01]  /*b440*/  LDCU.64 UR12, c[0x0][0x398] ;  /* 0x00007300ff0c77ac */ /* 0x000ea20008000a00 */
[----:B------:R-:W-:Y:S01]  /*b450*/  BSSY.RECONVERGENT B1, `(.L_x_1175) ;  /* 0x000007d000017945 */ /* 0x000fe20003800200 */
[----:B------:R-:W-:Y:S01]  /*b460*/  BAR.SYNC.DEFER_BLOCKING 0x0 ;  /* 0x0000000000007b1d */ /* 0x000fe20000010000 */
[----:B------:R-:W-:Y:S02]  /*b470*/  ISETP.NE.AND.EX P5, PT, R30, RZ, !P6, P5 ;  /* 0x000000ff1e00720c */ /* 0x000fe400077a5350 */
[----:B------:R-:W-:Y:S01]  /*b480*/  ISETP.NE.AND P6, PT, R31, RZ, PT ;  /* 0x000000ff1f00720c */ /* 0x000fe20003fc5270 */
[----:B------:R-:W-:-:S02]  /*b490*/  IMAD R31, R33, R0, 0x7 ;  /* 0x00000007211f7424 */ /* 0x000fc400078e0200 */
[----:B------:R-:W3:Y:S08]  /*b4a0*/  LDCU.64 UR14, c[0x0][0x3a0] ;  /* 0x00007400ff0e77ac */ /* 0x000ef00008000a00 */
[--C-:B0-----:R-:W-:Y:S02]  /*b4b0*/  @!P5 IMAD.IADD R27, R27, 0x1, -R24.reuse ;  /* 0x000000011b1bd824 */ /* 0x101fe400078e0a18 */
[----:B------:R-:W-:-:S02]  /*b4c0*/  @P6 IMAD.IADD R49, R49, 0x1, -R24 ;  /* 0x0000000131316824 */ /* 0x000fc400078e0a18 */
[--C-:B------:R-:W-:Y:S01]  /*b4d0*/  @P3 IMAD.IADD R28, R28, 0x1, -R24.reuse ;  /* 0x000000011c1c3824 */ /* 0x100fe200078e0a18 */
[----:B------:R-:W-:Y:S01]  /*b4e0*/  @!P5 LEA R27, R27, UR4, 0x3 ;  /* 0x000000041b1bdc11 */ /* 0x000fe2000f8e18ff */
[--C-:B------:R-:W-:Y:S01]  /*b4f0*/  @P4 IMAD.IADD R32, R32, 0x1, -R24.reuse ;  /* 0x0000000120204824 */ /* 0x100fe200078e0a18 */
[----:B------:R-:W-:Y:S01]  /*b500*/  @P6 LEA R49, R49, UR4, 0x3 ;  /* 0x0000000431316c11 */ /* 0x000fe2000f8e18ff */
[--C-:B------:R-:W-:Y:S01]  /*b510*/  @P2 IMAD.IADD R34, R34, 0x1, -R24.reuse ;  /* 0x0000000122222824 */ /* 0x100fe200078e0a18 */
[----:B------:R-:W-:Y:S01]  /*b520*/  @P3 LEA R28, R28, UR4, 0x3 ;  /* 0x000000041c1c3c11 */ /* 0x000fe2000f8e18ff */
[----:B------:R0:W-:Y:S01]  /*b530*/  @!P5 STS.64 [R27], R8 ;  /* 0x000000081b00d388 */ /* 0x0001e20000000a00 */
[----:B------:R-:W-:Y:S01]  /*b540*/  ISETP.NE.U32.AND P5, PT, R26, R31, PT ;  /* 0x0000001f1a00720c */ /* 0x000fe20003fa5070 */
[----:B------:R-:W-:Y:S01]  /*b550*/  IMAD R31, R33, R0, 0x8 ;  /* 0x00000008211f7424 */ /* 0x000fe200078e0200 */
[----:B------:R-:W-:Y:S01]  /*b560*/  @P4 LEA R32, R32, UR4, 0x3 ;  /* 0x0000000420204c11 */ /* 0x000fe2000f8e18ff */
[----:B------:R0:W-:Y:S01]  /*b570*/  @P6 STS.64 [R49], R10 ;  /* 0x0000000a31006388 */ /* 0x0001e20000000a00 */
[----:B------:R-:W-:Y:S01]  /*b580*/  ISETP.NE.AND P6, PT, R22, R2, PT ;  /* 0x000000021600720c */ /* 0x000fe20003fc5270 */
[--C-:B------:R-:W-:Y:S01]  /*b590*/  @P1 IMAD.IADD R35, R35, 0x1, -R24.reuse ;  /* 0x0000000123231824 */ /* 0x100fe200078e0a18 */
[----:B------:R-:W-:Y:S01]  /*b5a0*/  @P2 LEA R34, R34, UR4, 0x3 ;  /* 0x0000000422222c11 */ /* 0x000fe2000f8e18ff */
[----:B------:R0:W-:Y:S01]  /*b5b0*/  @P3 STS.64 [R28], R12 ;  /* 0x0000000c1c003388 */ /* 0x0001e20000000a00 */
[----:B------:R-:W-:Y:S01]  /*b5c0*/  ISETP.NE.AND.EX P5, PT, R30, RZ, !P6, P5 ;  /* 0x000000ff1e00720c */ /* 0x000fe200077a5350 */
[----:B------:R-:W-:Y:S01]  /*b5d0*/  @P0 IMAD.IADD R36, R36, 0x1, -R24 ;  /* 0x0000000124240824 */ /* 0x000fe200078e0a18 */
[----:B------:R-:W-:Y:S01]  /*b5e0*/  ISETP.NE.U32.AND P3, PT, R26, R31, PT ;  /* 0x0000001f1a00720c */ /* 0x000fe20003f65070 */
[----:B------:R0:W-:Y:S01]  /*b5f0*/  @P4 STS.64 [R32], R14 ;  /* 0x0000000e20004388 */ /* 0x0001e20000000a00 */
[----:B------:R-:W-:-:S02]  /*b600*/  ISETP.NE.AND P6, PT, R2, R29, PT ;  /* 0x0000001d0200720c */ /* 0x000fc40003fc5270 */
[----:B------:R-:W-:Y:S01]  /*b610*/  @P1 LEA R35, R35, UR4, 0x3 ;  /* 0x0000000423231c11 */ /* 0x000fe2000f8e18ff */
[----:B------:R0:W-:Y:S01]  /*b620*/  @P2 STS.64 [R34], R16 ;  /* 0x0000001022002388 */ /* 0x0001e20000000a00 */
[----:B------:R-:W-:Y:S02]  /*b630*/  ISETP.NE.AND.EX P3, PT, R30, RZ, !P6, P3 ;  /* 0x000000ff1e00720c */ /* 0x000fe40007765330 */
[----:B------:R-:W-:Y:S01]  /*b640*/  @P0 LEA R36, R36, UR4, 0x3 ;  /* 0x0000000424240c11 */ /* 0x000fe2000f8e18ff */
[----:B------:R0:W-:Y:S02]  /*b650*/  @P1 STS.64 [R35], R18 ;  /* 0x0000001223001388 */ /* 0x0001e40000000a00 */
[----:B------:R-:W-:Y:S02]  /*b660*/  @!P5 IMAD.IADD R37, R37, 0x1, -R24 ;  /* 0x000000012525d824 */ /* 0x000fe400078e0a18 */
[----:B------:R0:W-:Y:S01]  /*b670*/  @P0 STS.64 [R36], R20 ;  /* 0x0000001424000388 */ /* 0x0001e20000000a00 */
[----:B------:R-:W-:-:S02]  /*b680*/  ISETP.GT.U32.AND P0, PT, R4, R33, PT ;  /* 0x000000210400720c */ /* 0x000fc40003f04070 */
[----:B------:R-:W-:Y:S02]  /*b690*/  @!P5 LEA R37, R37, UR4, 0x3 ;  /* 0x000000042525dc11 */ /* 0x000fe4000f8e18ff */
[----:B------:R-:W-:Y:S01]  /*b6a0*/  ISETP.GT.U32.AND.EX P0, PT, R5, RZ, PT, P0 ;  /* 0x000000ff0500720c */ /* 0x000fe20003f04100 */
[----:B------:R-:W-:Y:S02]  /*b6b0*/  @!P3 IMAD.IADD R47, R47, 0x1, -R24 ;  /* 0x000000012f2fb824 */ /* 0x000fe400078e0a18 */
[----:B------:R0:W-:Y:S03]  /*b6c0*/  @!P5 STS.64 [R37], R22 ;  /* 0x000000162500d388 */ /* 0x0001e60000000a00 */
[----:B------:R-:W-:-:S05]  /*b6d0*/  @!P3 LEA R47, R47, UR4, 0x3 ;  /* 0x000000042f2fbc11 */ /* 0x000fca000f8e18ff */
[----:B------:R0:W-:Y:S01]  /*b6e0*/  @!P3 STS.64 [R47], R2 ;  /* 0x000000022f00b388 */ /* 0x0001e20000000a00 */
[----:B------:R-:W-:Y:S06]  /*b6f0*/  BAR.SYNC.DEFER_BLOCKING 0x0 ;  /* 0x0000000000007b1d */ /* 0x000fec0000010000 */
[----:B--23--:R-:W-:Y:S05]  /*b700*/  @!P0 BRA `(.L_x_1176) ;  /* 0x0000000400448947 */ /* 0x00cfea0003800000 */
[----:B0-----:R-:W-:Y:S01]  /*b710*/  IMAD.MOV.U32 R23, RZ, RZ, R33 ;  /* 0x000000ffff177224 */ /* 0x001fe200078e0021 */
[----:B------:R-:W-:Y:S01]  /*b720*/  BSSY.RECONVERGENT B2, `(.L_x_1177) ;  /* 0x000002e000027945 */ /* 0x000fe20003800200 */
[----:B------:R-:W-:-:S03]  /*b730*/  IMAD.MOV.U32 R27, RZ, RZ, RZ ;  /* 0x000000ffff1b7224 */ /* 0x000fc600078e00ff */
[----:B------:R-:W-:-:S04]  /*b740*/  LOP3.LUT R3, RZ, R23, RZ, 0x33, !PT ;  /* 0x00000017ff037212 */ /* 0x000fc800078e33ff */
[----:B------:R-:W-:Y:S02]  /*b750*/  IADD3 R16, P0, PT, R4, R3, RZ ;  /* 0x0000000304107210 */ /* 0x000fe40007f1e0ff */
[----:B------:R-:W-:Y:S02]  /*b760*/  LOP3.LUT R3, RZ, R27, RZ, 0x33, !PT ;  /* 0x0000001bff037212 */ /* 0x000fe400078e33ff */
[----:B------:R-:W-:-:S03]  /*b770*/  LOP3.LUT R0, R16, 0x300, RZ, 0xc0, !PT ;  /* 0x0000030010007812 */ /* 0x000fc600078ec0ff */
[----:B------:R-:W-:Y:S01]  /*b780*/  IMAD.X R3, R5, 0x1, R3, P0 ;  /* 0x0000000105037824 */ /* 0x000fe200000e0603 */
[----:B------:R-:W-:Y:S02]  /*b790*/  ISETP.NE.U32.AND P1, PT, R0, 0x300, PT ;  /* 0x000003000000780c */ /* 0x000fe40003f25070 */
[----:B------:R-:W-:Y:S02]  /*b7a0*/  ISETP.GE.U32.AND P0, PT, R16, 0x300, PT ;  /* 0x000003001000780c */ /* 0x000fe40003f06070 */
[----:B------:R-:W-:Y:S02]  /*b7b0*/  ISETP.NE.AND.EX P1, PT, RZ, RZ, PT, P1 ;  /* 0x000000ffff00720c */ /* 0x000fe40003f25310 */
[----:B------:R-:W-:-:S11]  /*b7c0*/  ISETP.GE.U32.AND.EX P0, PT, R3, RZ, PT, P0 ;  /* 0x000000ff0300720c */ /* 0x000fd60003f06100 */
[----:B------:R-:W-:Y:S05]  /*b7d0*/  @!P1 BRA `(.L_x_1178) ;  /* 0x0000000000889947 */ /* 0x000fea0003800000 */
[----:B------:R-:W0:Y:S01]  /*b7e0*/  LDCU.64 UR6, c[0x0][0x3a0] ;  /* 0x00007400ff0677ac */ /* 0x000e220008000a00 */
[----:B------:R-:W-:Y:S01]  /*b7f0*/  SHF.R.U64 R16, R16, 0x8, R3 ;  /* 0x0000000810107819 */ /* 0x000fe20000001203 */
[----:B------:R-:W-:Y:S01]  /*b800*/  IMAD.MOV.U32 R17, RZ, RZ, RZ ;  /* 0x000000ffff117224 */ /* 0x000fe200078e00ff */
[----:B------:R-:W-:Y:S01]  /*b810*/  IADD3 R13, P1, PT, R24, R23, RZ ;  /* 0x00000017180d7210 */ /* 0x000fe20007f3e0ff */
[----:B------:R-:W2:Y:S02]  /*b820*/  LDCU.64 UR10, c[0x0][0x398] ;  /* 0x00007300ff0a77ac */ /* 0x000ea40008000a00 */
        /* <DEDUP_REMOVED lines=9> */
[----:B--2---:R-:W-:-:S02]  /*b8c0*/  IADD3 R12, P2, PT, R12, UR10, RZ ;  /* 0x0000000a0c0c7c10 */ /* 0x004fc4000ff5e0ff */
[C---:B------:R-:W-:Y:S02]  /*b8d0*/  IADD3.X R15, PT, PT, R13.reuse, UR7, RZ, P1, !PT ;  /* 0x000000070d0f7c10 */ /* 0x040fe40008ffe4ff */
[----:B------:R-:W-:-:S09]  /*b8e0*/  IADD3.X R13, PT, PT, R13, UR11, RZ, P2, !PT ;  /* 0x0000000b0d0d7c10 */ /* 0x000fd200097fe4ff */
.L_x_1179:
[----:B0-----:R0:W2:Y:S01]  /*b8f0*/  LDS.64 R10, [R0] ;  /* 0x00000000000a7984 */ /* 0x0010a20000000a00 */
        /* <DEDUP_REMOVED lines=13> */
[----:B--2---:R0:W-:Y:S04]  /*b9d0*/  STG.E desc[UR8][R2.64], R10 ;  /* 0x0000000a02007986 */ /* 0x0041e8000c101908 */
[----:B------:R0:W-:Y:S05]  /*b9e0*/  STG.E desc[UR8][R8.64], R11 ;  /* 0x0000000b08007986 */ /* 0x0001ea000c101908 */
[----:B------:R-:W-:Y:S05]  /*b9f0*/  @P1 BRA `(.L_x_1179) ;  /* 0xfffffffc00bc1947 */ /* 0x000fea000383ffff */
.L_x_1178:
[----:B------:R-:W-:Y:S05]  /*ba00*/  BSYNC.RECONVERGENT B2 ;  /* 0x0000000000027941 */ /* 0x000fea0003800200 */
.L_x_1177:
[----:B------:R-:W-:Y:S05]  /*ba10*/  @!P0 BRA `(.L_x_1176) ;  /* 0x0000000000808947 */ /* 0x000fea0003800000 */
.L_x_1180:
[C---:B------:R-:W-:Y:S02]  /*ba20*/  LEA R0, R23.reuse, UR4, 0x3 ;  /* 0x0000000417007c11 */ /* 0x040fe4000f8e18ff */
[----:B0-----:R-:W-:Y:S01]  /*ba30*/  IADD3 R3, P0, PT, R24, R23, RZ ;  /* 0x0000001718037210 */ /* 0x001fe20007f1e0ff */
[----:B------:R-:W-:Y:S02]  /*ba40*/  VIADD R23, R23, 0x400 ;  /* 0x0000040017177836 */ /* 0x000fe40000000000 */
[----:B------:R-:W0:Y:S02]  /*ba50*/  LDS.64 R14, [R0] ;  /* 0x00000000000e7984 */ /* 0x000e240000000a00 */
[----:B------:R-:W-:Y:S02]  /*ba60*/  IMAD.X R2, R25, 0x1, R27, P0 ;  /* 0x0000000119027824 */ /* 0x000fe400000e061b */
[----:B------:R-:W2:Y:S01]  /*ba70*/  LDS.64 R16, [R0+0x800] ;  /* 0x0008000000107984 */ /* 0x000ea20000000a00 */
[----:B------:R-:W-:-:S02]  /*ba80*/  IMAD.SHL.U32 R12, R3, 0x4, RZ ;  /* 0x00000004030c7824 */ /* 0x000fc400078e00ff */
[----:B------:R-:W-:Y:S01]  /*ba90*/  IMAD.X R8, RZ, RZ, R25, P0 ;  /* 0x000000ffff087224 */ /* 0x000fe200000e0619 */
[----:B------:R-:W3:Y:S01]  /*baa0*/  LDS.64 R18, [R0+0x1000] ;  /* 0x0010000000127984 */ /* 0x000ee20000000a00 */
[C---:B------:R-:W-:Y:S01]  /*bab0*/  SHF.L.U64.HI R2, R3.reuse, 0x2, R2 ;  /* 0x0000000203027819 */ /* 0x040fe20000010202 */
[----:B------:R-:W-:Y:S01]  /*bac0*/  IMAD.MOV.U32 R27, RZ, RZ, RZ ;  /* 0x000000ffff1b7224 */ /* 0x000fe200078e00ff */
[C---:B------:R-:W-:Y:S01]  /*bad0*/  IADD3 R10, P0, PT, R12.reuse, UR12, RZ ;  /* 0x0000000c0c0a7c10 */ /* 0x040fe2000ff1e0ff */
[----:B------:R-:W4:Y:S01]  /*bae0*/  LDS.64 R20, [R0+0x1800] ;  /* 0x0018000000147984 */ /* 0x000f220000000a00 */
        /* <DEDUP_REMOVED lines=12> */
[----:B--2---:R0:W-:Y:S04]  /*bbb0*/  STG.E desc[UR8][R2.64+0x400], R16 ;  /* 0x0004001002007986 */ /* 0x0041e8000c101908 */
[----:B------:R0:W-:Y:S04]  /*bbc0*/  STG.E desc[UR8][R8.64+0x400], R17 ;  /* 0x0004001108007986 */ /* 0x0001e8000c101908 */
[----:B---3--:R0:W-:Y:S04]  /*bbd0*/  STG.E desc[UR8][R2.64+0x800], R18 ;  /* 0x0008001202007986 */ /* 0x0081e8000c101908 */
[----:B------:R0:W-:Y:S04]  /*bbe0*/  STG.E desc[UR8][R8.64+0x800], R19 ;  /* 0x0008001308007986 */ /* 0x0001e8000c101908 */
[----:B----4-:R0:W-:Y:S04]  /*bbf0*/  STG.E desc[UR8][R2.64+0xc00], R20 ;  /* 0x000c001402007986 */ /* 0x0101e8000c101908 */
[----:B------:R0:W-:Y:S01]  /*bc00*/  STG.E desc[UR8][R8.64+0xc00], R21 ;  /* 0x000c001508007986 */ /* 0x0001e2000c101908 */
[----:B------:R-:W-:Y:S05]  /*bc10*/  @P0 BRA `(.L_x_1180) ;  /* 0xfffffffc00800947 */ /* 0x000fea000383ffff */
.L_x_1176:
[----:B------:R-:W-:Y:S05]  /*bc20*/  BSYNC.RECONVERGENT B1 ;  /* 0x0000000000017941 */ /* 0x000fea0003800200 */
.L_x_1175:
[----:B------:R-:W-:Y:S05]  /*bc30*/  BRA `(.L_x_1181) ;  /* 0x0000000800007947 */ /* 0x000fea0003800000 */
.L_x_1174:
[----:B------:R-:W-:Y:S01]  /*bc40*/  ISETP.NE.U32.AND P5, PT, R26, R25, PT ;  /* 0x000000191a00720c */ /* 0x000fe20003fa5070 */
[----:B------:R-:W-:Y:S01]  /*bc50*/  IMAD.MOV.U32 R48, RZ, RZ, 0x9 ;  /* 0x00000009ff307424 */ /* 0x000fe200078e00ff */
[----:B------:R-:W-:Y:S01]  /*bc60*/  ISETP.NE.AND P6, PT, R8, R10, PT ;  /* 0x0000000a0800720c */ /* 0x000fe20003fc5270 */
[----:B------:R-:W-:Y:S01]  /*bc70*/  BSSY.RECONVERGENT B1, `(.L_x_1182) ;  /* 0x000000e000017945 */ /* 0x000fe20003800200 */
[----:B------:R-:W-:Y:S01]  /*bc80*/  ISETP.NE.AND.EX P5, PT, R30, RZ, PT, P5 ;  /* 0x000000ff1e00720c */ /* 0x000fe20003fa5350 */
[----:B------:R-:W-:-:S12]  /*bc90*/  IMAD R51, R33, R48, 0x7 ;  /* 0x0000000721337424 */ /* 0x000fd800078e0230 */
[----:B------:R-:W-:Y:S05]  /*bca0*/  @!P6 BRA P5, `(.L_x_1183) ;  /* 0x000000000028e947 */ /* 0x000fea0002800000 */
[----:B------:R-:W0:Y:S01]  /*bcb0*/  LDCU.64 UR6, c[0x0][0x398] ;  /* 0x00007300ff0677ac */ /* 0x000e220008000a00 */
[C---:B------:R-:W-:Y:S01]  /*bcc0*/  IMAD.SHL.U32 R24, R27.reuse, 0x4, RZ ;  /* 0x000000041b187824 */ /* 0x040fe200078e00ff */
[----:B------:R-:W-:Y:S01]  /*bcd0*/  SHF.L.U64.HI R0, R27, 0x2, R0 ;  /* 0x000000021b007819 */ /* 0x000fe20000010200 */
[----:B------:R-:W2:Y:S03]  /*bce0*/  LDCU.64 UR10, c[0x0][0x3a0] ;  /* 0x00007400ff0a77ac */ /* 0x000ea60008000a00 */
[----:B0-----:R-:W-:-:S04]  /*bcf0*/  IADD3 R4, P5, PT, R24, UR6, RZ ;  /* 0x0000000618047c10 */ /* 0x001fc8000ffbe0ff */
[----:B------:R-:W-:Y:S02]  /*bd00*/  IADD3.X R5, PT, PT, R0, UR7, RZ, P5, !PT ;  /* 0x0000000700057c10 */ /* 0x000fe4000affe4ff */
[----:B--2---:R-:W-:-:S03]  /*bd10*/  IADD3 R24, P5, PT, R24, UR10, RZ ;  /* 0x0000000a18187c10 */ /* 0x004fc6000ffbe0ff */
[----:B------:R0:W-:Y:S01]  /*bd20*/  STG.E desc[UR8][R4.64], R8 ;  /* 0x0000000804007986 */ /* 0x0001e2000c101908 */
[----:B------:R-:W-:-:S05]  /*bd30*/  IADD3.X R25, PT, PT, R0, UR11, RZ, P5, !PT ;  /* 0x0000000b00197c10 */ /* 0x000fca000affe4ff */
[----:B------:R0:W-:Y:S04]  /*bd40*/  STG.E desc[UR8][R24.64], R9 ;  /* 0x0000000918007986 */ /* 0x0001e8000c101908 */
.L_x_1183:
[----:B------:R-:W-:Y:S05]  /*bd50*/  BSYNC.RECONVERGENT B1 ;  /* 0x0000000000017941 */ /* 0x000fea0003800200 */
.L_x_1182:
[----:B------:R-:W-:Y:S01]  /*bd60*/  ISETP.NE.AND P6, PT, R31, RZ, PT ;  /* 0x000000ff1f00720c */ /* 0x000fe20003fc5270 */
[----:B------:R-:W-:Y:S01]  /*bd70*/  BSSY.RECONVERGENT B1, `(.L_x_1184) ;  /* 0x000000e000017945 */ /* 0x000fe20003800200 */
[----:B------:R-:W-:Y:S01]  /*bd80*/  ISETP.NE.U32.AND P5, PT, R26, R51, PT ;  /* 0x000000331a00720c */ /* 0x000fe20003fa5070 */
[----:B0-----:R-:W-:-:S10]  /*bd90*/  IMAD R25, R33, R48, 0x8 ;  /* 0x0000000821197424 */ /* 0x001fd400078e0230 */
[----:B------:R-:W-:Y:S05]  /*bda0*/  @!P6 BRA `(.L_x_1185) ;  /* 0x000000000028e947 */ /* 0x000fea0003800000 */
        /* <DEDUP_REMOVED lines=10> */
.L_x_1185:
[----:B------:R-:W-:Y:S05]  /*be50*/  BSYNC.RECONVERGENT B1 ;  /* 0x0000000000017941 */ /* 0x000fea0003800200 */
.L_x_1184:
[----:B------:R-:W-:Y:S01]  /*be60*/  BSSY.RECONVERGENT B1, `(.L_x_1186) ;  /* 0x000000d000017945 */ /* 0x000fe20003800200 */
[----:B------:R-:W-:-:S03]  /*be70*/  ISETP.NE.U32.AND P6, PT, R26, R25, PT ;  /* 0x000000191a00720c */ /* 0x000fc60003fc5070 */
[----:B------:R-:W-:Y:S10]  /*be80*/  @!P3 BRA `(.L_x_1187) ;  /* 0x000000000028b947 */ /* 0x000ff40003800000 */
[----:B------:R-:W2:Y:S01]  /*be90*/  LDCU.64 UR6, c[0x0][0x398] ;  /* 0x00007300ff0677ac */ /* 0x000ea20008000a00 */
[C---:B0-----:R-:W-:Y:S01]  /*bea0*/  IMAD.SHL.U32 R8, R28.reuse, 0x4, RZ ;  /* 0x000000041c087824 */ /* 0x041fe200078e00ff */
        /* <DEDUP_REMOVED lines=8> */
.L_x_1187:
[----:B------:R-:W-:Y:S05]  /*bf30*/  BSYNC.RECONVERGENT B1 ;  /* 0x0000000000017941 */ /* 0x000fea0003800200 */
.L_x_1186:
[----:B------:R-:W-:Y:S04]  /*bf40*/  BSSY.RECONVERGENT B1, `(.L_x_1188) ;  /* 0x000000c000017945 */ /* 0x000fe80003800200 */
[----:B------:R-:W-:Y:S05]  /*bf50*/  @!P4 BRA `(.L_x_1189) ;  /* 0x000000000028c947 */ /* 0x000fea0003800000 */
[----:B------:R-:W3:Y:S01]  /*bf60*/  LDCU.64 UR6, c[0x0][0x398] ;  /* 0x00007300ff0677ac */ /* 0x000ee20008000a00 */
[C---:B0-2---:R-:W-:Y:S01]  /*bf70*/  IMAD.SHL.U32 R8, R32.reuse, 0x4, RZ ;  /* 0x0000000420087824 */ /* 0x045fe200078e00ff */
        /* <DEDUP_REMOVED lines=8> */
.L_x_1189:
[----:B------:R-:W-:Y:S05]  /*c000*/  BSYNC.RECONVERGENT B1 ;  /* 0x0000000000017941 */ /* 0x000fea0003800200 */
.L_x_1188:
[----:B------:R-:W-:Y:S01]  /*c010*/  BSSY.RECONVERGENT B1, `(.L_x_1190) ;  /* 0x0000010000017945 */ /* 0x000fe20003800200 */
[----:B------:R-:W-:Y:S02]  /*c020*/  ISETP.NE.AND P4, PT, R22, R2, PT ;  /* 0x000000021600720c */ /* 0x000fe40003f85270 */
[----:B------:R-:W-:Y:S02]  /*c030*/  ISETP.NE.AND P3, PT, R2, R29, PT ;  /* 0x0000001d0200720c */ /* 0x000fe40003f65270 */
[C---:B------:R-:W-:Y:S02]  /*c040*/  ISETP.NE.AND.EX P5, PT, R30.reuse, RZ, PT, P5 ;  /* 0x000000ff1e00720c */ /* 0x040fe40003fa5350 */
[----:B------:R-:W-:Y:S01]  /*c050*/  ISETP.NE.AND.EX P6, PT, R30, RZ, PT, P6 ;  /* 0x000000ff1e00720c */ /* 0x000fe20003fc5360 */
[----:B------:R-:W-:-:S12]  /*c060*/  @!P2 BRA `(.L_x_1191) ;  /* 0x000000000028a947 */ /* 0x000fd80003800000 */
[----:B------:R-:W4:Y:S01]  /*c070*/  LDCU.64 UR6, c[0x0][0x398] ;  /* 0x00007300ff0677ac */ /* 0x000f220008000a00 */
[C---:B0-23--:R-:W-:Y:S01]  /*c080*/  IMAD.SHL.U32 R8, R34.reuse, 0x4, RZ ;  /* 0x0000000422087824 */ /* 0x04dfe200078e00ff */
[----:B------:R-:W-:Y:S01]  /*c090*/  SHF.L.U64.HI R34, R34, 0x2, R43 ;  /* 0x0000000222227819 */ /* 0x000fe2000001022b */
[----:B------:R-:W0:Y:S03]  /*c0a0*/  LDCU.64 UR10, c[0x0][0x3a0] ;  /* 0x00007400ff0a77ac */ /* 0x000e260008000a00 */
[----:B----4-:R-:W-:-:S04]  /*c0b0*/  IADD3 R4, P2, PT, R8, UR6, RZ ;  /* 0x0000000608047c10 */ /* 0x010fc8000ff5e0ff */
[----:B------:R-:W-:Y:S02]  /*c0c0*/  IADD3.X R5, PT, PT, R34, UR7, RZ, P2, !PT ;  /* 0x0000000722057c10 */ /* 0x000fe400097fe4ff */
[----:B0-----:R-:W-:-:S03]  /*c0d0*/  IADD3 R8, P2, PT, R8, UR10, RZ ;  /* 0x0000000a08087c10 */ /* 0x001fc6000ff5e0ff */
[----:B------:R4:W-:Y:S01]  /*c0e0*/  STG.E desc[UR8][R4.64], R16 ;  /* 0x0000001004007986 */ /* 0x0009e2000c101908 */
[----:B------:R-:W-:-:S05]  /*c0f0*/  IADD3.X R9, PT, PT, R34, UR11, RZ, P2, !PT ;  /* 0x0000000b22097c10 */ /* 0x000fca00097fe4ff */
[----:B------:R4:W-:Y:S04]  /*c100*/  STG.E desc[UR8][R8.64], R17 ;  /* 0x0000001108007986 */ /* 0x0009e8000c101908 */
.L_x_1191:
[----:B------:R-:W-:Y:S05]  /*c110*/  BSYNC.RECONVERGENT B1 ;  /* 0x0000000000017941 */ /* 0x000fea0003800200 */
.L_x_1190:
[----:B------:R-:W-:Y:S04]  /*c120*/  BSSY.RECONVERGENT B1, `(.L_x_1192) ;  /* 0x000000c000017945 */ /* 0x000fe80003800200 */
[----:B------:R-:W-:Y:S05]  /*c130*/  @!P1 BRA `(.L_x_1193) ;  /* 0x0000000000289947 */ /* 0x000fea0003800000 */
[----:B------:R-:W5:Y:S01]  /*c140*/  LDCU.64 UR6, c[0x0][0x398] ;  /* 0x00007300ff0677ac */ /* 0x000f620008000a00 */
[C---:B0-234-:R-:W-:Y:S01]  /*c150*/  IMAD.SHL.U32 R8, R35.reuse, 0x4, RZ ;  /* 0x0000000423087824 */ /* 0x05dfe200078e00ff */
        /* <DEDUP_REMOVED lines=8> */
.L_x_1193:
[----:B------:R-:W-:Y:S05]  /*c1e0*/  BSYNC.RECONVERGENT B1 ;  /* 0x0000000000017941 */ /* 0x000fea0003800200 */
.L_x_1192:
        /* <DEDUP_REMOVED lines=12> */
.L_x_1195:
[----:B------:R-:W-:Y:S05]  /*c2b0*/  BSYNC.RECONVERGENT B1 ;  /* 0x0000000000017941 */ /* 0x000fea0003800200 */
.L_x_1194:
[----:B------:R-:W-:Y:S04]  /*c2c0*/  BSSY.RECONVERGENT B1, `(.L_x_1196) ;  /* 0x000000c000017945 */ /* 0x000fe80003800200 */
[----:B------:R-:W-:Y:S05]  /*c2d0*/  @!P4 BRA P5, `(.L_x_1197) ;  /* 0x000000000028c947 */ /* 0x000fea0002800000 */
        /* <DEDUP_REMOVED lines=10> */
.L_x_1197:
[----:B------:R-:W-:Y:S05]  /*c380*/  BSYNC.RECONVERGENT B1 ;  /* 0x0000000000017941 */ /* 0x000fea0003800200 */
.L_x_1196:
        /* <DEDUP_REMOVED lines=11> */
.L_x_1181:
[----:B------:R-:W-:Y:S05]  /*c440*/  BSYNC.RECONVERGENT B0 ;  /* 0x0000000000007941 */ /* 0x000fea0003800200 */
.L_x_1173:
[----:B------:R-:W-:-:S13]  /*c450*/  ISETP.NE.AND P0, PT, R33, 0xff, PT ;  /* 0x000000ff2100780c */ /* 0x000fda0003f05270 */
[----:B------:R-:W-:Y:S05]  /*c460*/  @P0 EXIT ;  /* 0x000000000000094d */ /* 0x000fea0003800000 */
[----:B0-234-:R-:W0:Y:S01]  /*c470*/  LDC.64 R8, c[0x0][0x3a8] ;  /* 0x0000ea00ff087b82 */ /* 0x01de220000000a00 */
[----:B------:R-:W-:-:S04]  /*c480*/  ISETP.NE.U32.AND P0, PT, R26, 0x900, PT ;  /* 0x000009001a00780c */ /* 0x000fc80003f05070 */
[----:B------:R-:W-:-:S13]  /*c490*/  ISETP.NE.AND.EX P0, PT, R30, RZ, PT, P0 ;  /* 0x000000ff1e00720c */ /* 0x000fda0003f05300 */
[----:B------:R-:W-:Y:S05]  /*c4a0*/  @P0 BRA `(.L_x_1198) ;  /* 0x0000000000300947 */ /* 0x000fea0003800000 */
[----:B------:R-:W2:Y:S01]  /*c4b0*/  LDCU.64 UR4, c[0x0][0x398] ;  /* 0x00007300ff0477ac */ /* 0x000ea20008000a00 */
[C---:B-1----:R-:W-:Y:S01]  /*c4c0*/  IMAD.SHL.U32 R4, R6.reuse, 0x4, RZ ;  /* 0x0000000406047824 */ /* 0x042fe200078e00ff */
[----:B------:R-:W-:Y:S01]  /*c4d0*/  SHF.L.U64.HI R0, R6, 0x2, R7 ;  /* 0x0000000206007819 */ /* 0x000fe20000010207 */
[----:B------:R-:W1:Y:S03]  /*c4e0*/  LDCU.64 UR6, c[0x0][0x3a0] ;  /* 0x00007400ff0677ac */ /* 0x000e660008000a00 */
[C---:B--2---:R-:W-:Y:S02]  /*c4f0*/  IADD3 R2, P0, PT, R4.reuse, UR4, RZ ;  /* 0x0000000404027c10 */ /* 0x044fe4000ff1e0ff */
[----:B-1----:R-:W-:Y:S02]  /*c500*/  IADD3 R4, P1, PT, R4, UR6, RZ ;  /* 0x0000000604047c10 */ /* 0x002fe4000ff3e0ff */
[----:B------:R-:W-:-:S02]  /*c510*/  IADD3.X R3, PT, PT, R0, UR5, RZ, P0, !PT ;  /* 0x0000000500037c10 */ /* 0x000fc400087fe4ff */
[----:B------:R-:W-:Y:S02]  /*c520*/  IADD3.X R5, PT, PT, R0, UR7, RZ, P1, !PT ;  /* 0x0000000700057c10 */ /* 0x000fe40008ffe4ff */
[----:B------:R-:W-:Y:S01]  /*c530*/  IADD3 R6, P0, PT, R6, 0x1, RZ ;  /* 0x0000000106067810 */ /* 0x000fe20007f1e0ff */
[----:B------:R2:W-:Y:S04]  /*c540*/  STG.E desc[UR8][R2.64], R29 ;  /* 0x0000001d02007986 */ /* 0x0005e8000c101908 */
[----:B------:R2:W-:Y:S01]  /*c550*/  STG.E desc[UR8][R4.64], R42 ;  /* 0x0000002a04007986 */ /* 0x0005e2000c101908 */
[----:B------:R-:W-:-:S07]  /*c560*/  IMAD.X R7, RZ, RZ, R7, P0 ;  /* 0x000000ffff077224 */ /* 0x000fce00000e0607 */
.L_x_1198:
[----:B01----:R-:W-:Y:S01]  /*c570*/  STG.E.64 desc[UR8][R8.64], R6 ;  /* 0x0000000608007986 */ /* 0x003fe2000c101b08 */
[----:B------:R-:W-:Y:S05]  /*c580*/  EXIT ;  /* 0x000000000000794d */ /* 0x000fea0003800000 */
.L_x_1057:
[----:B------:R-:W-:Y:S01]  /*c590*/  BSSY B0, `(.L_x_1199) ;  /* 0x0000006000007945 */ /* 0x000fe20003800000 */
[----:B------:R-:W-:Y:S01]  /*c5a0*/  PLOP3.LUT P4, PT, P0, PT, PT, 0x8, 0x80 ;  /* 0x000000000080781c */ /* 0x000fe2000078e170 */
[----:B------:R-:W-:-:S12]  /*c5b0*/  IMAD.MOV.U32 R34, RZ, RZ, -0x1 ;  /* 0xffffffffff227424 */ /* 0x000fd800078e00ff */
[----:B0-----:R-:W-:Y:S05]  /*c5c0*/  WARPSYNC.COLLECTIVE R34, `(.L_x_1200) ;  /* 0x0000000022087348 */ /* 0x001fea0003c00000 */
[----:B------:R-:W-:Y:S01]  /*c5d0*/  VOTE.ANY P4, P4 ;  /* 0x0000000000ff7806 */ /* 0x000fe20002080100 */
[----:B0-----:R-:W-:-:S12]  /*c5e0*/  ENDCOLLECTIVE ;  /* 0x000000000000791b */ /* 0x001fd80003800000 */
.L_x_1200:
[----:B------:R-:W-:Y:S05]  /*c5f0*/  BSYNC B0 ;  /* 0x0000000000007941 */ /* 0x000fea0003800000 */
.L_x_1199:
[----:B------:R-:W-:Y:S01]  /*c600*/  PLOP3.LUT P0, PT, P4, PT, PT, 0x80, 0x8 ;  /* 0x000000000008781c */ /* 0x000fe2000270f070 */
[----:B------:R-:W-:-:S12]  /*c610*/  BRA `(.L_x_1201) ;  /* 0xffffff70009c7947 */ /* 0x000fd8000383ffff */
.L_x_1059:
[----:B------:R-:W0:Y:S01]  /*c620*/  S2R R47, SR_GEMASK ;  /* 0x00000000002f7919 */ /* 0x000e220000003c00 */
[----:B------:R-:W-:Y:S01]  /*c630*/  BSSY B0, `(.L_x_1202) ;  /* 0x0000006000007945 */ /* 0x000fe20003800000 */
[----:B------:R-:W-:Y:S01]  /*c640*/  PLOP3.LUT P4, PT, P0, PT, PT, 0x8, 0x80 ;  /* 0x000000000080781c */ /* 0x000fe2000078e170 */
[----:B------:R-:W-:-:S12]  /*c650*/  IMAD.MOV.U32 R34, RZ, RZ, -0x1 ;  /* 0xffffffffff227424 */ /* 0x000fd800078e00ff */
[----:B0-----:R-:W-:Y:S05]  /*c660*/  WARPSYNC.COLLECTIVE R34, `(.L_x_1203) ;  /* 0x0000000022087348 */ /* 0x001fea0003c00000 */
[----:B------:R-:W-:Y:S01]  /*c670*/  VOTE.ANY R34, PT, P4 ;  /* 0x0000000000227806 */ /* 0x000fe200020e0100 */
[----:B0-----:R-:W-:Y:S06]  /*c680*/  ENDCOLLECTIVE ;  /* 0x000000000000791b */ /* 0x001fec0003800000 */
.L_x_1203:
[----:B------:R-:W-:Y:S05]  /*c690*/  BSYNC B0 ;  /* 0x0000000000007941 */ /* 0x000fea0003800000 */
.L_x_1202:
[----:B------:R-:W-:Y:S01]  /*c6a0*/  LOP3.LUT R34, R34, 0x80000000, R47, 0xec, !PT ;  /* 0x8000000022227812 */ /* 0x000fe200078eec2f */
[----:B------:R-:W-:-:S04]  /*c6b0*/  IMAD.MOV.U32 R4, RZ, RZ, 0x1 ;  /* 0x00000001ff047424 */ /* 0x000fc800078e00ff */
        /* <DEDUP_REMOVED lines=8> */
.L_x_1204:
[----:B------:R-:W-:Y:S02]  /*c740*/  IMAD.MOV.U32 R7, RZ, RZ, R42 ;  /* 0x000000ffff077224 */ /* 0x000fe400078e002a */
[----:B------:R-:W-:-:S07]  /*c750*/  IMAD.MOV.U32 R30, RZ, RZ, R6 ;  /* 0x000000ffff1e7224 */ /* 0x000fce00078e0006 */
[----:B------:R-:W-:Y:S05]  /*c760*/  WARPSYNC.COLLECTIVE R34, `(.L_x_1205) ;  /* 0x0000000022087348 */ /* 0x000fea0003c00000 */
[----:B------:R0:W1:Y:S02]  /*c770*/  SHFL.DOWN P4, R6, R7, R4, R33 ;  /* 0x0800000407067389 */ /* 0x0000640000080021 */
[----:B01----:R-:W-:Y:S05]  /*c780*/  ENDCOLLECTIVE ;  /* 0x000000000000791b */ /* 0x003fea0003800000 */
.L_x_1205:
[----:B------:R-:W-:Y:S02]  /*c790*/  IMAD.MOV.U32 R7, RZ, RZ, R40 ;  /* 0x000000ffff077224 */ /* 0x000fe400078e0028 */
[----:B------:R-:W-:-:S07]  /*c7a0*/  IMAD.MOV.U32 R31, RZ, RZ, R6 ;  /* 0x000000ffff1f7224 */ /* 0x000fce00078e0006 */
[----:B------:R-:W-:Y:S05]  /*c7b0*/  WARPSYNC.COLLECTIVE R34, `(.L_x_1206) ;  /* 0x0000000022087348 */ /* 0x000fea0003c00000 */
[----:B------:R0:W1:Y:S02]  /*c7c0*/  SHFL.DOWN P4, R6, R7, R4, R33 ;  /* 0x0800000407067389 */ /* 0x0000640000080021 */
[----:B01----:R-:W-:Y:S05]  /*c7d0*/  ENDCOLLECTIVE ;  /* 0x000000000000791b */ /* 0x003fea0003800000 */
.L_x_1206:
[----:B------:R-:W-:Y:S05]  /*c7e0*/  BRA `(.L_x_1207) ;  /* 0xffffff7000687947 */ /* 0x000fea000383ffff */
.L_x_1060:
[----:B------:R-:W-:Y:S01]  /*c7f0*/  BSSY B0, `(.L_x_1208) ;  /* 0x0000006000007945 */ /* 0x000fe20003800000 */
[----:B------:R-:W-:Y:S02]  /*c800*/  IMAD.MOV.U32 R4, RZ, RZ, 0x1 ;  /* 0x00000001ff047424 */ /* 0x000fe400078e00ff */
[----:B------:R-:W-:-:S07]  /*c810*/  IMAD.MOV.U32 R34, RZ, RZ, -0x1 ;  /* 0xffffffffff227424 */ /* 0x000fce00078e00ff */
[----:B------:R-:W-:Y:S05]  /*c820*/  WARPSYNC.COLLECTIVE R34, `(.L_x_1209) ;  /* 0x0000000022087348 */ /* 0x000fea0003c00000 */
[----:B------:R0:W1:Y:S02]  /*c830*/  SHFL.DOWN P4, R6, R7, R4, R33 ;  /* 0x0800000407067389 */ /* 0x0000640000080021 */
[----:B01----:R-:W-:Y:S05]  /*c840*/  ENDCOLLECTIVE ;  /* 0x000000000000791b */ /* 0x003fea0003800000 */
.L_x_1209:
[----:B------:R-:W-:Y:S05]  /*c850*/  BSYNC B0 ;  /* 0x0000000000007941 */ /* 0x000fea0003800000 */
.L_x_1208:
[----:B------:R-:W-:Y:S05]  /*c860*/  BRA `(.L_x_1210) ;  /* 0xffffff70006c7947 */ /* 0x000fea000383ffff */
.L_x_1061:
[----:B------:R-:W-:Y:S01]  /*c870*/  BSSY B0, `(.L_x_1211) ;  /* 0x0000007000007945 */ /* 0x000fe20003800000 */
[----:B------:R-:W-:Y:S02]  /*c880*/  IMAD.MOV.U32 R7, RZ, RZ, R41 ;  /* 0x000000ffff077224 */ /* 0x000fe400078e0029 */
[----:B------:R-:W-:Y:S02]  /*c890*/  IMAD.MOV.U32 R4, RZ, RZ, 0x2 ;  /* 0x00000002ff047424 */ /* 0x000fe400078e00ff */
[----:B------:R-:W-:-:S07]  /*c8a0*/  IMAD.MOV.U32 R34, RZ, RZ, -0x1 ;  /* 0xffffffffff227424 */ /* 0x000fce00078e00ff */
[----:B------:R-:W-:Y:S05]  /*c8b0*/  WARPSYNC.COLLECTIVE R34, `(.L_x_1212) ;  /* 0x0000000022087348 */ /* 0x000fea0003c00000 */
[----:B------:R0:W1:Y:S02]  /*c8c0*/  SHFL.DOWN P4, R6, R7, R4, R33 ;  /* 0x0800000407067389 */ /* 0x0000640000080021 */
[----:B01----:R-:W-:Y:S05]  /*c8d0*/  ENDCOLLECTIVE ;  /* 0x000000000000791b */ /* 0x003fea0003800000 */
.L_x_1212:
[----:B------:R-:W-:Y:S05]  /*c8e0*/  BSYNC B0 ;  /* 0x0000000000007941 */ /* 0x000fea0003800000 */
.L_x_1211:
[----:B------:R-:W-:Y:S02]  /*c8f0*/  IMAD.MOV.U32 R7, RZ, RZ, R42 ;  /* 0x000000ffff077224 */ /* 0x000fe400078e002a */
[----:B------:R-:W-:Y:S02]  /*c900*/  IMAD.MOV.U32 R4, RZ, RZ, 0x2 ;  /* 0x00000002ff047424 */ /* 0x000fe400078e00ff */
[----:B------:R-:W-:Y:S02]  /*c910*/  IMAD.MOV.U32 R34, RZ, RZ, -0x1 ;  /* 0xffffffffff227424 */ /* 0x000fe400078e00ff */
[----:B------:R-:W-:-:S07]  /*c920*/  IMAD.MOV.U32 R30, RZ, RZ, R6 ;  /* 0x000000ffff1e7224 */ /* 0x000fce00078e0006 */
[----:B------:R-:W-:Y:S05]  /*c930*/  WARPSYNC.COLLECTIVE R34, `(.L_x_1213) ;  /* 0x0000000022087348 */ /* 0x000fea0003c00000 */
[----:B------:R0:W1:Y:S02]  /*c940*/  SHFL.DOWN P4, R6, R7, R4, R33 ;  /* 0x0800000407067389 */ /* 0x0000640000080021 */
[----:B01----:R-:W-:Y:S05]  /*c950*/  ENDCOLLECTIVE ;  /* 0x000000000000791b */ /* 0x003fea0003800000 */
.L_x_1213:
[----:B------:R-:W-:Y:S02]  /*c960*/  IMAD.MOV.U32 R7, RZ, RZ, R40 ;  /* 0x000000ffff077224 */ /* 0x000fe400078e0028 */
[----:B------:R-:W-:-:S07]  /*c970*/  IMAD.MOV.U32 R31, RZ, RZ, R6 ;  /* 0x000000ffff1f7224 */ /* 0x000fce00078e0006 */
[----:B------:R-:W-:Y:S05]  /*c980*/  WARPSYNC.COLLECTIVE R34, `(.L_x_1214) ;  /* 0x0000000022087348 */ /* 0x000fea0003c00000 */
[----:B------:R0:W1:Y:S02]  /*c990*/  SHFL.DOWN P4, R6, R7, R4, R33 ;  /* 0x0800000407067389 */ /* 0x0000640000080021 */
[----:B01----:R-:W-:Y:S05]  /*c9a0*/  ENDCOLLECTIVE ;  /* 0x000000000000791b */ /* 0x003fea0003800000 */
.L_x_1214:
[----:B------:R-:W-:Y:S05]  /*c9b0*/  BRA `(.L_x_1215) ;  /* 0xffffff7000347947 */ /* 0x000fea000383ffff */
.L_x_1062:
[----:B------:R-:W-:Y:S01]  /*c9c0*/  BSSY B0, `(.L_x_1216) ;  /* 0x0000006000007945 */ /* 0x000fe20003800000 */
[----:B------:R-:W-:Y:S02]  /*c9d0*/  IMAD.MOV.U32 R4, RZ, RZ, 0x2 ;  /* 0x00000002ff047424 */ /* 0x000fe400078e00ff */
[----:B------:R-:W-:-:S07]  /*c9e0*/  IMAD.MOV.U32 R34, RZ, RZ, -0x1 ;  /* 0xffffffffff227424 */ /* 0x000fce00078e00ff */
[----:B0-----:R-:W-:Y:S05]  /*c9f0*/  WARPSYNC.COLLECTIVE R34, `(.L_x_1217) ;  /* 0x0000000022087348 */ /* 0x001fea0003c00000 */
[----:B------:R1:W2:Y:S02]  /*ca00*/  SHFL.DOWN P4, R6, R7, R4, R33 ;  /* 0x0800000407067389 */ /* 0x0002a40000080021 */
[----:B012---:R-:W-:Y:S05]  /*ca10*/  ENDCOLLECTIVE ;  /* 0x000000000000791b */ /* 0x007fea0003800000 */
.L_x_1217:
[----:B------:R-:W-:Y:S05]  /*ca20*/  BSYNC B0 ;  /* 0x0000000000007941 */ /* 0x000fea0003800000 */
.L_x_1216:
[----:B------:R-:W-:Y:S05]  /*ca30*/  BRA `(.L_x_1218) ;  /* 0xffffff7000387947 */ /* 0x000fea000383ffff */
.L_x_1063:
[----:B------:R-:W-:Y:S01]  /*ca40*/  BSSY B0, `(.L_x_1219) ;  /* 0x0000007000007945 */ /* 0x000fe20003800000 */
[----:B------:R-:W-:Y:S02]  /*ca50*/  IMAD.MOV.U32 R7, RZ, RZ, R41 ;  /* 0x000000ffff077224 */ /* 0x000fe400078e0029 */
[----:B------:R-:W-:Y:S02]  /*ca60*/  IMAD.MOV.U32 R4, RZ, RZ, 0x4 ;  /* 0x00000004ff047424 */ /* 0x000fe400078e00ff */
[----:B------:R-:W-:-:S07]  /*ca70*/  IMAD.MOV.U32 R34, RZ, RZ, -0x1 ;  /* 0xffffffffff227424 */ /* 0x000fce00078e00ff */
[----:B------:R-:W-:Y:S05]  /*ca80*/  WARPSYNC.COLLECTIVE R34, `(.L_x_1220) ;  /* 0x0000000022087348 */ /* 0x000fea0003c00000 */
[----:B------:R0:W1:Y:S02]  /*ca90*/  SHFL.DOWN P4, R6, R7, R4, R33 ;  /* 0x0800000407067389 */ /* 0x0000640000080021 */
[----:B01----:R-:W-:Y:S05]  /*caa0*/  ENDCOLLECTIVE ;  /* 0x000000000000791b */ /* 0x003fea0003800000 */
.L_x_1220:
[----:B------:R-:W-:Y:S05]  /*cab0*/  BSYNC B0 ;  /* 0x0000000000007941 */ /* 0x000fea0003800000 */
.L_x_1219:
[----:B------:R-:W-:Y:S02]  /*cac0*/  IMAD.MOV.U32 R7, RZ, RZ, R42 ;  /* 0x000000ffff077224 */ /* 0x000fe400078e002a */
[----:B------:R-:W-:Y:S02]  /*cad0*/  IMAD.MOV.U32 R4, RZ, RZ, 0x4 ;  /* 0x00000004ff047424 */ /* 0x000fe400078e00ff */
[----:B------:R-:W-:Y:S02]  /*cae0*/  IMAD.MOV.U32 R34, RZ, RZ, -0x1 ;  /* 0xffffffffff227424 */ /* 0x000fe400078e00ff */
[----:B------:R-:W-:-:S07]  /*caf0*/  IMAD.MOV.U32 R30, RZ, RZ, R6 ;  /* 0x000000ffff1e7224 */ /* 0x000fce00078e0006 */
[----:B------:R-:W-:Y:S05]  /*cb00*/  WARPSYNC.COLLECTIVE R34, `(.L_x_1221) ;  /* 0x0000000022087348 */ /* 0x000fea0003c00000 */
[----:B------:R0:W1:Y:S02]  /*cb10*/  SHFL.DOWN P4, R6, R7, R4, R33 ;  /* 0x0800000407067389 */ /* 0x0000640000080021 */
[----:B01----:R-:W-:Y:S05]  /*cb20*/  ENDCOLLECTIVE ;  /* 0x000000000000791b */ /* 0x003fea0003800000 */
.L_x_1221:
[----:B------:R-:W-:Y:S02]  /*cb30*/  IMAD.MOV.U32 R7, RZ, RZ, R40 ;  /* 0x000000ffff077224 */ /* 0x000fe400078e0028 */
[----:B------:R-:W-:-:S07]  /*cb40*/  IMAD.MOV.U32 R31, RZ, RZ, R6 ;  /* 0x000000ffff1f7224 */ /* 0x000fce00078e0006 */
[----:B------:R-:W-:Y:S05]  /*cb50*/  WARPSYNC.COLLECTIVE R34, `(.L_x_1222) ;  /* 0x0000000022087348 */ /* 0x000fea0003c00000 */
[----:B------:R0:W1:Y:S02]  /*cb60*/  SHFL.DOWN P4, R6, R7, R4, R33 ;  /* 0x0800000407067389 */ /* 0x0000640000080021 */
[----:B01----:R-:W-:Y:S05]  /*cb70*/  ENDCOLLECTIVE ;  /* 0x000000000000791b */ /* 0x003fea0003800000 */
.L_x_1222:
[----:B------:R-:W-:Y:S05]  /*cb80*/  BRA `(.L_x_1223) ;  /* 0xffffff7000047947 */ /* 0x000fea000383ffff */
.L_x_1064:
[----:B------:R-:W-:Y:S01]  /*cb90*/  BSSY B0, `(.L_x_1224) ;  /* 0x0000006000007945 */ /* 0x000fe20003800000 */
[----:B------:R-:W-:Y:S02]  /*cba0*/  IMAD.MOV.U32 R4, RZ, RZ, 0x4 ;  /* 0x00000004ff047424 */ /* 0x000fe400078e00ff */
[----:B------:R-:W-:-:S07]  /*cbb0*/  IMAD.MOV.U32 R34, RZ, RZ, -0x1 ;  /* 0xffffffffff227424 */ /* 0x000fce00078e00ff */
[----:B0-----:R-:W-:Y:S05]  /*cbc0*/  WARPSYNC.COLLECTIVE R34, `(.L_x_1225) ;  /* 0x0000000022087348 */ /* 0x001fea0003c00000 */
[----:B------:R1:W2:Y:S02]  /*cbd0*/  SHFL.DOWN P4, R6, R7, R4, R33 ;  /* 0x0800000407067389 */ /* 0x0002a40000080021 */
[----:B012---:R-:W-:Y:S05]  /*cbe0*/  ENDCOLLECTIVE ;  /* 0x000000000000791b */ /* 0x007fea0003800000 */
.L_x_1225:
[----:B------:R-:W-:Y:S05]  /*cbf0*/  BSYNC B0 ;  /* 0x0000000000007941 */ /* 0x000fea0003800000 */
.L_x_1224:
[----:B------:R-:W-:Y:S05]  /*cc00*/  BRA `(.L_x_1226) ;  /* 0xffffff7000087947 */ /* 0x000fea000383ffff */
.L_x_1065:
[----:B------:R-:W-:Y:S01]  /*cc10*/  BSSY B0, `(.L_x_1227) ;  /* 0x0000007000007945 */ /* 0x000fe20003800000 */
[----:B------:R-:W-:Y:S02]  /*cc20*/  IMAD.MOV.U32 R7, RZ, RZ, R41 ;  /* 0x000000ffff077224 */ /* 0x000fe400078e0029 */
[----:B------:R-:W-:Y:S02]  /*cc30*/  IMAD.MOV.U32 R4, RZ, RZ, 0x8 ;  /* 0x00000008ff047424 */ /* 0x000fe400078e00ff */
[----:B------:R-:W-:-:S07]  /*cc40*/  IMAD.MOV.U32 R34, RZ, RZ, -0x1 ;  /* 0xffffffffff227424 */ /* 0x000fce00078e00ff */
[----:B------:R-:W-:Y:S05]  /*cc50*/  WARPSYNC.COLLECTIVE R34, `(.L_x_1228) ;  /* 0x0000000022087348 */ /* 0x000fea0003c00000 */
[----:B------:R0:W1:Y:S02]  /*cc60*/  SHFL.DOWN P4, R6, R7, R4, R33 ;  /* 0x0800000407067389 */ /* 0x0000640000080021 */
[----:B01----:R-:W-:Y:S05]  /*cc70*/  ENDCOLLECTIVE ;  /* 0x000000000000791b */ /* 0x003fea0003800000 */
.L_x_1228:
[----:B------:R-:W-:Y:S05]  /*cc80*/  BSYNC B0 ;  /* 0x0000000000007941 */ /* 0x000fea0003800000 */
.L_x_1227:
[----:B------:R-:W-:Y:S02]  /*cc90*/  IMAD.MOV.U32 R7, RZ, RZ, R42 ;  /* 0x000000ffff077224 */ /* 0x000fe400078e002a */
[----:B------:R-:W-:Y:S02]  /*cca0*/  IMAD.MOV.U32 R4, RZ, RZ, 0x8 ;  /* 0x00000008ff047424 */ /* 0x000fe400078e00ff */
[----:B------:R-:W-:Y:S02]  /*ccb0*/  IMAD.MOV.U32 R34, RZ, RZ, -0x1 ;  /* 0xffffffffff227424 */ /* 0x000fe400078e00ff */
[----:B------:R-:W-:-:S07]  /*ccc0*/  IMAD.MOV.U32 R30, RZ, RZ, R6 ;  /* 0x000000ffff1e7224 */ /* 0x000fce00078e0006 */
[----:B------:R-:W-:Y:S05]  /*ccd0*/  WARPSYNC.COLLECTIVE R34, `(.L_x_1229) ;  /* 0x0000000022087348 */ /* 0x000fea0003c00000 */
[----:B------:R0:W1:Y:S02]  /*cce0*/  SHFL.DOWN P4, R6, R7, R4, R33 ;  /* 0x0800000407067389 */ /* 0x0000640000080021 */
[----:B01----:R-:W-:Y:S05]  /*ccf0*/  ENDCOLLECTIVE ;  /* 0x000000000000791b */ /* 0x003fea0003800000 */
.L_x_1229:
[----:B------:R-:W-:Y:S02]  /*cd00*/  IMAD.MOV.U32 R7, RZ, RZ, R40 ;  /* 0x000000ffff077224 */ /* 0x000fe400078e0028 */
[----:B------:R-:W-:-:S07]  /*cd10*/  IMAD.MOV.U32 R31, RZ, RZ, R6 ;  /* 0x000000ffff1f7224 */ /* 0x000fce00078e0006 */
[----:B------:R-:W-:Y:S05]  /*cd20*/  WARPSYNC.COLLECTIVE R34, `(.L_x_1230) ;  /* 0x0000000022087348 */ /* 0x000fea0003c00000 */
[----:B------:R0:W1:Y:S02]  /*cd30*/  SHFL.DOWN P4, R6, R7, R4, R33 ;  /* 0x0800000407067389 */ /* 0x0000640000080021 */
[----:B01----:R-:W-:Y:S05]  /*cd40*/  ENDCOLLECTIVE ;  /* 0x000000000000791b */ /* 0x003fea0003800000 */
.L_x_1230:
[----:B------:R-:W-:Y:S05]  /*cd50*/  BRA `(.L_x_1231) ;  /* 0xffffff6c00d47947 */ /* 0x000fea000383ffff */
.L_x_1066:
[----:B------:R-:W-:Y:S01]  /*cd60*/  BSSY B0, `(.L_x_1232) ;  /* 0x0000006000007945 */ /* 0x000fe20003800000 */
[----:B------:R-:W-:Y:S02]  /*cd70*/  IMAD.MOV.U32 R4, RZ, RZ, 0x8 ;  /* 0x00000008ff047424 */ /* 0x000fe400078e00ff */
[----:B------:R-:W-:-:S07]  /*cd80*/  IMAD.MOV.U32 R34, RZ, RZ, -0x1 ;  /* 0xffffffffff227424 */ /* 0x000fce00078e00ff */
[----:B0-----:R-:W-:Y:S05]  /*cd90*/  WARPSYNC.COLLECTIVE R34, `(.L_x_1233) ;  /* 0x0000000022087348 */ /* 0x001fea0003c00000 */
[----:B------:R1:W2:Y:S02]  /*cda0*/  SHFL.DOWN P4, R6, R7, R4, R33 ;  /* 0x0800000407067389 */ /* 0x0002a40000080021 */
[----:B012---:R-:W-:Y:S05]  /*cdb0*/  ENDCOLLECTIVE ;  /* 0x000000000000791b */ /* 0x007fea0003800000 */
.L_x_1233:
[----:B------:R-:W-:Y:S05]  /*cdc0*/  BSYNC B0 ;  /* 0x0000000000007941 */ /* 0x000fea0003800000 */
.L_x_1232:
[----:B------:R-:W-:Y:S05]  /*cdd0*/  BRA `(.L_x_1234) ;  /* 0xffffff6c00d87947 */ /* 0x000fea000383ffff */
.L_x_1067:
[----:B------:R-:W-:Y:S01]  /*cde0*/  BSSY B0, `(.L_x_1235) ;  /* 0x0000007000007945 */ /* 0x000fe20003800000 */
[----:B------:R-:W-:Y:S02]  /*cdf0*/  IMAD.MOV.U32 R7, RZ, RZ, R41 ;  /* 0x000000ffff077224 */ /* 0x000fe400078e0029 */
[----:B------:R-:W-:Y:S02]  /*ce00*/  IMAD.MOV.U32 R4, RZ, RZ, 0x10 ;  /* 0x00000010ff047424 */ /* 0x000fe400078e00ff */
[----:B------:R-:W-:-:S07]  /*ce10*/  IMAD.MOV.U32 R34, RZ, RZ, -0x1 ;  /* 0xffffffffff227424 */ /* 0x000fce00078e00ff */
[----:B------:R-:W-:Y:S05]  /*ce20*/  WARPSYNC.COLLECTIVE R34, `(.L_x_1236) ;  /* 0x0000000022087348 */ /* 0x000fea0003c00000 */
[----:B------:R0:W1:Y:S02]  /*ce30*/  SHFL.DOWN P4, R6, R7, R4, R33 ;  /* 0x0800000407067389 */ /* 0x0000640000080021 */
[----:B01----:R-:W-:Y:S05]  /*ce40*/  ENDCOLLECTIVE ;  /* 0x000000000000791b */ /* 0x003fea0003800000 */
.L_x_1236:
[----:B------:R-:W-:Y:S05]  /*ce50*/  BSYNC B0 ;  /* 0x0000000000007941 */ /* 0x000fea0003800000 */
.L_x_1235:
[----:B------:R-:W-:Y:S02]  /*ce60*/  IMAD.MOV.U32 R7, RZ, RZ, R42 ;  /* 0x000000ffff077224 */ /* 0x000fe400078e002a */
[----:B------:R-:W-:Y:S02]  /*ce70*/  IMAD.MOV.U32 R4, RZ, RZ, 0x10 ;  /* 0x00000010ff047424 */ /* 0x000fe400078e00ff */
[----:B------:R-:W-:Y:S02]  /*ce80*/  IMAD.MOV.U32 R34, RZ, RZ, -0x1 ;  /* 0xffffffffff227424 */ /* 0x000fe400078e00ff */
[----:B------:R-:W-:-:S07]  /*ce90*/  IMAD.MOV.U32 R48, RZ, RZ, R6 ;  /* 0x000000ffff307224 */ /* 0x000fce00078e0006 */
[----:B------:R-:W-:Y:S05]  /*cea0*/  WARPSYNC.COLLECTIVE R34, `(.L_x_1237) ;  /* 0x0000000022087348 */ /* 0x000fea0003c00000 */
[----:B------:R0:W1:Y:S02]  /*ceb0*/  SHFL.DOWN P4, R6, R7, R4, R33 ;  /* 0x0800000407067389 */ /* 0x0000640000080021 */
[----:B01----:R-:W-:Y:S05]  /*cec0*/  ENDCOLLECTIVE ;  /* 0x000000000000791b */ /* 0x003fea0003800000 */
.L_x_1237:
[----:B------:R-:W-:Y:S02]  /*ced0*/  IMAD.MOV.U32 R7, RZ, RZ, R40 ;  /* 0x000000ffff077224 */ /* 0x000fe400078e0028 */
[----:B------:R-:W-:-:S07]  /*cee0*/  IMAD.MOV.U32 R49, RZ, RZ, R6 ;  /* 0x000000ffff317224 */ /* 0x000fce00078e0006 */
[----:B------:R-:W-:Y:S05]  /*cef0*/  WARPSYNC.COLLECTIVE R34, `(.L_x_1238) ;  /* 0x0000000022087348 */ /* 0x000fea0003c00000 */
[----:B------:R0:W1:Y:S02]  /*cf00*/  SHFL.DOWN P4, R6, R7, R4, R33 ;  /* 0x0800000407067389 */ /* 0x0000640000080021 */
[----:B01----:R-:W-:Y:S05]  /*cf10*/  ENDCOLLECTIVE ;  /* 0x000000000000791b */ /* 0x003fea0003800000 */
.L_x_1238:
[----:B------:R-:W-:Y:S05]  /*cf20*/  BRA `(.L_x_1239) ;  /* 0xffffff6c00a47947 */ /* 0x000fea000383ffff */
.L_x_1068:
[----:B------:R-:W-:Y:S01]  /*cf30*/  BSSY B0, `(.L_x_1240) ;  /* 0x0000006000007945 */ /* 0x000fe20003800000 */
[----:B------:R-:W-:Y:S02]  /*cf40*/  IMAD.MOV.U32 R4, RZ, RZ, 0x10 ;  /* 0x00000010ff047424 */ /* 0x000fe400078e00ff */
[----:B------:R-:W-:-:S07]  /*cf50*/  IMAD.MOV.U32 R34, RZ, RZ, -0x1 ;  /* 0xffffffffff227424 */ /* 0x000fce00078e00ff */
[----:B0-----:R-:W-:Y:S05]  /*cf60*/  WARPSYNC.COLLECTIVE R34, `(.L_x_1241) ;  /* 0x0000000022087348 */ /* 0x001fea0003c00000 */
[----:B------:R1:W2:Y:S02]  /*cf70*/  SHFL.DOWN P4, R6, R7, R4, R33 ;  /* 0x0800000407067389 */ /* 0x0002a40000080021 */
[----:B012---:R-:W-:Y:S05]  /*cf80*/  ENDCOLLECTIVE ;  /* 0x000000000000791b */ /* 0x007fea0003800000 */
.L_x_1241:
[----:B------:R-:W-:Y:S05]  /*cf90*/  BSYNC B0 ;  /* 0x0000000000007941 */ /* 0x000fea0003800000 */
.L_x_1240:
[----:B------:R-:W-:Y:S05]  /*cfa0*/  BRA `(.L_x_1242) ;  /* 0xffffff6c00b47947 */ /* 0x000fea000383ffff */
.L_x_1069:
[----:B------:R-:W-:Y:S01]  /*cfb0*/  BSSY B0, `(.L_x_1243) ;  /* 0x0000006000007945 */ /* 0x000fe20003800000 */
[----:B------:R-:W-:Y:S01]  /*cfc0*/  PLOP3.LUT P5, PT, P0, PT, PT, 0x80, 0x8 ;  /* 0x000000000008781c */ /* 0x000fe200007af070 */
[----:B------:R-:W-:-:S12]  /*cfd0*/  IMAD.MOV.U32 R34, RZ, RZ, -0x1 ;  /* 0xffffffffff227424 */ /* 0x000fd800078e00ff */
[----:B------:R-:W-:Y:S05]  /*cfe0*/  WARPSYNC.COLLECTIVE R34, `(.L_x_1244) ;  /* 0x0000000022087348 */ /* 0x000fea0003c00000 */
[----:B------:R-:W-:Y:S01]  /*cff0*/  VOTE.ALL P5, P5 ;  /* 0x0000000000ff7806 */ /* 0x000fe200028a0000 */
[----:B------:R-:W-:-:S12]  /*d000*/  ENDCOLLECTIVE ;  /* 0x000000000000791b */ /* 0x000fd80003800000 */
.L_x_1244:
[----:B------:R-:W-:Y:S05]  /*d010*/  BSYNC B0 ;  /* 0x0000000000007941 */ /* 0x000fea0003800000 */
.L_x_1243:
[----:B------:R-:W-:Y:S01]  /*d020*/  PLOP3.LUT P0, PT, P5, PT, PT, 0x80, 0x8 ;  /* 0x000000000008781c */ /* 0x000fe20002f0f070 */
[----:B------:R-:W-:-:S12]  /*d030*/  BRA `(.L_x_1245) ;  /* 0xffffff6c00b07947 */ /* 0x000fd8000383ffff */
.L_x_1071:
[----:B------:R-:W-:Y:S01]  /*d040*/  BSSY B0, `(.L_x_1246) ;  /* 0x0000006000007945 */ /* 0x000fe20003800000 */
[----:B------:R-:W-:Y:S01]  /*d050*/  PLOP3.LUT P4, PT, P0, PT, PT, 0x8, 0x80 ;  /* 0x000000000080781c */ /* 0x000fe2000078e170 */
[----:B------:R-:W-:-:S12]  /*d060*/  IMAD.MOV.U32 R34, RZ, RZ, -0x1 ;  /* 0xffffffffff227424 */ /* 0x000fd800078e00ff */
[----:B------:R-:W-:Y:S05]  /*d070*/  WARPSYNC.COLLECTIVE R34, `(.L_x_1247) ;  /* 0x0000000022087348 */ /* 0x000fea0003c00000 */
[----:B------:R-:W-:Y:S01]  /*d080*/  VOTE.ANY P4, P4 ;  /* 0x0000000000ff7806 */ /* 0x000fe20002080100 */
[----:B------:R-:W-:-:S12]  /*d090*/  ENDCOLLECTIVE ;  /* 0x000000000000791b */ /* 0x000fd80003800000 */
.L_x_1247:
[----:B------:R-:W-:Y:S05]  /*d0a0*/  BSYNC B0 ;  /* 0x0000000000007941 */ /* 0x000fea0003800000 */
.L_x_1246:
[----:B------:R-:W-:Y:S01]  /*d0b0*/  PLOP3.LUT P0, PT, P4, PT, PT, 0x80, 0x8 ;  /* 0x000000000008781c */ /* 0x000fe2000270f070 */
[----:B------:R-:W-:-:S12]  /*d0c0*/  BRA `(.L_x_1248) ;  /* 0xffffff6c00ac7947 */ /* 0x000fd8000383ffff */
.L_x_1073:
[----:B------:R-:W-:Y:S01]  /*d0d0*/  BSSY B0, `(.L_x_1249) ;  /* 0x0000006000007945 */ /* 0x000fe20003800000 */
[----:B------:R-:W-:Y:S01]  /*d0e0*/  PLOP3.LUT P4, PT, P0, PT, PT, 0x8, 0x80 ;  /* 0x000000000080781c */ /* 0x000fe2000078e170 */
[----:B------:R-:W-:-:S12]  /*d0f0*/  IMAD.MOV.U32 R34, RZ, RZ, -0x1 ;  /* 0xffffffffff227424 */ /* 0x000fd800078e00ff */
[----:B------:R-:W-:Y:S05]  /*d100*/  WARPSYNC.COLLECTIVE R34, `(.L_x_1250) ;  /* 0x0000000022087348 */ /* 0x000fea0003c00000 */
[----:B------:R-:W-:Y:S01]  /*d110*/  VOTE.ANY R34, PT, P4 ;  /* 0x0000000000227806 */ /* 0x000fe200020e0100 */
[----:B------:R-:W-:Y:S06]  /*d120*/  ENDCOLLECTIVE ;  /* 0x000000000000791b */ /* 0x000fec0003800000 */
.L_x_1250:
[----:B------:R-:W-:Y:S05]  /*d130*/  BSYNC B0 ;  /* 0x0000000000007941 */ /* 0x000fea0003800000 */
.L_x_1249:
        /* <DEDUP_REMOVED lines=10> */
.L_x_1251:
[----:B------:R-:W-:Y:S02]  /*d1e0*/  IMAD.MOV.U32 R7, RZ, RZ, R51 ;  /* 0x000000ffff077224 */ /* 0x000fe400078e0033 */
[----:B------:R-:W-:-:S07]  /*d1f0*/  IMAD.MOV.U32 R53, RZ, RZ, R6 ;  /* 0x000000ffff357224 */ /* 0x000fce00078e0006 */
[----:B------:R-:W-:Y:S05]  /*d200*/  WARPSYNC.COLLECTIVE R34, `(.L_x_1252) ;  /* 0x0000000022087348 */ /* 0x000fea0003c00000 */
[----:B------:R0:W1:Y:S02]  /*d210*/  SHFL.DOWN P4, R6, R7, R4, R33 ;  /* 0x0800000407067389 */ /* 0x0000640000080021 */
[----:B01----:R-:W-:Y:S05]  /*d220*/  ENDCOLLECTIVE ;  /* 0x000000000000791b */ /* 0x003fea0003800000 */
.L_x_1252:
[----:B------:R-:W-:Y:S02]  /*d230*/  IMAD.MOV.U32 R7, RZ, RZ, R48 ;  /* 0x000000ffff077224 */ /* 0x000fe400078e0030 */
[----:B------:R-:W-:-:S07]  /*d240*/  IMAD.MOV.U32 R50, RZ, RZ, R6 ;  /* 0x000000ffff327224 */ /* 0x000fce00078e0006 */
[----:B------:R-:W-:Y:S05]  /*d250*/  WARPSYNC.COLLECTIVE R34, `(.L_x_1253) ;  /* 0x0000000022087348 */ /* 0x000fea0003c00000 */
[----:B------:R0:W1:Y:S02]  /*d260*/  SHFL.DOWN P4, R6, R7, R4, R33 ;  /* 0x0800000407067389 */ /* 0x0000640000080021 */
[----:B01----:R-:W-:Y:S05]  /*d270*/  ENDCOLLECTIVE ;  /* 0x000000000000791b */ /* 0x003fea0003800000 */
.L_x_1253:
[----:B------:R-:W-:Y:S01]  /*d280*/  IMAD.MOV.U32 R52, RZ, RZ, R6 ;  /* 0x000000ffff347224 */ /* 0x000fe200078e0006 */
[----:B------:R-:W-:Y:S06]  /*d290*/  BRA `(.L_x_1254) ;  /* 0xffffff6c00747947 */ /* 0x000fec000383ffff */
.L_x_1074:
[----:B------:R-:W-:Y:S01]  /*d2a0*/  BSSY B0, `(.L_x_1255) ;  /* 0x0000006000007945 */ /* 0x000fe20003800000 */
[----:B------:R-:W-:Y:S02]  /*d2b0*/  IMAD.MOV.U32 R4, RZ, RZ, 0x1 ;  /* 0x00000001ff047424 */ /* 0x000fe400078e00ff */
[----:B------:R-:W-:-:S07]  /*d2c0*/  IMAD.MOV.U32 R34, RZ, RZ, -0x1 ;  /* 0xffffffffff227424 */ /* 0x000fce00078e00ff */
[----:B--23--:R-:W-:Y:S05]  /*d2d0*/  WARPSYNC.COLLECTIVE R34, `(.L_x_1256) ;  /* 0x0000000022087348 */ /* 0x00cfea0003c00000 */
[----:B------:R0:W1:Y:S02]  /*d2e0*/  SHFL.DOWN P4, R6, R7, R4, R33 ;  /* 0x0800000407067389 */ /* 0x0000640000080021 */
[----:B0123--:R-:W-:Y:S05]  /*d2f0*/  ENDCOLLECTIVE ;  /* 0x000000000000791b */ /* 0x00ffea0003800000 */
.L_x_1256:
[----:B------:R-:W-:Y:S05]  /*d300*/  BSYNC B0 ;  /* 0x0000000000007941 */ /* 0x000fea0003800000 */
.L_x_1255:
[----:B------:R-:W-:Y:S05]  /*d310*/  BRA `(.L_x_1257) ;  /* 0xffffff6c006c7947 */ /* 0x000fea000383ffff */
.L_x_1075:
[----:B------:R-:W-:Y:S01]  /*d320*/  BSSY B0, `(.L_x_1258) ;  /* 0x0000007000007945 */ /* 0x000fe20003800000 */
[----:B------:R-:W-:Y:S02]  /*d330*/  IMAD.MOV.U32 R7, RZ, RZ, R32 ;  /* 0x000000ffff077224 */ /* 0x000fe400078e0020 */
[----:B------:R-:W-:Y:S02]  /*d340*/  IMAD.MOV.U32 R4, RZ, RZ, 0x2 ;  /* 0x00000002ff047424 */ /* 0x000fe400078e00ff */
[----:B------:R-:W-:-:S07]  /*d350*/  IMAD.MOV.U32 R34, RZ, RZ, -0x1 ;  /* 0xffffffffff227424 */ /* 0x000fce00078e00ff */
[----:B------:R-:W-:Y:S05]  /*d360*/  WARPSYNC.COLLECTIVE R34, `(.L_x_1259) ;  /* 0x0000000022087348 */ /* 0x000fea0003c00000 */
[----:B------:R0:W1:Y:S02]  /*d370*/  SHFL.DOWN P4, R6, R7, R4, R33 ;  /* 0x0800000407067389 */ /* 0x0000640000080021 */
[----:B01----:R-:W-:Y:S05]  /*d380*/  ENDCOLLECTIVE ;  /* 0x000000000000791b */ /* 0x003fea0003800000 */
.L_x_1259:
[----:B------:R-:W-:Y:S05]  /*d390*/  BSYNC B0 ;  /* 0x0000000000007941 */ /* 0x000fea0003800000 */
.L_x_1258:
[----:B------:R-:W-:Y:S02]  /*d3a0*/  IMAD.MOV.U32 R7, RZ, RZ, R51 ;  /* 0x000000ffff077224 */ /* 0x000fe400078e0033 */
[----:B------:R-:W-:Y:S02]  /*d3b0*/  IMAD.MOV.U32 R4, RZ, RZ, 0x2 ;  /* 0x00000002ff047424 */ /* 0x000fe400078e00ff */
[----:B------:R-:W-:Y:S02]  /*d3c0*/  IMAD.MOV.U32 R34, RZ, RZ, -0x1 ;  /* 0xffffffffff227424 */ /* 0x000fe400078e00ff */
[----:B------:R-:W-:-:S07]  /*d3d0*/  IMAD.MOV.U32 R53, RZ, RZ, R6 ;  /* 0x000000ffff357224 */ /* 0x000fce00078e0006 */
[----:B------:R-:W-:Y:S05]  /*d3e0*/  WARPSYNC.COLLECTIVE R34, `(.L_x_1260) ;  /* 0x0000000022087348 */ /* 0x000fea0003c00000 */
[----:B------:R0:W1:Y:S02]  /*d3f0*/  SHFL.DOWN P4, R6, R7, R4, R33 ;  /* 0x0800000407067389 */ /* 0x0000640000080021 */
[----:B01----:R-:W-:Y:S05]  /*d400*/  ENDCOLLECTIVE ;  /* 0x000000000000791b */ /* 0x003fea0003800000 */
.L_x_1260:
[----:B------:R-:W-:Y:S02]  /*d410*/  IMAD.MOV.U32 R7, RZ, RZ, R48 ;  /* 0x000000ffff077224 */ /* 0x000fe400078e0030 */
[----:B------:R-:W-:-:S07]  /*d420*/  IMAD.MOV.U32 R50, RZ, RZ, R6 ;  /* 0x000000ffff327224 */ /* 0x000fce00078e0006 */
[----:B------:R-:W-:Y:S05]  /*d430*/  WARPSYNC.COLLECTIVE R34, `(.L_x_1261) ;  /* 0x0000000022087348 */ /* 0x000fea0003c00000 */
[----:B------:R0:W1:Y:S02]  /*d440*/  SHFL.DOWN P4, R6, R7, R4, R33 ;  /* 0x0800000407067389 */ /* 0x0000640000080021 */
[----:B01----:R-:W-:Y:S05]  /*d450*/  ENDCOLLECTIVE ;  /* 0x000000000000791b */ /* 0x003fea0003800000 */
.L_x_1261:
[----:B------:R-:W-:Y:S01]  /*d460*/  IMAD.MOV.U32 R52, RZ, RZ, R6 ;  /* 0x000000ffff347224 */ /* 0x000fe200078e0006 */
[----:B------:R-:W-:Y:S06]  /*d470*/  BRA `(.L_x_1262) ;  /* 0xffffff6c003c7947 */ /* 0x000fec000383ffff */
.L_x_1076:
[----:B------:R-:W-:Y:S01]  /*d480*/  BSSY B0, `(.L_x_1263) ;  /* 0x0000006000007945 */ /* 0x000fe20003800000 */
[----:B------:R-:W-:Y:S02]  /*d490*/  IMAD.MOV.U32 R4, RZ, RZ, 0x2 ;  /* 0x00000002ff047424 */ /* 0x000fe400078e00ff */
[----:B------:R-:W-:-:S07]  /*d4a0*/  IMAD.MOV.U32 R34, RZ, RZ, -0x1 ;  /* 0xffffffffff227424 */ /* 0x000fce00078e00ff */
[----:B--23--:R-:W-:Y:S05]  /*d4b0*/  WARPSYNC.COLLECTIVE R34, `(.L_x_1264) ;  /* 0x0000000022087348 */ /* 0x00cfea0003c00000 */
[----:B------:R0:W1:Y:S02]  /*d4c0*/  SHFL.DOWN P4, R6, R7, R4, R33 ;  /* 0x0800000407067389 */ /* 0x0000640000080021 */
[----:B0123--:R-:W-:Y:S05]  /*d4d0*/  ENDCOLLECTIVE ;  /* 0x000000000000791b */ /* 0x00ffea0003800000 */
.L_x_1264:
[----:B------:R-:W-:Y:S05]  /*d4e0*/  BSYNC B0 ;  /* 0x0000000000007941 */ /* 0x000fea0003800000 */
.L_x_1263:
[----:B------:R-:W-:Y:S05]  /*d4f0*/  BRA `(.L_x_1265) ;  /* 0xffffff6c00347947 */ /* 0x000fea000383ffff */
.L_x_1077:
[----:B------:R-:W-:Y:S01]  /*d500*/  BSSY B0, `(.L_x_1266) ;  /* 0x0000007000007945 */ /* 0x000fe20003800000 */
[----:B------:R-:W-:Y:S02]  /*d510*/  IMAD.MOV.U32 R7, RZ, RZ, R32 ;  /* 0x000000ffff077224 */ /* 0x000fe400078e0020 */
[----:B------:R-:W-:Y:S02]  /*d520*/  IMAD.MOV.U32 R4, RZ, RZ, 0x4 ;  /* 0x00000004ff047424 */ /* 0x000fe400078e00ff */
[----:B------:R-:W-:-:S07]  /*d530*/  IMAD.MOV.U32 R34, RZ, RZ, -0x1 ;  /* 0xffffffffff227424 */ /* 0x000fce00078e00ff */
[----:B------:R-:W-:Y:S05]  /*d540*/  WARPSYNC.COLLECTIVE R34, `(.L_x_1267) ;  /* 0x0000000022087348 */ /* 0x000fea0003c00000 */
[----:B------:R0:W1:Y:S02]  /*d550*/  SHFL.DOWN P4, R6, R7, R4, R33 ;  /* 0x0800000407067389 */ /* 0x0000640000080021 */
[----:B01----:R-:W-:Y:S05]  /*d560*/  ENDCOLLECTIVE ;  /* 0x000000000000791b */ /* 0x003fea0003800000 */
.L_x_1267:
[----:B------:R-:W-:Y:S05]  /*d570*/  BSYNC B0 ;  /* 0x0000000000007941 */ /* 0x000fea0003800000 */
.L_x_1266:
[----:B------:R-:W-:Y:S02]  /*d580*/  IMAD.MOV.U32 R7, RZ, RZ, R51 ;  /* 0x000000ffff077224 */ /* 0x000fe400078e0033 */
[----:B------:R-:W-:Y:S02]  /*d590*/  IMAD.MOV.U32 R4, RZ, RZ, 0x4 ;  /* 0x00000004ff047424 */ /* 0x000fe400078e00ff */
[----:B------:R-:W-:Y:S02]  /*d5a0*/  IMAD.MOV.U32 R34, RZ, RZ, -0x1 ;  /* 0xffffffffff227424 */ /* 0x000fe400078e00ff */
[----:B------:R-:W-:-:S07]  /*d5b0*/  IMAD.MOV.U32 R53, RZ, RZ, R6 ;  /* 0x000000ffff357224 */ /* 0x000fce00078e0006 */
[----:B------:R-:W-:Y:S05]  /*d5c0*/  WARPSYNC.COLLECTIVE R34, `(.L_x_1268) ;  /* 0x0000000022087348 */ /* 0x000fea0003c00000 */
[----:B------:R0:W1:Y:S02]  /*d5d0*/  SHFL.DOWN P4, R6, R7, R4, R33 ;  /* 0x0800000407067389 */ /* 0x0000640000080021 */
[----:B01----:R-:W-:Y:S05]  /*d5e0*/  ENDCOLLECTIVE ;  /* 0x000000000000791b */ /* 0x003fea0003800000 */
.L_x_1268:
[----:B------:R-:W-:Y:S02]  /*d5f0*/  IMAD.MOV.U32 R7, RZ, RZ, R48 ;  /* 0x000000ffff077224 */ /* 0x000fe400078e0030 */
[----:B------:R-:W-:-:S07]  /*d600*/  IMAD.MOV.U32 R50, RZ, RZ, R6 ;  /* 0x000000ffff327224 */ /* 0x000fce00078e0006 */
[----:B------:R-:W-:Y:S05]  /*d610*/  WARPSYNC.COLLECTIVE R34, `(.L_x_1269) ;  /* 0x0000000022087348 */ /* 0x000fea0003c00000 */
[----:B------:R0:W1:Y:S02]  /*d620*/  SHFL.DOWN P4, R6, R7, R4, R33 ;  /* 0x0800000407067389 */ /* 0x0000640000080021 */
[----:B01----:R-:W-:Y:S05]  /*d630*/  ENDCOLLECTIVE ;  /* 0x000000000000791b */ /* 0x003fea0003800000 */
.L_x_1269:
[----:B------:R-:W-:Y:S01]  /*d640*/  IMAD.MOV.U32 R52, RZ, RZ, R6 ;  /* 0x000000ffff347224 */ /* 0x000fe200078e0006 */
[----:B------:R-:W-:Y:S06]  /*d650*/  BRA `(.L_x_1270) ;  /* 0xffffff6c00047947 */ /* 0x000fec000383ffff */
.L_x_1078:
[----:B------:R-:W-:Y:S01]  /*d660*/  BSSY B0, `(.L_x_1271) ;  /* 0x0000006000007945 */ /* 0x000fe20003800000 */
[----:B------:R-:W-:Y:S02]  /*d670*/  IMAD.MOV.U32 R4, RZ, RZ, 0x4 ;  /* 0x00000004ff047424 */ /* 0x000fe400078e00ff */
[----:B------:R-:W-:-:S07]  /*d680*/  IMAD.MOV.U32 R34, RZ, RZ, -0x1 ;  /* 0xffffffffff227424 */ /* 0x000fce00078e00ff */
[----:B--23--:R-:W-:Y:S05]  /*d690*/  WARPSYNC.COLLECTIVE R34, `(.L_x_1272) ;  /* 0x0000000022087348 */ /* 0x00cfea0003c00000 */
[----:B------:R0:W1:Y:S02]  /*d6a0*/  SHFL.DOWN P4, R6, R7, R4, R33 ;  /* 0x0800000407067389 */ /* 0x0000640000080021 */
[----:B0123--:R-:W-:Y:S05]  /*d6b0*/  ENDCOLLECTIVE ;  /* 0x000000000000791b */ /* 0x00ffea0003800000 */
.L_x_1272:
[----:B------:R-:W-:Y:S05]  /*d6c0*/  BSYNC B0 ;  /* 0x0000000000007941 */ /* 0x000fea0003800000 */
.L_x_1271:
[----:B------:R-:W-:Y:S05]  /*d6d0*/  BRA `(.L_x_1273) ;  /* 0xffffff6800fc7947 */ /* 0x000fea000383ffff */
.L_x_1079:
[----:B------:R-:W-:Y:S01]  /*d6e0*/  BSSY B0, `(.L_x_1274) ;  /* 0x0000007000007945 */ /* 0x000fe20003800000 */
[----:B------:R-:W-:Y:S02]  /*d6f0*/  IMAD.MOV.U32 R7, RZ, RZ, R32 ;  /* 0x000000ffff077224 */ /* 0x000fe400078e0020 */
[----:B------:R-:W-:Y:S02]  /*d700*/  IMAD.MOV.U32 R4, RZ, RZ, 0x8 ;  /* 0x00000008ff047424 */ /* 0x000fe400078e00ff */
[----:B------:R-:W-:-:S07]  /*d710*/  IMAD.MOV.U32 R34, RZ, RZ, -0x1 ;  /* 0xffffffffff227424 */ /* 0x000fce00078e00ff */
[----:B------:R-:W-:Y:S05]  /*d720*/  WARPSYNC.COLLECTIVE R34, `(.L_x_1275) ;  /* 0x0000000022087348 */ /* 0x000fea0003c00000 */
[----:B------:R0:W1:Y:S02]  /*d730*/  SHFL.DOWN P4, R6, R7, R4, R33 ;  /* 0x0800000407067389 */ /* 0x0000640000080021 */
[----:B01----:R-:W-:Y:S05]  /*d740*/  ENDCOLLECTIVE ;  /* 0x000000000000791b */ /* 0x003fea0003800000 */
.L_x_1275:
[----:B------:R-:W-:Y:S05]  /*d750*/  BSYNC B0 ;  /* 0x0000000000007941 */ /* 0x000fea0003800000 */
.L_x_1274:
[----:B------:R-:W-:Y:S02]  /*d760*/  IMAD.MOV.U32 R7, RZ, RZ, R51 ;  /* 0x000000ffff077224 */ /* 0x000fe400078e0033 */
[----:B------:R-:W-:Y:S02]  /*d770*/  IMAD.MOV.U32 R4, RZ, RZ, 0x8 ;  /* 0x00000008ff047424 */ /* 0x000fe400078e00ff */
[----:B------:R-:W-:Y:S02]  /*d780*/  IMAD.MOV.U32 R34, RZ, RZ, -0x1 ;  /* 0xffffffffff227424 */ /* 0x000fe400078e00ff */
[----:B------:R-:W-:-:S07]  /*d790*/  IMAD.MOV.U32 R53, RZ, RZ, R6 ;  /* 0x000000ffff357224 */ /* 0x000fce00078e0006 */
[----:B------:R-:W-:Y:S05]  /*d7a0*/  WARPSYNC.COLLECTIVE R34, `(.L_x_1276) ;  /* 0x0000000022087348 */ /* 0x000fea0003c00000 */
[----:B------:R0:W1:Y:S02]  /*d7b0*/  SHFL.DOWN P4, R6, R7, R4, R33 ;  /* 0x0800000407067389 */ /* 0x0000640000080021 */
[----:B01----:R-:W-:Y:S05]  /*d7c0*/  ENDCOLLECTIVE ;  /* 0x000000000000791b */ /* 0x003fea0003800000 */
.L_x_1276:
[----:B------:R-:W-:Y:S02]  /*d7d0*/  IMAD.MOV.U32 R7, RZ, RZ, R48 ;  /* 0x000000ffff077224 */ /* 0x000fe400078e0030 */
[----:B------:R-:W-:-:S07]  /*d7e0*/  IMAD.MOV.U32 R50, RZ, RZ, R6 ;  /* 0x000000ffff327224 */ /* 0x000fce00078e0006 */
[----:B------:R-:W-:Y:S05]  /*d7f0*/  WARPSYNC.COLLECTIVE R34, `(.L_x_1277) ;  /* 0x0000000022087348 */ /* 0x000fea0003c00000 */
[----:B------:R0:W1:Y:S02]  /*d800*/  SHFL.DOWN P4, R6, R7, R4, R33 ;  /* 0x0800000407067389 */ /* 0x0000640000080021 */
[----:B01----:R-:W-:Y:S05]  /*d810*/  ENDCOLLECTIVE ;  /* 0x000000000000791b */ /* 0x003fea0003800000 */
.L_x_1277:
[----:B------:R-:W-:Y:S01]  /*d820*/  IMAD.MOV.U32 R52, RZ, RZ, R6 ;  /* 0x000000ffff347224 */ /* 0x000fe200078e0006 */
[----:B------:R-:W-:Y:S06]  /*d830*/  BRA `(.L_x_1278) ;  /* 0xffffff6800cc7947 */ /* 0x000fec000383ffff */
.L_x_1080:
[----:B------:R-:W-:Y:S01]  /*d840*/  BSSY B0, `(.L_x_1279) ;  /* 0x0000006000007945 */ /* 0x000fe20003800000 */
[----:B------:R-:W-:Y:S02]  /*d850*/  IMAD.MOV.U32 R4, RZ, RZ, 0x8 ;  /* 0x00000008ff047424 */ /* 0x000fe400078e00ff */
[----:B------:R-:W-:-:S07]  /*d860*/  IMAD.MOV.U32 R34, RZ, RZ, -0x1 ;  /* 0xffffffffff227424 */ /* 0x000fce00078e00ff */
[----:B--23--:R-:W-:Y:S05]  /*d870*/  WARPSYNC.COLLECTIVE R34, `(.L_x_1280) ;  /* 0x0000000022087348 */ /* 0x00cfea0003c00000 */
[----:B------:R0:W1:Y:S02]  /*d880*/  SHFL.DOWN P4, R6, R7, R4, R33 ;  /* 0x0800000407067389 */ /* 0x0000640000080021 */
[----:B0123--:R-:W-:Y:S05]  /*d890*/  ENDCOLLECTIVE ;  /* 0x000000000000791b */ /* 0x00ffea0003800000 */
.L_x_1280:
[----:B------:R-:W-:Y:S05]  /*d8a0*/  BSYNC B0 ;  /* 0x0000000000007941 */ /* 0x000fea0003800000 */
.L_x_1279:
[----:B------:R-:W-:Y:S05]  /*d8b0*/  BRA `(.L_x_1281) ;  /* 0xffffff6800c47947 */ /* 0x000fea000383ffff */
.L_x_1081:
[----:B------:R-:W-:Y:S01]  /*d8c0*/  BSSY B0, `(.L_x_1282) ;  /* 0x0000007000007945 */ /* 0x000fe20003800000 */
[----:B------:R-:W-:Y:S02]  /*d8d0*/  IMAD.MOV.U32 R7, RZ, RZ, R32 ;  /* 0x000000ffff077224 */ /* 0x000fe400078e0020 */
[----:B------:R-:W-:Y:S02]  /*d8e0*/  IMAD.MOV.U32 R4, RZ, RZ, 0x10 ;  /* 0x00000010ff047424 */ /* 0x000fe400078e00ff */
[----:B------:R-:W-:-:S07]  /*d8f0*/  IMAD.MOV.U32 R34, RZ, RZ, -0x1 ;  /* 0xffffffffff227424 */ /* 0x000fce00078e00ff */
[----:B------:R-:W-:Y:S05]  /*d900*/  WARPSYNC.COLLECTIVE R34, `(.L_x_1283) ;  /* 0x0000000022087348 */ /* 0x000fea0003c00000 */
[----:B------:R0:W1:Y:S02]  /*d910*/  SHFL.DOWN P4, R6, R7, R4, R33 ;  /* 0x0800000407067389 */ /* 0x0000640000080021 */
[----:B01----:R-:W-:Y:S05]  /*d920*/  ENDCOLLECTIVE ;  /* 0x000000000000791b */ /* 0x003fea0003800000 */
.L_x_1283:
[----:B------:R-:W-:Y:S05]  /*d930*/  BSYNC B0 ;  /* 0x0000000000007941 */ /* 0x000fea0003800000 */
.L_x_1282:
[----:B------:R-:W-:Y:S02]  /*d940*/  IMAD.MOV.U32 R7, RZ, RZ, R51 ;  /* 0x000000ffff077224 */ /* 0x000fe400078e0033 */
[----:B------:R-:W-:Y:S02]  /*d950*/  IMAD.MOV.U32 R4, RZ, RZ, 0x10 ;  /* 0x00000010ff047424 */ /* 0x000fe400078e00ff */
[----:B------:R-:W-:Y:S02]  /*d960*/  IMAD.MOV.U32 R34, RZ, RZ, -0x1 ;  /* 0xffffffffff227424 */ /* 0x000fe400078e00ff */
[----:B------:R-:W-:-:S07]  /*d970*/  IMAD.MOV.U32 R53, RZ, RZ, R6 ;  /* 0x000000ffff357224 */ /* 0x000fce00078e0006 */
[----:B------:R-:W-:Y:S05]  /*d980*/  WARPSYNC.COLLECTIVE R34, `(.L_x_1284) ;  /* 0x0000000022087348 */ /* 0x000fea0003c00000 */
[----:B------:R0:W1:Y:S02]  /*d990*/  SHFL.DOWN P4, R6, R7, R4, R33 ;  /* 0x0800000407067389 */ /* 0x0000640000080021 */
[----:B01----:R-:W-:Y:S05]  /*d9a0*/  ENDCOLLECTIVE ;  /* 0x000000000000791b */ /* 0x003fea0003800000 */
.L_x_1284:
[----:B------:R-:W-:Y:S02]  /*d9b0*/  IMAD.MOV.U32 R7, RZ, RZ, R48 ;  /* 0x000000ffff077224 */ /* 0x000fe400078e0030 */
[----:B------:R-:W-:-:S07]  /*d9c0*/  IMAD.MOV.U32 R50, RZ, RZ, R6 ;  /* 0x000000ffff327224 */ /* 0x000fce00078e0006 */
[----:B------:R-:W-:Y:S05]  /*d9d0*/  WARPSYNC.COLLECTIVE R34, `(.L_x_1285) ;  /* 0x0000000022087348 */ /* 0x000fea0003c00000 */
[----:B------:R0:W1:Y:S02]  /*d9e0*/  SHFL.DOWN P4, R6, R7, R4, R33 ;  /* 0x0800000407067389 */ /* 0x0000640000080021 */
[----:B01----:R-:W-:Y:S05]  /*d9f0*/  ENDCOLLECTIVE ;  /* 0x000000000000791b */ /* 0x003fea0003800000 */
.L_x_1285:
[----:B------:R-:W-:Y:S05]  /*da00*/  BRA `(.L_x_1286) ;  /* 0xffffff6800987947 */ /* 0x000fea000383ffff */
.L_x_1082:
[----:B------:R-:W-:Y:S01]  /*da10*/  BSSY B0, `(.L_x_1287) ;  /* 0x0000006000007945 */ /* 0x000fe20003800000 */
[----:B------:R-:W-:Y:S02]  /*da20*/  IMAD.MOV.U32 R4, RZ, RZ, 0x10 ;  /* 0x00000010ff047424 */ /* 0x000fe400078e00ff */
[----:B------:R-:W-:-:S07]  /*da30*/  IMAD.MOV.U32 R34, RZ, RZ, -0x1 ;  /* 0xffffffffff227424 */ /* 0x000fce00078e00ff */
[----:B------:R-:W-:Y:S05]  /*da40*/  WARPSYNC.COLLECTIVE R34, `(.L_x_1288) ;  /* 0x0000000022087348 */ /* 0x000fea0003c00000 */
[----:B------:R0:W1:Y:S02]  /*da50*/  SHFL.DOWN P4, R6, R7, R4, R33 ;  /* 0x0800000407067389 */ /* 0x0000640000080021 */
[----:B01----:R-:W-:Y:S05]  /*da60*/  ENDCOLLECTIVE ;  /* 0x000000000000791b */ /* 0x003fea0003800000 */
.L_x_1288:
[----:B------:R-:W-:Y:S05]  /*da70*/  BSYNC B0 ;  /* 0x0000000000007941 */ /* 0x000fea0003800000 */
.L_x_1287:
[----:B------:R-:W-:Y:S05]  /*da80*/  BRA `(.L_x_1289) ;  /* 0xffffff6800b87947 */ /* 0x000fea000383ffff */
.L_x_1083:
[----:B------:R-:W-:Y:S01]  /*da90*/  BSSY B0, `(.L_x_1290) ;  /* 0x0000006000007945 */ /* 0x000fe20003800000 */
[----:B------:R-:W-:Y:S01]  /*daa0*/  PLOP3.LUT P5, PT, P0, PT, PT, 0x80, 0x8 ;  /* 0x000000000008781c */ /* 0x000fe200007af070 */
[----:B------:R-:W-:-:S12]  /*dab0*/  IMAD.MOV.U32 R34, RZ, RZ, -0x1 ;  /* 0xffffffffff227424 */ /* 0x000fd800078e00ff */
[----:B------:R-:W-:Y:S05]  /*dac0*/  WARPSYNC.COLLECTIVE R34, `(.L_x_1291) ;  /* 0x0000000022087348 */ /* 0x000fea0003c00000 */
[----:B------:R-:W-:Y:S01]  /*dad0*/  VOTE.ALL P5, P5 ;  /* 0x0000000000ff7806 */ /* 0x000fe200028a0000 */
[----:B------:R-:W-:-:S12]  /*dae0*/  ENDCOLLECTIVE ;  /* 0x000000000000791b */ /* 0x000fd80003800000 */
.L_x_1291:
[----:B------:R-:W-:Y:S05]  /*daf0*/  BSYNC B0 ;  /* 0x0000000000007941 */ /* 0x000fea0003800000 */
.L_x_1290:
[----:B------:R-:W-:Y:S01]  /*db00*/  PLOP3.LUT P0, PT, P5, PT, PT, 0x80, 0x8 ;  /* 0x000000000008781c */ /* 0x000fe20002f0f070 */
[----:B------:R-:W-:-:S12]  /*db10*/  BRA `(.L_x_1292) ;  /* 0xffffff6800ac7947 */ /* 0x000fd8000383ffff */
.L_x_1141:
[----:B------:R-:W-:Y:S01]  /*db20*/  BSSY B0, `(.L_x_1293) ;  /* 0x0000006000007945 */ /* 0x000fe20003800000 */
[----:B------:R-:W-:Y:S01]  /*db30*/  PLOP3.LUT P4, PT, P4, PT, PT, 0x8, 0x80 ;  /* 0x000000000080781c */ /* 0x000fe2000278e170 */
[----:B------:R-:W-:-:S12]  /*db40*/  IMAD.MOV.U32 R34, RZ, RZ, -0x1 ;  /* 0xffffffffff227424 */ /* 0x000fd800078e00ff */
[----:B--23--:R-:W-:Y:S05]  /*db50*/  WARPSYNC.COLLECTIVE R34, `(.L_x_1294) ;  /* 0x0000000022087348 */ /* 0x00cfea0003c00000 */
[----:B------:R-:W-:Y:S01]  /*db60*/  VOTE.ANY P4, P4 ;  /* 0x0000000000ff7806 */ /* 0x000fe20002080100 */
[----:B--23--:R-:W-:-:S12]  /*db70*/  ENDCOLLECTIVE ;  /* 0x000000000000791b */ /* 0x00cfd80003800000 */
.L_x_1294:
[----:B------:R-:W-:Y:S05]  /*db80*/  BSYNC B0 ;  /* 0x0000000000007941 */ /* 0x000fea0003800000 */
.L_x_1293:
[----:B------:R-:W-:Y:S05]  /*db90*/  BRA `(.L_x_1295) ;  /* 0xffffffc000e07947 */ /* 0x000fea000383ffff */
.L_x_1143:
[----:B------:R-:W0:Y:S01]  /*dba0*/  S2R R42, SR_GEMASK ;  /* 0x00000000002a7919 */ /* 0x000e220000003c00 */
[----:B------:R-:W-:Y:S01]  /*dbb0*/  BSSY B0, `(.L_x_1296) ;  /* 0x0000006000007945 */ /* 0x000fe20003800000 */
[----:B------:R-:W-:Y:S01]  /*dbc0*/  PLOP3.LUT P4, PT, P4, PT, PT, 0x8, 0x80 ;  /* 0x000000000080781c */ /* 0x000fe2000278e170 */
[----:B------:R-:W-:-:S12]  /*dbd0*/  IMAD.MOV.U32 R34, RZ, RZ, -0x1 ;  /* 0xffffffffff227424 */ /* 0x000fd800078e00ff */
[----:B0-23--:R-:W-:Y:S05]  /*dbe0*/  WARPSYNC.COLLECTIVE R34, `(.L_x_1297) ;  /* 0x0000000022087348 */ /* 0x00dfea0003c00000 */
[----:B------:R-:W-:Y:S01]  /*dbf0*/  VOTE.ANY R34, PT, P4 ;  /* 0x0000000000227806 */ /* 0x000fe200020e0100 */
[----:B0-23--:R-:W-:Y:S06]  /*dc00*/  ENDCOLLECTIVE ;  /* 0x000000000000791b */ /* 0x00dfec0003800000 */
.L_x_1297:
[----:B------:R-:W-:Y:S05]  /*dc10*/  BSYNC B0 ;  /* 0x0000000000007941 */ /* 0x000fea0003800000 */
.L_x_1296:
        /* <DEDUP_REMOVED lines=10> */
.L_x_1298:
[----:B------:R-:W-:Y:S02]  /*dcc0*/  IMAD.MOV.U32 R7, RZ, RZ, R41 ;  /* 0x000000ffff077224 */ /* 0x000fe400078e0029 */
[----:B------:R-:W-:-:S07]  /*dcd0*/  IMAD.MOV.U32 R25, RZ, RZ, R6 ;  /* 0x000000ffff197224 */ /* 0x000fce00078e0006 */
[----:B------:R-:W-:Y:S05]  /*dce0*/  WARPSYNC.COLLECTIVE R34, `(.L_x_1299) ;  /* 0x0000000022087348 */ /* 0x000fea0003c00000 */
[----:B------:R0:W1:Y:S02]  /*dcf0*/  SHFL.DOWN P4, R6, R7, R4, R33 ;  /* 0x0800000407067389 */ /* 0x0000640000080021 */
[----:B01----:R-:W-:Y:S05]  /*dd00*/  ENDCOLLECTIVE ;  /* 0x000000000000791b */ /* 0x003fea0003800000 */
.L_x_1299:
[----:B------:R-:W-:Y:S02]  /*dd10*/  IMAD.MOV.U32 R7, RZ, RZ, R38 ;  /* 0x000000ffff077224 */ /* 0x000fe400078e0026 */
[----:B------:R-:W-:-:S07]  /*dd20*/  IMAD.MOV.U32 R24, RZ, RZ, R6 ;  /* 0x000000ffff187224 */ /* 0x000fce00078e0006 */
[----:B------:R-:W-:Y:S05]  /*dd30*/  WARPSYNC.COLLECTIVE R34, `(.L_x_1300) ;  /* 0x0000000022087348 */ /* 0x000fea0003c00000 */
[----:B------:R0:W1:Y:S02]  /*dd40*/  SHFL.DOWN P4, R6, R7, R4, R33 ;  /* 0x0800000407067389 */ /* 0x0000640000080021 */
[----:B01----:R-:W-:Y:S05]  /*dd50*/  ENDCOLLECTIVE ;  /* 0x000000000000791b */ /* 0x003fea0003800000 */
.L_x_1300:
[----:B------:R-:W-:Y:S05]  /*dd60*/  BRA `(.L_x_1301) ;  /* 0xffffffc000ac7947 */ /* 0x000fea000383ffff */
.L_x_1144:
[----:B------:R-:W-:Y:S01]  /*dd70*/  BSSY B0, `(.L_x_1302) ;  /* 0x0000006000007945 */ /* 0x000fe20003800000 */
[----:B------:R-:W-:Y:S02]  /*dd80*/  IMAD.MOV.U32 R4, RZ, RZ, 0x1 ;  /* 0x00000001ff047424 */ /* 0x000fe400078e00ff */
[----:B------:R-:W-:-:S07]  /*dd90*/  IMAD.MOV.U32 R34, RZ, RZ, -0x1 ;  /* 0xffffffffff227424 */ /* 0x000fce00078e00ff */
[----:B--23--:R-:W-:Y:S05]  /*dda0*/  WARPSYNC.COLLECTIVE R34, `(.L_x_1303) ;  /* 0x0000000022087348 */ /* 0x00cfea0003c00000 */
[----:B------:R0:W1:Y:S02]  /*ddb0*/  SHFL.DOWN P4, R6, R7, R4, R33 ;  /* 0x0800000407067389 */ /* 0x0000640000080021 */
[----:B0123--:R-:W-:Y:S05]  /*ddc0*/  ENDCOLLECTIVE ;  /* 0x000000000000791b */ /* 0x00ffea0003800000 */
.L_x_1303:
[----:B------:R-:W-:Y:S05]  /*ddd0*/  BSYNC B0 ;  /* 0x0000000000007941 */ /* 0x000fea0003800000 */
.L_x_1302:
[----:B------:R-:W-:Y:S05]  /*dde0*/  BRA `(.L_x_1304) ;  /* 0xffffffc000b07947 */ /* 0x000fea000383ffff */
.L_x_1145:
[----:B------:R-:W-:Y:S01]  /*ddf0*/  BSSY B0, `(.L_x_1305) ;  /* 0x0000007000007945 */ /* 0x000fe20003800000 */
[----:B------:R-:W-:Y:S02]  /*de00*/  IMAD.MOV.U32 R7, RZ, RZ, R40 ;  /* 0x000000ffff077224 */ /* 0x000fe400078e0028 */
[----:B------:R-:W-:Y:S02]  /*de10*/  IMAD.MOV.U32 R4, RZ, RZ, 0x2 ;  /* 0x00000002ff047424 */ /* 0x000fe400078e00ff */
[----:B------:R-:W-:-:S07]  /*de20*/  IMAD.MOV.U32 R34, RZ, RZ, -0x1 ;  /* 0xffffffffff227424 */ /* 0x000fce00078e00ff */
[----:B--23--:R-:W-:Y:S05]  /*de30*/  WARPSYNC.COLLECTIVE R34, `(.L_x_1306) ;  /* 0x0000000022087348 */ /* 0x00cfea0003c00000 */
[----:B------:R0:W1:Y:S02]  /*de40*/  SHFL.DOWN P4, R6, R7, R4, R33 ;  /* 0x0800000407067389 */ /* 0x0000640000080021 */
[----:B0123--:R-:W-:Y:S05]  /*de50*/  ENDCOLLECTIVE ;  /* 0x000000000000791b */ /* 0x00ffea0003800000 */
.L_x_1306:
[----:B------:R-:W-:Y:S05]  /*de60*/  BSYNC B0 ;  /* 0x0000000000007941 */ /* 0x000fea0003800000 */
.L_x_1305:
[----:B------:R-:W-:Y:S02]  /*de70*/  IMAD.MOV.U32 R7, RZ, RZ, R41 ;  /* 0x000000ffff077224 */ /* 0x000fe400078e0029 */
[----:B------:R-:W-:Y:S02]  /*de80*/  IMAD.MOV.U32 R4, RZ, RZ, 0x2 ;  /* 0x00000002ff047424 */ /* 0x000fe400078e00ff */
[----:B------:R-:W-:Y:S02]  /*de90*/  IMAD.MOV.U32 R34, RZ, RZ, -0x1 ;  /* 0xffffffffff227424 */ /* 0x000fe400078e00ff */
[----:B------:R-:W-:-:S07]  /*dea0*/  IMAD.MOV.U32 R25, RZ, RZ, R6 ;  /* 0x000000ffff197224 */ /* 0x000fce00078e0006 */
[----:B------:R-:W-:Y:S05]  /*deb0*/  WARPSYNC.COLLECTIVE R34, `(.L_x_1307) ;  /* 0x0000000022087348 */ /* 0x000fea0003c00000 */
[----:B------:R0:W1:Y:S02]  /*dec0*/  SHFL.DOWN P4, R6, R7, R4, R33 ;  /* 0x0800000407067389 */ /* 0x0000640000080021 */
[----:B01----:R-:W-:Y:S05]  /*ded0*/  ENDCOLLECTIVE ;  /* 0x000000000000791b */ /* 0x003fea0003800000 */
.L_x_1307:
[----:B------:R-:W-:Y:S02]  /*dee0*/  IMAD.MOV.U32 R7, RZ, RZ, R38 ;  /* 0x000000ffff077224 */ /* 0x000fe400078e0026 */
[----:B------:R-:W-:-:S07]  /*def0*/  IMAD.MOV.U32 R24, RZ, RZ, R6 ;  /* 0x000000ffff187224 */ /* 0x000fce00078e0006 */
[----:B------:R-:W-:Y:S05]  /*df00*/  WARPSYNC.COLLECTIVE R34, `(.L_x_1308) ;  /* 0x0000000022087348 */ /* 0x000fea0003c00000 */
[----:B------:R0:W1:Y:S02]  /*df10*/  SHFL.DOWN P4, R6, R7, R4, R33 ;  /* 0x0800000407067389 */ /* 0x0000640000080021 */
[----:B01----:R-:W-:Y:S05]  /*df20*/  ENDCOLLECTIVE ;  /* 0x000000000000791b */ /* 0x003fea0003800000 */
.L_x_1308:
[----:B------:R-:W-:Y:S05]  /*df30*/  BRA `(.L_x_1309) ;  /* 0xffffffc000787947 */ /* 0x000fea000383ffff */
.L_x_1146:
[----:B------:R-:W-:Y:S01]  /*df40*/  BSSY B0, `(.L_x_1310) ;  /* 0x0000006000007945 */ /* 0x000fe20003800000 */
[----:B------:R-:W-:Y:S02]  /*df50*/  IMAD.MOV.U32 R4, RZ, RZ, 0x2 ;  /* 0x00000002ff047424 */ /* 0x000fe400078e00ff */
[----:B------:R-:W-:-:S07]  /*df60*/  IMAD.MOV.U32 R34, RZ, RZ, -0x1 ;  /* 0xffffffffff227424 */ /* 0x000fce00078e00ff */
[----:B--23--:R-:W-:Y:S05]  /*df70*/  WARPSYNC.COLLECTIVE R34, `(.L_x_1311) ;  /* 0x0000000022087348 */ /* 0x00cfea0003c00000 */
[----:B------:R0:W1:Y:S02]  /*df80*/  SHFL.DOWN P4, R6, R7, R4, R33 ;  /* 0x0800000407067389 */ /* 0x0000640000080021 */
[----:B0123--:R-:W-:Y:S05]  /*df90*/  ENDCOLLECTIVE ;  /* 0x000000000000791b */ /* 0x00ffea0003800000 */
.L_x_1311:
[----:B------:R-:W-:Y:S05]  /*dfa0*/  BSYNC B0 ;  /* 0x0000000000007941 */ /* 0x000fea0003800000 */
.L_x_1310:
[----:B------:R-:W-:Y:S05]  /*dfb0*/  BRA `(.L_x_1312) ;  /* 0xffffffc0007c7947 */ /* 0x000fea000383ffff */
.L_x_1147:
[----:B------:R-:W-:Y:S01]  /*dfc0*/  BSSY B0, `(.L_x_1313) ;  /* 0x0000007000007945 */ /* 0x000fe20003800000 */
[----:B------:R-:W-:Y:S02]  /*dfd0*/  IMAD.MOV.U32 R7, RZ, RZ, R40 ;  /* 0x000000ffff077224 */ /* 0x000fe400078e0028 */
[----:B------:R-:W-:Y:S02]  /*dfe0*/  IMAD.MOV.U32 R4, RZ, RZ, 0x4 ;  /* 0x00000004ff047424 */ /* 0x000fe400078e00ff */
[----:B------:R-:W-:-:S07]  /*dff0*/  IMAD.MOV.U32 R34, RZ, RZ, -0x1 ;  /* 0xffffffffff227424 */ /* 0x000fce00078e00ff */
[----:B--23--:R-:W-:Y:S05]  /*e000*/  WARPSYNC.COLLECTIVE R34, `(.L_x_1314) ;  /* 0x0000000022087348 */ /* 0x00cfea0003c00000 */
[----:B------:R0:W1:Y:S02]  /*e010*/  SHFL.DOWN P4, R6, R7, R4, R33 ;  /* 0x0800000407067389 */ /* 0x0000640000080021 */
[----:B0123--:R-:W-:Y:S05]  /*e020*/  ENDCOLLECTIVE ;  /* 0x000000000000791b */ /* 0x00ffea0003800000 */
.L_x_1314:
[----:B------:R-:W-:Y:S05]  /*e030*/  BSYNC B0 ;  /* 0x0000000000007941 */ /* 0x000fea0003800000 */
.L_x_1313:
[----:B------:R-:W-:Y:S02]  /*e040*/  IMAD.MOV.U32 R7, RZ, RZ, R41 ;  /* 0x000000ffff077224 */ /* 0x000fe400078e0029 */
[----:B------:R-:W-:Y:S02]  /*e050*/  IMAD.MOV.U32 R4, RZ, RZ, 0x4 ;  /* 0x00000004ff047424 */ /* 0x000fe400078e00ff */
[----:B------:R-:W-:Y:S02]  /*e060*/  IMAD.MOV.U32 R34, RZ, RZ, -0x1 ;  /* 0xffffffffff227424 */ /* 0x000fe400078e00ff */
[----:B------:R-:W-:-:S07]  /*e070*/  IMAD.MOV.U32 R25, RZ, RZ, R6 ;  /* 0x000000ffff197224 */ /* 0x000fce00078e0006 */
[----:B------:R-:W-:Y:S05]  /*e080*/  WARPSYNC.COLLECTIVE R34, `(.L_x_1315) ;  /* 0x0000000022087348 */ /* 0x000fea0003c00000 */
[----:B------:R0:W1:Y:S02]  /*e090*/  SHFL.DOWN P4, R6, R7, R4, R33 ;  /* 0x0800000407067389 */ /* 0x0000640000080021 */
[----:B01----:R-:W-:Y:S05]  /*e0a0*/  ENDCOLLECTIVE ;  /* 0x000000000000791b */ /* 0x003fea0003800000 */
.L_x_1315:
[----:B------:R-:W-:Y:S02]  /*e0b0*/  IMAD.MOV.U32 R7, RZ, RZ, R38 ;  /* 0x000000ffff077224 */ /* 0x000fe400078e0026 */
[----:B------:R-:W-:-:S07]  /*e0c0*/  IMAD.MOV.U32 R24, RZ, RZ, R6 ;  /* 0x000000ffff187224 */ /* 0x000fce00078e0006 */
[----:B------:R-:W-:Y:S05]  /*e0d0*/  WARPSYNC.COLLECTIVE R34, `(.L_x_1316) ;  /* 0x0000000022087348 */ /* 0x000fea0003c00000 */
[----:B------:R0:W1:Y:S02]  /*e0e0*/  SHFL.DOWN P4, R6, R7, R4, R33 ;  /* 0x0800000407067389 */ /* 0x0000640000080021 */
[----:B01----:R-:W-:Y:S05]  /*e0f0*/  ENDCOLLECTIVE ;  /* 0x000000000000791b */ /* 0x003fea0003800000 */
.L_x_1316:
[----:B------:R-:W-:Y:S05]  /*e100*/  BRA `(.L_x_1317) ;  /* 0xffffffc000487947 */ /* 0x000fea000383ffff */
.L_x_1148:
[----:B------:R-:W-:Y:S01]  /*e110*/  BSSY B0, `(.L_x_1318) ;  /* 0x0000006000007945 */ /* 0x000fe20003800000 */
[----:B------:R-:W-:Y:S02]  /*e120*/  IMAD.MOV.U32 R4, RZ, RZ, 0x4 ;  /* 0x00000004ff047424 */ /* 0x000fe400078e00ff */
[----:B------:R-:W-:-:S07]  /*e130*/  IMAD.MOV.U32 R34, RZ, RZ, -0x1 ;  /* 0xffffffffff227424 */ /* 0x000fce00078e00ff */
[----:B--23--:R-:W-:Y:S05]  /*e140*/  WARPSYNC.COLLECTIVE R34, `(.L_x_1319) ;  /* 0x0000000022087348 */ /* 0x00cfea0003c00000 */
[----:B------:R0:W1:Y:S02]  /*e150*/  SHFL.DOWN P4, R6, R7, R4, R33 ;  /* 0x0800000407067389 */ /* 0x0000640000080021 */
[----:B0123--:R-:W-:Y:S05]  /*e160*/  ENDCOLLECTIVE ;  /* 0x000000000000791b */ /* 0x00ffea0003800000 */
.L_x_1319:
[----:B------:R-:W-:Y:S05]  /*e170*/  BSYNC B0 ;  /* 0x0000000000007941 */ /* 0x000fea0003800000 */
.L_x_1318:
[----:B------:R-:W-:Y:S05]  /*e180*/  BRA `(.L_x_1320) ;  /* 0xffffffc0004c7947 */ /* 0x000fea000383ffff */
.L_x_1149:
[----:B------:R-:W-:Y:S01]  /*e190*/  BSSY B0, `(.L_x_1321) ;  /* 0x0000007000007945 */ /* 0x000fe20003800000 */
[----:B------:R-:W-:Y:S02]  /*e1a0*/  IMAD.MOV.U32 R7, RZ, RZ, R40 ;  /* 0x000000ffff077224 */ /* 0x000fe400078e0028 */
[----:B------:R-:W-:Y:S02]  /*e1b0*/  IMAD.MOV.U32 R4, RZ, RZ, 0x8 ;  /* 0x00000008ff047424 */ /* 0x000fe400078e00ff */
[----:B------:R-:W-:-:S07]  /*e1c0*/  IMAD.MOV.U32 R34, RZ, RZ, -0x1 ;  /* 0xffffffffff227424 */ /* 0x000fce00078e00ff */
[----:B--23--:R-:W-:Y:S05]  /*e1d0*/  WARPSYNC.COLLECTIVE R34, `(.L_x_1322) ;  /* 0x0000000022087348 */ /* 0x00cfea0003c00000 */
[----:B------:R0:W1:Y:S02]  /*e1e0*/  SHFL.DOWN P4, R6, R7, R4, R33 ;  /* 0x0800000407067389 */ /* 0x0000640000080021 */
[----:B0123--:R-:W-:Y:S05]  /*e1f0*/  ENDCOLLECTIVE ;  /* 0x000000000000791b */ /* 0x00ffea0003800000 */
.L_x_1322:
[----:B------:R-:W-:Y:S05]  /*e200*/  BSYNC B0 ;  /* 0x0000000000007941 */ /* 0x000fea0003800000 */
.L_x_1321:
[----:B------:R-:W-:Y:S02]  /*e210*/  IMAD.MOV.U32 R7, RZ, RZ, R41 ;  /* 0x000000ffff077224 */ /* 0x000fe400078e0029 */
[----:B------:R-:W-:Y:S02]  /*e220*/  IMAD.MOV.U32 R4, RZ, RZ, 0x8 ;  /* 0x00000008ff047424 */ /* 0x000fe400078e00ff */
[----:B------:R-:W-:Y:S02]  /*e230*/  IMAD.MOV.U32 R34, RZ, RZ, -0x1 ;  /* 0xffffffffff227424 */ /* 0x000fe400078e00ff */
[----:B------:R-:W-:-:S07]  /*e240*/  IMAD.MOV.U32 R25, RZ, RZ, R6 ;  /* 0x000000ffff197224 */ /* 0x000fce00078e0006 */
[----:B------:R-:W-:Y:S05]  /*e250*/  WARPSYNC.COLLECTIVE R34, `(.L_x_1323) ;  /* 0x0000000022087348 */ /* 0x000fea0003c00000 */
[----:B------:R0:W1:Y:S02]  /*e260*/  SHFL.DOWN P4, R6, R7, R4, R33 ;  /* 0x0800000407067389 */ /* 0x0000640000080021 */
[----:B01----:R-:W-:Y:S05]  /*e270*/  ENDCOLLECTIVE ;  /* 0x000000000000791b */ /* 0x003fea0003800000 */
.L_x_1323:
[----:B------:R-:W-:Y:S02]  /*e280*/  IMAD.MOV.U32 R7, RZ, RZ, R38 ;  /* 0x000000ffff077224 */ /* 0x000fe400078e0026 */
[----:B------:R-:W-:-:S07]  /*e290*/  IMAD.MOV.U32 R24, RZ, RZ, R6 ;  /* 0x000000ffff187224 */ /* 0x000fce00078e0006 */
[----:B------:R-:W-:Y:S05]  /*e2a0*/  WARPSYNC.COLLECTIVE R34, `(.L_x_1324) ;  /* 0x0000000022087348 */ /* 0x000fea0003c00000 */
[----:B------:R0:W1:Y:S02]  /*e2b0*/  SHFL.DOWN P4, R6, R7, R4, R33 ;  /* 0x0800000407067389 */ /* 0x0000640000080021 */
[----:B01----:R-:W-:Y:S05]  /*e2c0*/  ENDCOLLECTIVE ;  /* 0x000000000000791b */ /* 0x003fea0003800000 */
.L_x_1324:
[----:B------:R-:W-:Y:S05]  /*e2d0*/  BRA `(.L_x_1325) ;  /* 0xffffffc000187947 */ /* 0x000fea000383ffff */
.L_x_1150:
[----:B------:R-:W-:Y:S01]  /*e2e0*/  BSSY B0, `(.L_x_1326) ;  /* 0x0000006000007945 */ /* 0x000fe20003800000 */
[----:B------:R-:W-:Y:S02]  /*e2f0*/  IMAD.MOV.U32 R4, RZ, RZ, 0x8 ;  /* 0x00000008ff047424 */ /* 0x000fe400078e00ff */
[----:B------:R-:W-:-:S07]  /*e300*/  IMAD.MOV.U32 R34, RZ, RZ, -0x1 ;  /* 0xffffffffff227424 */ /* 0x000fce00078e00ff */
[----:B--23--:R-:W-:Y:S05]  /*e310*/  WARPSYNC.COLLECTIVE R34, `(.L_x_1327) ;  /* 0x0000000022087348 */ /* 0x00cfea0003c00000 */
[----:B------:R0:W1:Y:S02]  /*e320*/  SHFL.DOWN P4, R6, R7, R4, R33 ;  /* 0x0800000407067389 */ /* 0x0000640000080021 */
[----:B0123--:R-:W-:Y:S05]  /*e330*/  ENDCOLLECTIVE ;  /* 0x000000000000791b */ /* 0x00ffea0003800000 */
.L_x_1327:
[----:B------:R-:W-:Y:S05]  /*e340*/  BSYNC B0 ;  /* 0x0000000000007941 */ /* 0x000fea0003800000 */
.L_x_1326:
[----:B------:R-:W-:Y:S05]  /*e350*/  BRA `(.L_x_1328) ;  /* 0xffffffc0001c7947 */ /* 0x000fea000383ffff */
.L_x_1151:
[----:B------:R-:W-:Y:S01]  /*e360*/  BSSY B0, `(.L_x_1329) ;  /* 0x0000007000007945 */ /* 0x000fe20003800000 */
[----:B------:R-:W-:Y:S02]  /*e370*/  IMAD.MOV.U32 R7, RZ, RZ, R40 ;  /* 0x000000ffff077224 */ /* 0x000fe400078e0028 */
[----:B------:R-:W-:Y:S02]  /*e380*/  IMAD.MOV.U32 R4, RZ, RZ, 0x10 ;  /* 0x00000010ff047424 */ /* 0x000fe400078e00ff */
[----:B------:R-:W-:-:S07]  /*e390*/  IMAD.MOV.U32 R34, RZ, RZ, -0x1 ;  /* 0xffffffffff227424 */ /* 0x000fce00078e00ff */
[----:B--23--:R-:W-:Y:S05]  /*e3a0*/  WARPSYNC.COLLECTIVE R34, `(.L_x_1330) ;  /* 0x0000000022087348 */ /* 0x00cfea0003c00000 */
[----:B------:R0:W1:Y:S02]  /*e3b0*/  SHFL.DOWN P4, R6, R7, R4, R33 ;  /* 0x0800000407067389 */ /* 0x0000640000080021 */
[----:B0123--:R-:W-:Y:S05]  /*e3c0*/  ENDCOLLECTIVE ;  /* 0x000000000000791b */ /* 0x00ffea0003800000 */
.L_x_1330:
[----:B------:R-:W-:Y:S05]  /*e3d0*/  BSYNC B0 ;  /* 0x0000000000007941 */ /* 0x000fea0003800000 */
.L_x_1329:
[----:B------:R-:W-:Y:S02]  /*e3e0*/  IMAD.MOV.U32 R7, RZ, RZ, R41 ;  /* 0x000000ffff077224 */ /* 0x000fe400078e0029 */
[----:B------:R-:W-:Y:S02]  /*e3f0*/  IMAD.MOV.U32 R4, RZ, RZ, 0x10 ;  /* 0x00000010ff047424 */ /* 0x000fe400078e00ff */
[----:B------:R-:W-:Y:S02]  /*e400*/  IMAD.MOV.U32 R34, RZ, RZ, -0x1 ;  /* 0xffffffffff227424 */ /* 0x000fe400078e00ff */
[----:B------:R-:W-:-:S07]  /*e410*/  IMAD.MOV.U32 R47, RZ, RZ, R6 ;  /* 0x000000ffff2f7224 */ /* 0x000fce00078e0006 */
[----:B------:R-:W-:Y:S05]  /*e420*/  WARPSYNC.COLLECTIVE R34, `(.L_x_1331) ;  /* 0x0000000022087348 */ /* 0x000fea0003c00000 */
[----:B------:R0:W1:Y:S02]  /*e430*/  SHFL.DOWN P4, R6, R7, R4, R33 ;  /* 0x0800000407067389 */ /* 0x0000640000080021 */
[----:B01----:R-:W-:Y:S05]  /*e440*/  ENDCOLLECTIVE ;  /* 0x000000000000791b */ /* 0x003fea0003800000 */
.L_x_1331:
[----:B------:R-:W-:Y:S02]  /*e450*/  IMAD.MOV.U32 R7, RZ, RZ, R38 ;  /* 0x000000ffff077224 */ /* 0x000fe400078e0026 */
[----:B------:R-:W-:-:S07]  /*e460*/  IMAD.MOV.U32 R46, RZ, RZ, R6 ;  /* 0x000000ffff2e7224 */ /* 0x000fce00078e0006 */
[----:B------:R-:W-:Y:S05]  /*e470*/  WARPSYNC.COLLECTIVE R34, `(.L_x_1332) ;  /* 0x0000000022087348 */ /* 0x000fea0003c00000 */
[----:B------:R0:W1:Y:S02]  /*e480*/  SHFL.DOWN P4, R6, R7, R4, R33 ;  /* 0x0800000407067389 */ /* 0x0000640000080021 */
[----:B01----:R-:W-:Y:S05]  /*e490*/  ENDCOLLECTIVE ;  /* 0x000000000000791b */ /* 0x003fea0003800000 */
.L_x_1332:
[----:B------:R-:W-:Y:S05]  /*e4a0*/  BRA `(.L_x_1333) ;  /* 0xffffffbc00e87947 */ /* 0x000fea000383ffff */
.L_x_1152:
[----:B------:R-:W-:Y:S01]  /*e4b0*/  BSSY B0, `(.L_x_1334) ;  /* 0x0000006000007945 */ /* 0x000fe20003800000 */
[----:B------:R-:W-:Y:S02]  /*e4c0*/  IMAD.MOV.U32 R4, RZ, RZ, 0x10 ;  /* 0x00000010ff047424 */ /* 0x000fe400078e00ff */
[----:B------:R-:W-:-:S07]  /*e4d0*/  IMAD.MOV.U32 R34, RZ, RZ, -0x1 ;  /* 0xffffffffff227424 */ /* 0x000fce00078e00ff */
[----:B--23--:R-:W-:Y:S05]  /*e4e0*/  WARPSYNC.COLLECTIVE R34, `(.L_x_1335) ;  /* 0x0000000022087348 */ /* 0x00cfea0003c00000 */
[----:B------:R0:W1:Y:S02]  /*e4f0*/  SHFL.DOWN P4, R6, R7, R4, R33 ;  /* 0x0800000407067389 */ /* 0x0000640000080021 */
[----:B0123--:R-:W-:Y:S05]  /*e500*/  ENDCOLLECTIVE ;  /* 0x000000000000791b */ /* 0x00ffea0003800000 */
.L_x_1335:
[----:B------:R-:W-:Y:S05]  /*e510*/  BSYNC B0 ;  /* 0x0000000000007941 */ /* 0x000fea0003800000 */
.L_x_1334:
[----:B------:R-:W-:Y:S05]  /*e520*/  BRA `(.L_x_1336) ;  /* 0xffffffc000087947 */ /* 0x000fea000383ffff */
.L_x_1153:
[----:B------:R-:W-:Y:S01]  /*e530*/  BSSY B0, `(.L_x_1337) ;  /* 0x0000005000007945 */ /* 0x000fe20003800000 */
[----:B------:R-:W-:-:S07]  /*e540*/  IMAD.MOV.U32 R34, RZ, RZ, -0x1 ;  /* 0xffffffffff227424 */ /* 0x000fce00078e00ff */
[----:B--23--:R-:W-:Y:S05]  /*e550*/  WARPSYNC.COLLECTIVE R34, `(.L_x_1338) ;  /* 0x0000000022087348 */ /* 0x00cfea0003c00000 */
[----:B------:R-:W-:Y:S01]  /*e560*/  VOTE.ALL P5, P5 ;  /* 0x0000000000ff7806 */ /* 0x000fe200028a0000 */
[----:B--23--:R-:W-:-:S12]  /*e570*/  ENDCOLLECTIVE ;  /* 0x000000000000791b */ /* 0x00cfd80003800000 */
.L_x_1338:
[----:B------:R-:W-:Y:S05]  /*e580*/  BSYNC B0 ;  /* 0x0000000000007941 */ /* 0x000fea0003800000 */
.L_x_1337:
[----:B------:R-:W-:Y:S05]  /*e590*/  BRA `(.L_x_1339) ;  /* 0xffffffc000007947 */ /* 0x000fea000383ffff */
.L_x_1155:
[----:B------:R-:W-:Y:S01]  /*e5a0*/  BSSY B0, `(.L_x_1340) ;  /* 0x0000006000007945 */ /* 0x000fe20003800000 */
[----:B------:R-:W-:Y:S01]  /*e5b0*/  PLOP3.LUT P4, PT, P4, PT, PT, 0x8, 0x80 ;  /* 0x000000000080781c */ /* 0x000fe2000278e170 */
[----:B------:R-:W-:-:S12]  /*e5c0*/  IMAD.MOV.U32 R34, RZ, RZ, -0x1 ;  /* 0xffffffffff227424 */ /* 0x000fd800078e00ff */
[----:B--23--:R-:W-:Y:S05]  /*e5d0*/  WARPSYNC.COLLECTIVE R34, `(.L_x_1341) ;  /* 0x0000000022087348 */ /* 0x00cfea0003c00000 */
[----:B------:R-:W-:Y:S01]  /*e5e0*/  VOTE.ANY P4, P4 ;  /* 0x0000000000ff7806 */ /* 0x000fe20002080100 */
[----:B--23--:R-:W-:-:S12]  /*e5f0*/  ENDCOLLECTIVE ;  /* 0x000000000000791b */ /* 0x00cfd80003800000 */
.L_x_1341:
[----:B------:R-:W-:Y:S05]  /*e600*/  BSYNC B0 ;  /* 0x0000000000007941 */ /* 0x000fea0003800000 */
.L_x_1340:
[----:B------:R-:W-:Y:S05]  /*e610*/  BRA `(.L_x_1342) ;  /* 0xffffffc000007947 */ /* 0x000fea000383ffff */
.L_x_1157:
[----:B------:R-:W-:Y:S01]  /*e620*/  BSSY B0, `(.L_x_1343) ;  /* 0x0000006000007945 */ /* 0x000fe20003800000 */
[----:B------:R-:W-:Y:S01]  /*e630*/  PLOP3.LUT P4, PT, P4, PT, PT, 0x8, 0x80 ;  /* 0x000000000080781c */ /* 0x000fe2000278e170 */
[----:B------:R-:W-:-:S12]  /*e640*/  IMAD.MOV.U32 R34, RZ, RZ, -0x1 ;  /* 0xffffffffff227424 */ /* 0x000fd800078e00ff */
[----:B--23--:R-:W-:Y:S05]  /*e650*/  WARPSYNC.COLLECTIVE R34, `(.L_x_1344) ;  /* 0x0000000022087348 */ /* 0x00cfea0003c00000 */
[----:B------:R-:W-:Y:S01]  /*e660*/  VOTE.ANY R34, PT, P4 ;  /* 0x0000000000227806 */ /* 0x000fe200020e0100 */
[----:B--23--:R-:W-:Y:S06]  /*e670*/  ENDCOLLECTIVE ;  /* 0x000000000000791b */ /* 0x00cfec0003800000 */
.L_x_1344:
[----:B------:R-:W-:Y:S05]  /*e680*/  BSYNC B0 ;  /* 0x0000000000007941 */ /* 0x000fea0003800000 */
.L_x_1343:
        /* <DEDUP_REMOVED lines=10> */
.L_x_1345:
[----:B------:R-:W-:Y:S02]  /*e730*/  IMAD.MOV.U32 R7, RZ, RZ, R32 ;  /* 0x000000ffff077224 */ /* 0x000fe400078e0020 */
[----:B------:R-:W-:-:S07]  /*e740*/  IMAD.MOV.U32 R48, RZ, RZ, R6 ;  /* 0x000000ffff307224 */ /* 0x000fce00078e0006 */
[----:B------:R-:W-:Y:S05]  /*e750*/  WARPSYNC.COLLECTIVE R34, `(.L_x_1346) ;  /* 0x0000000022087348 */ /* 0x000fea0003c00000 */
[----:B------:R0:W1:Y:S02]  /*e760*/  SHFL.DOWN P4, R6, R7, R4, R33 ;  /* 0x0800000407067389 */ /* 0x0000640000080021 */
[----:B01----:R-:W-:Y:S05]  /*e770*/  ENDCOLLECTIVE ;  /* 0x000000000000791b */ /* 0x003fea0003800000 */
.L_x_1346:
[----:B------:R-:W-:Y:S02]  /*e780*/  IMAD.MOV.U32 R7, RZ, RZ, R46 ;  /* 0x000000ffff077224 */ /* 0x000fe400078e002e */
[----:B------:R-:W-:-:S07]  /*e790*/  IMAD.MOV.U32 R51, RZ, RZ, R6 ;  /* 0x000000ffff337224 */ /* 0x000fce00078e0006 */
[----:B------:R-:W-:Y:S05]  /*e7a0*/  WARPSYNC.COLLECTIVE R34, `(.L_x_1347) ;  /* 0x0000000022087348 */ /* 0x000fea0003c00000 */
[----:B------:R0:W1:Y:S02]  /*e7b0*/  SHFL.DOWN P4, R6, R7, R4, R33 ;  /* 0x0800000407067389 */ /* 0x0000640000080021 */
[----:B01----:R-:W-:Y:S05]  /*e7c0*/  ENDCOLLECTIVE ;  /* 0x000000000000791b */ /* 0x003fea0003800000 */
.L_x_1347:
[----:B------:R-:W-:Y:S05]  /*e7d0*/  BRA `(.L_x_1348) ;  /* 0xffffffbc00cc7947 */ /* 0x000fea000383ffff */
.L_x_1158:
[----:B------:R-:W-:Y:S01]  /*e7e0*/  BSSY B0, `(.L_x_1349) ;  /* 0x0000006000007945 */ /* 0x000fe20003800000 */
[----:B------:R-:W-:Y:S02]  /*e7f0*/  IMAD.MOV.U32 R4, RZ, RZ, 0x1 ;  /* 0x00000001ff047424 */ /* 0x000fe400078e00ff */
[----:B------:R-:W-:-:S07]  /*e800*/  IMAD.MOV.U32 R34, RZ, RZ, -0x1 ;  /* 0xffffffffff227424 */ /* 0x000fce00078e00ff */
[----:B--23--:R-:W-:Y:S05]  /*e810*/  WARPSYNC.COLLECTIVE R34, `(.L_x_1350) ;  /* 0x0000000022087348 */ /* 0x00cfea0003c00000 */
[----:B------:R0:W1:Y:S02]  /*e820*/  SHFL.DOWN P4, R6, R7, R4, R33 ;  /* 0x0800000407067389 */ /* 0x0000640000080021 */
[----:B0123--:R-:W-:Y:S05]  /*e830*/  ENDCOLLECTIVE ;  /* 0x000000000000791b */ /* 0x00ffea0003800000 */
.L_x_1350:
[----:B------:R-:W-:Y:S05]  /*e840*/  BSYNC B0 ;  /* 0x0000000000007941 */ /* 0x000fea0003800000 */
.L_x_1349:
[----:B------:R-:W-:Y:S05]  /*e850*/  BRA `(.L_x_1351) ;  /* 0xffffffbc00d07947 */ /* 0x000fea000383ffff */
.L_x_1159:
[----:B------:R-:W-:Y:S01]  /*e860*/  BSSY B0, `(.L_x_1352) ;  /* 0x0000007000007945 */ /* 0x000fe20003800000 */
[----:B------:R-:W-:Y:S02]  /*e870*/  IMAD.MOV.U32 R7, RZ, RZ, R49 ;  /* 0x000000ffff077224 */ /* 0x000fe400078e0031 */
[----:B------:R-:W-:Y:S02]  /*e880*/  IMAD.MOV.U32 R4, RZ, RZ, 0x2 ;  /* 0x00000002ff047424 */ /* 0x000fe400078e00ff */
[----:B------:R-:W-:-:S07]  /*e890*/  IMAD.MOV.U32 R34, RZ, RZ, -0x1 ;  /* 0xffffffffff227424 */ /* 0x000fce00078e00ff */
[----:B--23--:R-:W-:Y:S05]  /*e8a0*/  WARPSYNC.COLLECTIVE R34, `(.L_x_1353) ;  /* 0x0000000022087348 */ /* 0x00cfea0003c00000 */
[----:B------:R0:W1:Y:S02]  /*e8b0*/  SHFL.DOWN P4, R6, R7, R4, R33 ;  /* 0x0800000407067389 */ /* 0x0000640000080021 */
[----:B0123--:R-:W-:Y:S05]  /*e8c0*/  ENDCOLLECTIVE ;  /* 0x000000000000791b */ /* 0x00ffea0003800000 */
.L_x_1353:
[----:B------:R-:W-:Y:S05]  /*e8d0*/  BSYNC B0 ;  /* 0x0000000000007941 */ /* 0x000fea0003800000 */
.L_x_1352:
[----:B------:R-:W-:Y:S02]  /*e8e0*/  IMAD.MOV.U32 R7, RZ, RZ, R32 ;  /* 0x000000ffff077224 */ /* 0x000fe400078e0020 */
[----:B------:R-:W-:Y:S02]  /*e8f0*/  IMAD.MOV.U32 R4, RZ, RZ, 0x2 ;  /* 0x00000002ff047424 */ /* 0x000fe400078e00ff */
[----:B------:R-:W-:Y:S02]  /*e900*/  IMAD.MOV.U32 R34, RZ, RZ, -0x1 ;  /* 0xffffffffff227424 */ /* 0x000fe400078e00ff */
[----:B------:R-:W-:-:S07]  /*e910*/  IMAD.MOV.U32 R48, RZ, RZ, R6 ;  /* 0x000000ffff307224 */ /* 0x000fce00078e0006 */
[----:B------:R-:W-:Y:S05]  /*e920*/  WARPSYNC.COLLECTIVE R34, `(.L_x_1354) ;  /* 0x0000000022087348 */ /* 0x000fea0003c00000 */
[----:B------:R0:W1:Y:S02]  /*e930*/  SHFL.DOWN P4, R6, R7, R4, R33 ;  /* 0x0800000407067389 */ /* 0x0000640000080021 */
[----:B01----:R-:W-:Y:S05]  /*e940*/  ENDCOLLECTIVE ;  /* 0x000000000000791b */ /* 0x003fea0003800000 */
.L_x_1354:
[----:B------:R-:W-:Y:S02]  /*e950*/  IMAD.MOV.U32 R7, RZ, RZ, R46 ;  /* 0x000000ffff077224 */ /* 0x000fe400078e002e */
[----:B------:R-:W-:-:S07]  /*e960*/  IMAD.MOV.U32 R51, RZ, RZ, R6 ;  /* 0x000000ffff337224 */ /* 0x000fce00078e0006 */
[----:B------:R-:W-:Y:S05]  /*e970*/  WARPSYNC.COLLECTIVE R34, `(.L_x_1355) ;  /* 0x0000000022087348 */ /* 0x000fea0003c00000 */
[----:B------:R0:W1:Y:S02]  /*e980*/  SHFL.DOWN P4, R6, R7, R4, R33 ;  /* 0x0800000407067389 */ /* 0x0000640000080021 */
[----:B01----:R-:W-:Y:S05]  /*e990*/  ENDCOLLECTIVE ;  /* 0x000000000000791b */ /* 0x003fea0003800000 */
.L_x_1355:
[----:B------:R-:W-:Y:S05]  /*e9a0*/  BRA `(.L_x_1356) ;  /* 0xffffffbc00987947 */ /* 0x000fea000383ffff */
.L_x_1160:
[----:B------:R-:W-:Y:S01]  /*e9b0*/  BSSY B0, `(.L_x_1357) ;  /* 0x0000006000007945 */ /* 0x000fe20003800000 */
[----:B------:R-:W-:Y:S02]  /*e9c0*/  IMAD.MOV.U32 R4, RZ, RZ, 0x2 ;  /* 0x00000002ff047424 */ /* 0x000fe400078e00ff */
[----:B------:R-:W-:-:S07]  /*e9d0*/  IMAD.MOV.U32 R34, RZ, RZ, -0x1 ;  /* 0xffffffffff227424 */ /* 0x000fce00078e00ff */
[----:B--23--:R-:W-:Y:S05]  /*e9e0*/  WARPSYNC.COLLECTIVE R34, `(.L_x_1358) ;  /* 0x0000000022087348 */ /* 0x00cfea0003c00000 */
[----:B------:R0:W1:Y:S02]  /*e9f0*/  SHFL.DOWN P4, R6, R7, R4, R33 ;  /* 0x0800000407067389 */ /* 0x0000640000080021 */
[----:B0123--:R-:W-:Y:S05]  /*ea00*/  ENDCOLLECTIVE ;  /* 0x000000000000791b */ /* 0x00ffea0003800000 */
.L_x_1358:
[----:B------:R-:W-:Y:S05]  /*ea10*/  BSYNC B0 ;  /* 0x0000000000007941 */ /* 0x000fea0003800000 */
.L_x_1357:
[----:B------:R-:W-:Y:S05]  /*ea20*/  BRA `(.L_x_1359) ;  /* 0xffffffbc009c7947 */ /* 0x000fea000383ffff */
.L_x_1161:
[----:B------:R-:W-:Y:S01]  /*ea30*/  BSSY B0, `(.L_x_1360) ;  /* 0x0000007000007945 */ /* 0x000fe20003800000 */
[----:B------:R-:W-:Y:S02]  /*ea40*/  IMAD.MOV.U32 R7, RZ, RZ, R49 ;  /* 0x000000ffff077224 */ /* 0x000fe400078e0031 */
[----:B------:R-:W-:Y:S02]  /*ea50*/  IMAD.MOV.U32 R4, RZ, RZ, 0x4 ;  /* 0x00000004ff047424 */ /* 0x000fe400078e00ff */
[----:B------:R-:W-:-:S07]  /*ea60*/  IMAD.MOV.U32 R34, RZ, RZ, -0x1 ;  /* 0xffffffffff227424 */ /* 0x000fce00078e00ff */
[----:B--23--:R-:W-:Y:S05]  /*ea70*/  WARPSYNC.COLLECTIVE R34, `(.L_x_1361) ;  /* 0x0000000022087348 */ /* 0x00cfea0003c00000 */
[----:B------:R0:W1:Y:S02]  /*ea80*/  SHFL.DOWN P4, R6, R7, R4, R33 ;  /* 0x0800000407067389 */ /* 0x0000640000080021 */
[----:B0123--:R-:W-:Y:S05]  /*ea90*/  ENDCOLLECTIVE ;  /* 0x000000000000791b */ /* 0x00ffea0003800000 */
.L_x_1361:
[----:B------:R-:W-:Y:S05]  /*eaa0*/  BSYNC B0 ;  /* 0x0000000000007941 */ /* 0x000fea0003800000 */
.L_x_1360:
[----:B------:R-:W-:Y:S02]  /*eab0*/  IMAD.MOV.U32 R7, RZ, RZ, R32 ;  /* 0x000000ffff077224 */ /* 0x000fe400078e0020 */
[----:B------:R-:W-:Y:S02]  /*eac0*/  IMAD.MOV.U32 R4, RZ, RZ, 0x4 ;  /* 0x00000004ff047424 */ /* 0x000fe400078e00ff */
[----:B------:R-:W-:Y:S02]  /*ead0*/  IMAD.MOV.U32 R34, RZ, RZ, -0x1 ;  /* 0xffffffffff227424 */ /* 0x000fe400078e00ff */
[----:B------:R-:W-:-:S07]  /*eae0*/  IMAD.MOV.U32 R48, RZ, RZ, R6 ;  /* 0x000000ffff307224 */ /* 0x000fce00078e0006 */
[----:B------:R-:W-:Y:S05]  /*eaf0*/  WARPSYNC.COLLECTIVE R34, `(.L_x_1362) ;  /* 0x0000000022087348 */ /* 0x000fea0003c00000 */
[----:B------:R0:W1:Y:S02]  /*eb00*/  SHFL.DOWN P4, R6, R7, R4, R33 ;  /* 0x0800000407067389 */ /* 0x0000640000080021 */
[----:B01----:R-:W-:Y:S05]  /*eb10*/  ENDCOLLECTIVE ;  /* 0x000000000000791b */ /* 0x003fea0003800000 */
.L_x_1362:
[----:B------:R-:W-:Y:S02]  /*eb20*/  IMAD.MOV.U32 R7, RZ, RZ, R46 ;  /* 0x000000ffff077224 */ /* 0x000fe400078e002e */
[----:B------:R-:W-:-:S07]  /*eb30*/  IMAD.MOV.U32 R51, RZ, RZ, R6 ;  /* 0x000000ffff337224 */ /* 0x000fce00078e0006 */
[----:B------:R-:W-:Y:S05]  /*eb40*/  WARPSYNC.COLLECTIVE R34, `(.L_x_1363) ;  /* 0x0000000022087348 */ /* 0x000fea0003c00000 */
[----:B------:R0:W1:Y:S02]  /*eb50*/  SHFL.DOWN P4, R6, R7, R4, R33 ;  /* 0x0800000407067389 */ /* 0x0000640000080021 */
[----:B01----:R-:W-:Y:S05]  /*eb60*/  ENDCOLLECTIVE ;  /* 0x000000000000791b */ /* 0x003fea0003800000 */
.L_x_1363:
[----:B------:R-:W-:Y:S05]  /*eb70*/  BRA `(.L_x_1364) ;  /* 0xffffffbc00647947 */ /* 0x000fea000383ffff */
.L_x_1162:
[----:B------:R-:W-:Y:S01]  /*eb80*/  BSSY B0, `(.L_x_1365) ;  /* 0x0000006000007945 */ /* 0x000fe20003800000 */
[----:B------:R-:W-:Y:S02]  /*eb90*/  IMAD.MOV.U32 R4, RZ, RZ, 0x4 ;  /* 0x00000004ff047424 */ /* 0x000fe400078e00ff */
[----:B------:R-:W-:-:S07]  /*eba0*/  IMAD.MOV.U32 R34, RZ, RZ, -0x1 ;  /* 0xffffffffff227424 */ /* 0x000fce00078e00ff */
[----:B--23--:R-:W-:Y:S05]  /*ebb0*/  WARPSYNC.COLLECTIVE R34, `(.L_x_1366) ;  /* 0x0000000022087348 */ /* 0x00cfea0003c00000 */
[----:B------:R0:W1:Y:S02]  /*ebc0*/  SHFL.DOWN P4, R6, R7, R4, R33 ;  /* 0x0800000407067389 */ /* 0x0000640000080021 */
[----:B0123--:R-:W-:Y:S05]  /*ebd0*/  ENDCOLLECTIVE ;  /* 0x000000000000791b */ /* 0x00ffea0003800000 */
.L_x_1366:
[----:B------:R-:W-:Y:S05]  /*ebe0*/  BSYNC B0 ;  /* 0x0000000000007941 */ /* 0x000fea0003800000 */
.L_x_1365:
[----:B------:R-:W-:Y:S05]  /*ebf0*/  BRA `(.L_x_1367) ;  /* 0xffffffbc00687947 */ /* 0x000fea000383ffff */
.L_x_1163:
[----:B------:R-:W-:Y:S01]  /*ec00*/  BSSY B0, `(.L_x_1368) ;  /* 0x0000007000007945 */ /* 0x000fe20003800000 */
[----:B------:R-:W-:Y:S02]  /*ec10*/  IMAD.MOV.U32 R7, RZ, RZ, R49 ;  /* 0x000000ffff077224 */ /* 0x000fe400078e0031 */
[----:B------:R-:W-:Y:S02]  /*ec20*/  IMAD.MOV.U32 R4, RZ, RZ, 0x8 ;  /* 0x00000008ff047424 */ /* 0x000fe400078e00ff */
[----:B------:R-:W-:-:S07]  /*ec30*/  IMAD.MOV.U32 R34, RZ, RZ, -0x1 ;  /* 0xffffffffff227424 */ /* 0x000fce00078e00ff */
[----:B--23--:R-:W-:Y:S05]  /*ec40*/  WARPSYNC.COLLECTIVE R34, `(.L_x_1369) ;  /* 0x0000000022087348 */ /* 0x00cfea0003c00000 */
[----:B------:R0:W1:Y:S02]  /*ec50*/  SHFL.DOWN P4, R6, R7, R4, R33 ;  /* 0x0800000407067389 */ /* 0x0000640000080021 */
[----:B0123--:R-:W-:Y:S05]  /*ec60*/  ENDCOLLECTIVE ;  /* 0x000000000000791b */ /* 0x00ffea0003800000 */
.L_x_1369:
[----:B------:R-:W-:Y:S05]  /*ec70*/  BSYNC B0 ;  /* 0x0000000000007941 */ /* 0x000fea0003800000 */
.L_x_1368:
[----:B------:R-:W-:Y:S02]  /*ec80*/  IMAD.MOV.U32 R7, RZ, RZ, R32 ;  /* 0x000000ffff077224 */ /* 0x000fe400078e0020 */
[----:B------:R-:W-:Y:S02]  /*ec90*/  IMAD.MOV.U32 R4, RZ, RZ, 0x8 ;  /* 0x00000008ff047424 */ /* 0x000fe400078e00ff */
[----:B------:R-:W-:Y:S02]  /*eca0*/  IMAD.MOV.U32 R34, RZ, RZ, -0x1 ;  /* 0xffffffffff227424 */ /* 0x000fe400078e00ff */
[----:B------:R-:W-:-:S07]  /*ecb0*/  IMAD.MOV.U32 R48, RZ, RZ, R6 ;  /* 0x000000ffff307224 */ /* 0x000fce00078e0006 */
[----:B------:R-:W-:Y:S05]  /*ecc0*/  WARPSYNC.COLLECTIVE R34, `(.L_x_1370) ;  /* 0x0000000022087348 */ /* 0x000fea0003c00000 */
[----:B------:R0:W1:Y:S02]  /*ecd0*/  SHFL.DOWN P4, R6, R7, R4, R33 ;  /* 0x0800000407067389 */ /* 0x0000640000080021 */
[----:B01----:R-:W-:Y:S05]  /*ece0*/  ENDCOLLECTIVE ;  /* 0x000000000000791b */ /* 0x003fea0003800000 */
.L_x_1370:
[----:B------:R-:W-:Y:S02]  /*ecf0*/  IMAD.MOV.U32 R7, RZ, RZ, R46 ;  /* 0x000000ffff077224 */ /* 0x000fe400078e002e */
[----:B------:R-:W-:-:S07]  /*ed00*/  IMAD.MOV.U32 R51, RZ, RZ, R6 ;  /* 0x000000ffff337224 */ /* 0x000fce00078e0006 */
[----:B------:R-:W-:Y:S05]  /*ed10*/  WARPSYNC.COLLECTIVE R34, `(.L_x_1371) ;  /* 0x0000000022087348 */ /* 0x000fea0003c00000 */
[----:B------:R0:W1:Y:S02]  /*ed20*/  SHFL.DOWN P4, R6, R7, R4, R33 ;  /* 0x0800000407067389 */ /* 0x0000640000080021 */
[----:B01----:R-:W-:Y:S05]  /*ed30*/  ENDCOLLECTIVE ;  /* 0x000000000000791b */ /* 0x003fea0003800000 */
.L_x_1371:
[----:B------:R-:W-:Y:S05]  /*ed40*/  BRA `(.L_x_1372) ;  /* 0xffffffbc00307947 */ /* 0x000fea000383ffff */
.L_x_1164:
[----:B------:R-:W-:Y:S01]  /*ed50*/  BSSY B0, `(.L_x_1373) ;  /* 0x0000006000007945 */ /* 0x000fe20003800000 */
[----:B------:R-:W-:Y:S02]  /*ed60*/  IMAD.MOV.U32 R4, RZ, RZ, 0x8 ;  /* 0x00000008ff047424 */ /* 0x000fe400078e00ff */
[----:B------:R-:W-:-:S07]  /*ed70*/  IMAD.MOV.U32 R34, RZ, RZ, -0x1 ;  /* 0xffffffffff227424 */ /* 0x000fce00078e00ff */
[----:B--23--:R-:W-:Y:S05]  /*ed80*/  WARPSYNC.COLLECTIVE R34, `(.L_x_1374) ;  /* 0x0000000022087348 */ /* 0x00cfea0003c00000 */
[----:B------:R0:W1:Y:S02]  /*ed90*/  SHFL.DOWN P4, R6, R7, R4, R33 ;  /* 0x0800000407067389 */ /* 0x0000640000080021 */
[----:B0123--:R-:W-:Y:S05]  /*eda0*/  ENDCOLLECTIVE ;  /* 0x000000000000791b */ /* 0x00ffea0003800000 */
.L_x_1374:
[----:B------:R-:W-:Y:S05]  /*edb0*/  BSYNC B0 ;  /* 0x0000000000007941 */ /* 0x000fea0003800000 */
.L_x_1373:
[----:B------:R-:W-:Y:S05]  /*edc0*/  BRA `(.L_x_1375) ;  /* 0xffffffbc00347947 */ /* 0x000fea000383ffff */
.L_x_1165:
[----:B------:R-:W-:Y:S01]  /*edd0*/  BSSY B0, `(.L_x_1376) ;  /* 0x0000007000007945 */ /* 0x000fe20003800000 */
[----:B------:R-:W-:Y:S02]  /*ede0*/  IMAD.MOV.U32 R7, RZ, RZ, R49 ;  /* 0x000000ffff077224 */ /* 0x000fe400078e0031 */
[----:B------:R-:W-:Y:S02]  /*edf0*/  IMAD.MOV.U32 R4, RZ, RZ, 0x10 ;  /* 0x00000010ff047424 */ /* 0x000fe400078e00ff */
[----:B------:R-:W-:-:S07]  /*ee00*/  IMAD.MOV.U32 R34, RZ, RZ, -0x1 ;  /* 0xffffffffff227424 */ /* 0x000fce00078e00ff */
[----:B--23--:R-:W-:Y:S05]  /*ee10*/  WARPSYNC.COLLECTIVE R34, `(.L_x_1377) ;  /* 0x0000000022087348 */ /* 0x00cfea0003c00000 */
[----:B------:R0:W1:Y:S02]  /*ee20*/  SHFL.DOWN P4, R6, R7, R4, R33 ;  /* 0x0800000407067389 */ /* 0x0000640000080021 */
[----:B0123--:R-:W-:Y:S05]  /*ee30*/  ENDCOLLECTIVE ;  /* 0x000000000000791b */ /* 0x00ffea0003800000 */
.L_x_1377:
[----:B------:R-:W-:Y:S05]  /*ee40*/  BSYNC B0 ;  /* 0x0000000000007941 */ /* 0x000fea0003800000 */
.L_x_1376:
[----:B------:R-:W-:Y:S02]  /*ee50*/  IMAD.MOV.U32 R7, RZ, RZ, R32 ;  /* 0x000000ffff077224 */ /* 0x000fe400078e0020 */
[----:B------:R-:W-:Y:S02]  /*ee60*/  IMAD.MOV.U32 R4, RZ, RZ, 0x10 ;  /* 0x00000010ff047424 */ /* 0x000fe400078e00ff */
[----:B------:R-:W-:Y:S02]  /*ee70*/  IMAD.MOV.U32 R34, RZ, RZ, -0x1 ;  /* 0xffffffffff227424 */ /* 0x000fe400078e00ff */
[----:B------:R-:W-:Y:S02]  /*ee80*/  IMAD.MOV.U32 R48, RZ, RZ, R6 ;  /* 0x000000ffff307224 */ /* 0x000fe400078e0006 */
[----:B------:R-:W-:-:S07]  /*ee90*/  VIADD R50, R28, 0x10 ;  /* 0x000000101c327836 */ /* 0x000fce0000000000 */
[----:B------:R-:W-:Y:S05]  /*eea0*/  WARPSYNC.COLLECTIVE R34, `(.L_x_1378) ;  /* 0x0000000022087348 */ /* 0x000fea0003c00000 */
[----:B------:R0:W1:Y:S02]  /*eeb0*/  SHFL.DOWN P4, R6, R7, R4, R33 ;  /* 0x0800000407067389 */ /* 0x0000640000080021 */
[----:B01----:R-:W-:Y:S05]  /*eec0*/  ENDCOLLECTIVE ;  /* 0x000000000000791b */ /* 0x003fea0003800000 */
.L_x_1378:
[----:B------:R-:W-:Y:S02]  /*eed0*/  IMAD.MOV.U32 R7, RZ, RZ, R46 ;  /* 0x000000ffff077224 */ /* 0x000fe400078e002e */
[----:B------:R-:W-:-:S07]  /*eee0*/  IMAD.MOV.U32 R51, RZ, RZ, R6 ;  /* 0x000000ffff337224 */ /* 0x000fce00078e0006 */
[----:B------:R-:W-:Y:S05]  /*eef0*/  WARPSYNC.COLLECTIVE R34, `(.L_x_1379) ;  /* 0x0000000022087348 */ /* 0x000fea0003c00000 */
[----:B------:R0:W1:Y:S02]  /*ef00*/  SHFL.DOWN P4, R6, R7, R4, R33 ;  /* 0x0800000407067389 */ /* 0x0000640000080021 */
[----:B01----:R-:W-:Y:S05]  /*ef10*/  ENDCOLLECTIVE ;  /* 0x000000000000791b */ /* 0x003fea0003800000 */
.L_x_1379:
[----:B------:R-:W-:Y:S05]  /*ef20*/  BRA `(.L_x_1380) ;  /* 0xffffffb800fc7947 */ /* 0x000fea000383ffff */
.L_x_1166:
[----:B------:R-:W-:Y:S01]  /*ef30*/  BSSY B0, `(.L_x_1381) ;  /* 0x0000006000007945 */ /* 0x000fe20003800000 */
[----:B------:R-:W-:Y:S02]  /*ef40*/  IMAD.MOV.U32 R4, RZ, RZ, 0x10 ;  /* 0x00000010ff047424 */ /* 0x000fe400078e00ff */
[----:B------:R-:W-:-:S07]  /*ef50*/  IMAD.MOV.U32 R34, RZ, RZ, -0x1 ;  /* 0xffffffffff227424 */ /* 0x000fce00078e00ff */
[----:B--23--:R-:W-:Y:S05]  /*ef60*/  WARPSYNC.COLLECTIVE R34, `(.L_x_1382) ;  /* 0x0000000022087348 */ /* 0x00cfea0003c00000 */
[----:B------:R0:W1:Y:S02]  /*ef70*/  SHFL.DOWN P4, R6, R7, R4, R33 ;  /* 0x0800000407067389 */ /* 0x0000640000080021 */
[----:B0123--:R-:W-:Y:S05]  /*ef80*/  ENDCOLLECTIVE ;  /* 0x000000000000791b */ /* 0x00ffea0003800000 */
.L_x_1382:
[----:B------:R-:W-:Y:S05]  /*ef90*/  BSYNC B0 ;  /* 0x0000000000007941 */ /* 0x000fea0003800000 */
.L_x_1381:
[----:B------:R-:W-:Y:S05]  /*efa0*/  BRA `(.L_x_1383) ;  /* 0xffffffbc001c7947 */ /* 0x000fea000383ffff */
.L_x_1167:
[----:B------:R-:W-:Y:S01]  /*efb0*/  BSSY B0, `(.L_x_1384) ;  /* 0x0000005000007945 */ /* 0x000fe20003800000 */
[----:B------:R-:W-:-:S07]  /*efc0*/  IMAD.MOV.U32 R34, RZ, RZ, -0x1 ;  /* 0xffffffffff227424 */ /* 0x000fce00078e00ff */
[----:B--23--:R-:W-:Y:S05]  /*efd0*/  WARPSYNC.COLLECTIVE R34, `(.L_x_1385) ;  /* 0x0000000022087348 */ /* 0x00cfea0003c00000 */
[----:B------:R-:W-:Y:S01]  /*efe0*/  VOTE.ALL P5, P5 ;  /* 0x0000000000ff7806 */ /* 0x000fe200028a0000 */
[----:B--23--:R-:W-:-:S12]  /*eff0*/  ENDCOLLECTIVE ;  /* 0x000000000000791b */ /* 0x00cfd80003800000 */
.L_x_1385:
[----:B------:R-:W-:Y:S05]  /*f000*/  BSYNC B0 ;  /* 0x0000000000007941 */ /* 0x000fea0003800000 */
.L_x_1384:
[----:B------:R-:W-:Y:S05]  /*f010*/  BRA `(.L_x_1386) ;  /* 0xffffffbc00187947 */ /* 0x000fea000383ffff */
.L_x_1387:
        /* <DEDUP_REMOVED lines=14> */
.L_x_1688:


//--------------------- .text._ZN6thrust24THRUST_300001_SM_1000_NS8cuda_cub4core6detail13_kernel_agentINS1_15__reduce_by_key9InitAgentIN3cub18CUB_300001_SM_100024ReduceByKeyScanTileStateIilLb1EEElPlEEJSA_lSB_EEEvDpT0_ --------------------------
	.section	.text._ZN6thrust24THRUST_300001_SM_1000_NS8cuda_cub4core6detail13_kernel_agentINS1_15__reduce_by_key9InitAgentIN3cub18CUB_300001_SM_100024ReduceByKeyScanTileStateIilLb1EEElPlEEJSA_lSB_EEEvDpT0_,"ax",@progbits
	.align	128
        .global         _ZN6thrust24THRUST_300001_SM_1000_NS8cuda_cub4core6detail13_kernel_agentINS1_15__reduce_by_key9InitAgentIN3cub18CUB_300001_SM_100024ReduceByKeyScanTileStateIilLb1EEElPlEEJSA_lSB_EEEvDpT0_
        .type           _ZN6thrust24THRUST_300001_SM_1000_NS8cuda_cub4core6detail13_kernel_agentINS1_15__reduce_by_key9InitAgentIN3cub18CUB_300001_SM_100024ReduceByKeyScanTileStateIilLb1EEElPlEEJSA_lSB_EEEvDpT0_,@function
        .size           _ZN6thrust24THRUST_300001_SM_1000_NS8cuda_cub4core6detail13_kernel_agentINS1_15__reduce_by_key9InitAgentIN3cub18CUB_300001_SM_100024ReduceByKeyScanTileStateIilLb1EEElPlEEJSA_lSB_EEEvDpT0_,(.L_x_1689 - _ZN6thrust24THRUST_300001_SM_1000_NS8cuda_cub4core6detail13_kernel_agentINS1_15__reduce_by_key9InitAgentIN3cub18CUB_300001_SM_100024ReduceByKeyScanTileStateIilLb1EEElPlEEJSA_lSB_EEEvDpT0_)
        .other          _ZN6thrust24THRUST_300001_SM_1000_NS8cuda_cub4core6detail13_kernel_agentINS1_15__reduce_by_key9InitAgentIN3cub18CUB_300001_SM_100024ReduceByKeyScanTileStateIilLb1EEElPlEEJSA_lSB_EEEvDpT0_,@"STO_CUDA_ENTRY STV_DEFAULT"
_ZN6thrust24THRUST_300001_SM_1000_NS8cuda_cub4core6detail13_kernel_agentINS1_15__reduce_by_key9InitAgentIN3cub18CUB_300001_SM_100024ReduceByKeyScanTileStateIilLb1EEElPlEEJSA_lSB_EEEvDpT0_:
.text._ZN6thrust24THRUST_300001_SM_1000_NS8cuda_cub4core6detail13_kernel_agentINS1_15__reduce_by_key9InitAgentIN3cub18CUB_300001_SM_100024ReduceByKeyScanTileStateIilLb1EEElPlEEJSA_lSB_EEEvDpT0_:
[----:B------:R-:W-:Y:S01]  /*0000*/  LDC R1, c[0x0][0x37c] ;  /* 0x0000df00ff017b82 */ /* 0x000fe20000000800 */
[----:B------:R-:W0:Y:S07]  /*0010*/  S2R R0, SR_TID.X ;  /* 0x0000000000007919 */ /* 0x000e2e0000002100 */
[----:B------:R-:W1:Y:S01]  /*0020*/  S2UR UR6, SR_CTAID.X ;  /* 0x00000000000679c3 */ /* 0x000e620000002500 */
[----:B------:R-:W2:Y:S01]  /*0030*/  LDCU UR4, c[0x0][0x388] ;  /* 0x00007100ff0477ac */ /* 0x000ea20008000800 */
[----:B------:R-:W-:-:S06]  /*0040*/  CS2R R10, SRZ ;  /* 0x00000000000a7805 */ /* 0x000fcc000001ff00 */
[----:B------:R-:W1:Y:S01]  /*0050*/  LDC R7, c[0x0][0x360] ;  /* 0x0000d800ff077b82 */ /* 0x000e620000000800 */
[C---:B0-----:R-:W-:Y:S01]  /*0060*/  ISETP.GT.U32.AND P0, PT, R0.reuse, 0x1f, PT ;  /* 0x0000001f0000780c */ /* 0x041fe20003f04070 */
[----:B-1----:R-:W-:Y:S01]  /*0070*/  IMAD R7, R7, UR6, R0 ;  /* 0x0000000607077c24 */ /* 0x002fe2000f8e0200 */
[----:B------:R-:W-:Y:S02]  /*0080*/  LOP3.LUT P2, RZ, R0, UR6, RZ, 0xfc, !PT ;  /* 0x0000000600ff7c12 */ /* 0x000fe4000f84fcff */
[----:B------:R-:W-:Y:S02]  /*0090*/  ISETP.NE.OR P0, PT, RZ, UR6, P0 ;  /* 0x00000006ff007c0c */ /* 0x000fe40008705670 */
[----:B--2---:R-:W-:Y:S01]  /*00a0*/  ISETP.GE.AND P1, PT, R7, UR4, PT ;  /* 0x0000000407007c0c */ /* 0x004fe2000bf26270 */
[----:B------:R-:W0:Y:S10]  /*00b0*/  LDCU.64 UR4, c[0x0][0x358] ;  /* 0x00006b00ff0477ac */ /* 0x000e340008000a00 */
[----:B------:R-:W1:Y:S02]  /*00c0*/  @!P0 LDC.64 R4, c[0x0][0x380] ;  /* 0x0000e000ff048b82 */ /* 0x000e640000000a00 */
[----:B------:R-:W-:-:S02]  /*00d0*/  @!P1 IMAD.MOV.U32 R8, RZ, RZ, 0x0 ;  /* 0x00000000ff089424 */ /* 0x000fc400078e00ff */
[----:B------:R-:W-:-:S04]  /*00e0*/  @!P1 IMAD.MOV.U32 R9, RZ, RZ, 0x63 ;  /* 0x00000063ff099424 */ /* 0x000fc800078e00ff */
[----:B------:R-:W2:Y:S01]  /*00f0*/  @!P1 LDC.64 R2, c[0x0][0x380] ;  /* 0x0000e000ff029b82 */ /* 0x000ea20000000a00 */
[----:B-1----:R-:W-:-:S04]  /*0100*/  @!P0 IMAD.WIDE.U32 R4, R0, 0x10, R4 ;  /* 0x0000001000048825 */ /* 0x002fc800078e0004 */
[----:B--2---:R-:W-:-:S05]  /*0110*/  @!P1 IMAD.WIDE R2, R7, 0x10, R2 ;  /* 0x0000001007029825 */ /* 0x004fca00078e0202 */
[----:B0-----:R0:W-:Y:S04]  /*0120*/  @!P1 STG.E.128 desc[UR4][R2.64+0x200], R8 ;  /* 0x0002000802009986 */ /* 0x0011e8000c101d04 */
[----:B------:R0:W-:Y:S01]  /*0130*/  @!P0 STG.E.128 desc[UR4][R4.64], RZ ;  /* 0x000000ff04008986 */ /* 0x0001e2000c101d04 */
[----:B------:R-:W-:Y:S05]  /*0140*/  @P2 EXIT ;  /* 0x000000000000294d */ /* 0x000fea0003800000 */
[----:B0-----:R-:W0:Y:S02]  /*0150*/  LDC.64 R2, c[0x0][0x390] ;  /* 0x0000e400ff027b82 */ /* 0x001e240000000a00 */
[----:B0-----:R-:W-:Y:S01]  /*0160*/  STG.E.64 desc[UR4][R2.64], RZ ;  /* 0x000000ff02007986 */ /* 0x001fe2000c101b04 */
[----:B------:R-:W-:Y:S05]  /*0170*/  EXIT ;  /* 0x000000000000794d */ /* 0x000fea0003800000 */
.L_x_1388:
        /* <DEDUP_REMOVED lines=16> */
.L_x_1689:


//--------------------- .text._ZN6thrust24THRUST_300001_SM_1000_NS8cuda_cub4core6detail13_kernel_agentINS1_15__reduce_by_key16ReduceByKeyAgentIPiNS0_17constant_iteratorIiNS0_11use_defaultES9_EES7_S7_N4cuda3std3__48equal_toIiEENSD_4plusIiEES7_iEEJS7_SA_S7_S7_S7_N3cub18CUB_300001_SM_100024ReduceByKeyScanTileStateIiiLb1EEESF_SH_iiEEEvDpT0_ --------------------------
	.section	.text._ZN6thrust24THRUST_300001_SM_1000_NS8cuda_cub4core6detail13_kernel_agentINS1_15__reduce_by_key16ReduceByKeyAgentIPiNS0_17constant_iteratorIiNS0_11use_defaultES9_EES7_S7_N4cuda3std3__48equal_toIiEENSD_4plusIiEES7_iEEJS7_SA_S7_S7_S7_N3cub18CUB_300001_SM_100024ReduceByKeyScanTileStateIiiLb1EEESF_SH_iiEEEvDpT0_,"ax",@progbits
	.align	128
        .global         _ZN6thrust24THRUST_300001_SM_1000_NS8cuda_cub4core6detail13_kernel_agentINS1_15__reduce_by_key16ReduceByKeyAgentIPiNS0_17constant_iteratorIiNS0_11use_defaultES9_EES7_S7_N4cuda3std3__48equal_toIiEENSD_4plusIiEES7_iEEJS7_SA_S7_S7_S7_N3cub18CUB_300001_SM_100024ReduceByKeyScanTileStateIiiLb1EEESF_SH_iiEEEvDpT0_
        .type           _ZN6thrust24THRUST_300001_SM_1000_NS8cuda_cub4core6detail13_kernel_agentINS1_15__reduce_by_key16ReduceByKeyAgentIPiNS0_17constant_iteratorIiNS0_11use_defaultES9_EES7_S7_N4cuda3std3__48equal_toIiEENSD_4plusIiEES7_iEEJS7_SA_S7_S7_S7_N3cub18CUB_300001_SM_100024ReduceByKeyScanTileStateIiiLb1EEESF_SH_iiEEEvDpT0_,@function
        .size           _ZN6thrust24THRUST_300001_SM_1000_NS8cuda_cub4core6detail13_kernel_agentINS1_15__reduce_by_key16ReduceByKeyAgentIPiNS0_17constant_iteratorIiNS0_11use_defaultES9_EES7_S7_N4cuda3std3__48equal_toIiEENSD_4plusIiEES7_iEEJS7_SA_S7_S7_S7_N3cub18CUB_300001_SM_100024ReduceByKeyScanTileStateIiiLb1EEESF_SH_iiEEEvDpT0_,(.L_x_1690 - _ZN6thrust24THRUST_300001_SM_1000_NS8cuda_cub4core6detail13_kernel_agentINS1_15__reduce_by_key16ReduceByKeyAgentIPiNS0_17constant_iteratorIiNS0_11use_defaultES9_EES7_S7_N4cuda3std3__48equal_toIiEENSD_4plusIiEES7_iEEJS7_SA_S7_S7_S7_N3cub18CUB_300001_SM_100024ReduceByKeyScanTileStateIiiLb1EEESF_SH_iiEEEvDpT0_)
        .other          _ZN6thrust24THRUST_300001_SM_1000_NS8cuda_cub4core6detail13_kernel_agentINS1_15__reduce_by_key16ReduceByKeyAgentIPiNS0_17constant_iteratorIiNS0_11use_defaultES9_EES7_S7_N4cuda3std3__48equal_toIiEENSD_4plusIiEES7_iEEJS7_SA_S7_S7_S7_N3cub18CUB_300001_SM_100024ReduceByKeyScanTileStateIiiLb1EEESF_SH_iiEEEvDpT0_,@"STO_CUDA_ENTRY STV_DEFAULT"
_ZN6thrust24THRUST_300001_SM_1000_NS8cuda_cub4core6detail13_kernel_agentINS1_15__reduce_by_key16ReduceByKeyAgentIPiNS0_17constant_iteratorIiNS0_11use_defaultES9_EES7_S7_N4cuda3std3__48equal_toIiEENSD_4plusIiEES7_iEEJS7_SA_S7_S7_S7_N3cub18CUB_300001_SM_100024ReduceByKeyScanTileStateIiiLb1EEESF_SH_iiEEEvDpT0_:
.text._ZN6thrust24THRUST_300001_SM_1000_NS8cuda_cub4core6detail13_kernel_agentINS1_15__reduce_by_key16ReduceByKeyAgentIPiNS0_17constant_iteratorIiNS0_11use_defaultES9_EES7_S7_N4cuda3std3__48equal_toIiEENSD_4plusIiEES7_iEEJS7_SA_S7_S7_S7_N3cub18CUB_300001_SM_100024ReduceByKeyScanTileStateIiiLb1EEESF_SH_iiEEEvDpT0_:
[----:B------:R-:W-:Y:S08]  /*0000*/  LDC R1, c[0x0][0x37c] ;  /* 0x0000df00ff017b82 */ /* 0x000ff00000000800 */
[----:B------:R-:W0:Y:S01]  /*0010*/  S2UR UR8, SR_CTAID.X ;  /* 0x00000000000879c3 */ /* 0x000e220000002500 */
[----:B------:R-:W1:Y:S01]  /*0020*/  LDCU UR7, c[0x0][0x3bc] ;  /* 0x00007780ff0777ac */ /* 0x000e620008000800 */
[----:B------:R-:W2:Y:S01]  /*0030*/  LDCU.64 UR10, c[0x0][0x358] ;  /* 0x00006b00ff0a77ac */ /* 0x000ea20008000a00 */
[----:B0-----:R-:W-:-:S04]  /*0040*/  UIMAD UR6, UR8, 0x900, URZ ;  /* 0x00000900080678a4 */ /* 0x001fc8000f8e02ff */
[----:B-1----:R-:W-:-:S04]  /*0050*/  UIADD3 UR7, UPT, UPT, -UR6, UR7, URZ ;  /* 0x0000000706077290 */ /* 0x002fc8000fffe1ff */
[----:B------:R-:W-:-:S09]  /*0060*/  UISETP.GE.AND UP0, UPT, UR7, 0x901, UPT ;  /* 0x000009010700788c */ /* 0x000fd2000bf06270 */
[----:B--2---:R-:W-:Y:S05]  /*0070*/  BRA.U !UP0, `(.L_x_1389) ;  /* 0x00000051085c7547 */ /* 0x004fea000b800000 */
[----:B------:R-:W-:-:S09]  /*0080*/  UISETP.NE.AND UP0, UPT, UR8, URZ, UPT ;  /* 0x000000ff0800728c */ /* 0x000fd2000bf05270 */
[----:B------:R-:W-:Y:S05]  /*0090*/  BRA.U UP0, `(.L_x_1390) ;  /* 0x0000002100787547 */ /* 0x000fea000b800000 */
[----:B------:R-:W0:Y:S01]  /*00a0*/  S2R R16, SR_TID.X ;  /* 0x0000000000107919 */ /* 0x000e220000002100 */
[----:B------:R-:W1:Y:S08]  /*00b0*/  LDC.64 R2, c[0x0][0x380] ;  /* 0x0000e000ff027b82 */ /* 0x000e700000000a00 */
[----:B------:R-:W2:Y:S01]  /*00c0*/  S2UR UR5, SR_CgaCtaId ;  /* 0x00000000000579c3 */ /* 0x000ea20000008800 */
[----:B------:R-:W-:-:S07]  /*00d0*/  UMOV UR4, 0x400 ;  /* 0x0000040000047882 */ /* 0x000fce0000000000 */
[----:B------:R-:W3:Y:S01]  /*00e0*/  LDC R15, c[0x0][0x390] ;  /* 0x0000e400ff0f7b82 */ /* 0x000ee20000000800 */
[C---:B0-----:R-:W-:Y:S02]  /*00f0*/  LOP3.LUT R0, R16.reuse, 0x1f, RZ, 0xc0, !PT ;  /* 0x0000001f10007812 */ /* 0x041fe400078ec0ff */
[----:B------:R-:W-:-:S03]  /*0100*/  LOP3.LUT R4, R16, 0x3e0, RZ, 0xc0, !PT ;  /* 0x000003e010047812 */ /* 0x000fc600078ec0ff */
[----:B------:R-:W-:-:S04]  /*0110*/  VIADD R5, R0, UR6 ;  /* 0x0000000600057c36 */ /* 0x000fc80008000000 */
[----:B------:R-:W-:-:S04]  /*0120*/  IMAD R5, R4, 0x9, R5 ;  /* 0x0000000904057824 */ /* 0x000fc800078e0205 */
[----:B-1----:R-:W-:-:S05]  /*0130*/  IMAD.WIDE.U32 R2, R5, 0x4, R2 ;  /* 0x0000000405027825 */ /* 0x002fca00078e0002 */
[----:B------:R-:W4:Y:S04]  /*0140*/  LDG.E.CONSTANT R0, desc[UR10][R2.64] ;  /* 0x0000000a02007981 */ /* 0x000f28000c1e9900 */
[----:B------:R-:W5:Y:S04]  /*0150*/  LDG.E.CONSTANT R4, desc[UR10][R2.64+0x80] ;  /* 0x0000800a02047981 */ /* 0x000f68000c1e9900 */
[----:B------:R-:W3:Y:S04]  /*0160*/  LDG.E.CONSTANT R6, desc[UR10][R2.64+0x100] ;  /* 0x0001000a02067981 */ /* 0x000ee8000c1e9900 */
[----:B------:R-:W3:Y:S04]  /*0170*/  LDG.E.CONSTANT R7, desc[UR10][R2.64+0x180] ;  /* 0x0001800a02077981 */ /* 0x000ee8000c1e9900 */
[----:B------:R-:W3:Y:S04]  /*0180*/  LDG.E.CONSTANT R9, desc[UR10][R2.64+0x200] ;  /* 0x0002000a02097981 */ /* 0x000ee8000c1e9900 */
[----:B------:R-:W3:Y:S04]  /*0190*/  LDG.E.CONSTANT R10, desc[UR10][R2.64+0x280] ;  /* 0x0002800a020a7981 */ /* 0x000ee8000c1e9900 */
[----:B------:R-:W3:Y:S04]  /*01a0*/  LDG.E.CONSTANT R11, desc[UR10][R2.64+0x300] ;  /* 0x0003000a020b7981 */ /* 0x000ee8000c1e9900 */
[----:B------:R-:W3:Y:S04]  /*01b0*/  LDG.E.CONSTANT R12, desc[UR10][R2.64+0x380] ;  /* 0x0003800a020c7981 */ /* 0x000ee8000c1e9900 */
[----:B------:R0:W3:Y:S01]  /*01c0*/  LDG.E.CONSTANT R13, desc[UR10][R2.64+0x400] ;  /* 0x0004000a020d7981 */ /* 0x0000e2000c1e9900 */
[----:B------:R-:W-:Y:S01]  /*01d0*/  SHF.R.U32.HI R8, RZ, 0x5, R16 ;  /* 0x00000005ff087819 */ /* 0x000fe20000011610 */
[----:B--2---:R-:W-:Y:S01]  /*01e0*/  ULEA UR4, UR5, UR4, 0x18 ;  /* 0x0000000405047291 */ /* 0x004fe2000f8ec0ff */
[----:B------:R-:W-:Y:S01]  /*01f0*/  ISETP.NE.AND P1, PT, R16, RZ, PT ;  /* 0x000000ff1000720c */ /* 0x000fe20003f25270 */
[----:B------:R-:W1:Y:S02]  /*0200*/  S2R R5, SR_LANEID ;  /* 0x0000000000057919 */ /* 0x000e640000000000 */
[----:B-1----:R-:W-:-:S05]  /*0210*/  IMAD R14, R8, 0x120, R5 ;  /* 0x00000120080e7824 */ /* 0x002fca00078e0205 */
[----:B------:R-:W-:-:S05]  /*0220*/  LEA R14, R14, UR4, 0x2 ;  /* 0x000000040e0e7c11 */ /* 0x000fca000f8e10ff */
[----:B0-----:R-:W-:Y:S01]  /*0230*/  IMAD R2, R5, 0x20, R14 ;  /* 0x0000002005027824 */ /* 0x001fe200078e020e */
[----:B----4-:R0:W-:Y:S04]  /*0240*/  STS [R14], R0 ;  /* 0x000000000e007388 */ /* 0x0101e80000000800 */
[----:B-----5:R-:W-:Y:S04]  /*0250*/  STS [R14+0x80], R4 ;  /* 0x000080040e007388 */ /* 0x020fe80000000800 */
[----:B---3--:R-:W-:Y:S01]  /*0260*/  STS [R14+0x100], R6 ;  /* 0x000100060e007388 */ /* 0x008fe20000000800 */
[----:B0-----:R-:W-:-:S03]  /*0270*/  IMAD.MOV.U32 R0, RZ, RZ, RZ ;  /* 0x000000ffff007224 */ /* 0x001fc600078e00ff */
[----:B------:R-:W-:Y:S04]  /*0280*/  STS [R14+0x180], R7 ;  /* 0x000180070e007388 */ /* 0x000fe80000000800 */
[----:B------:R-:W-:Y:S04]  /*0290*/  STS [R14+0x200], R9 ;  /* 0x000200090e007388 */ /* 0x000fe80000000800 */
[----:B------:R0:W-:Y:S04]  /*02a0*/  STS [R14+0x280], R10 ;  /* 0x0002800a0e007388 */ /* 0x0001e80000000800 */
[----:B------:R-:W-:Y:S04]  /*02b0*/  STS [R14+0x300], R11 ;  /* 0x0003000b0e007388 */ /* 0x000fe80000000800 */
[----:B------:R-:W-:Y:S01]  /*02c0*/  STS [R14+0x380], R12 ;  /* 0x0003800c0e007388 */ /* 0x000fe20000000800 */
[----:B0-----:R-:W-:-:S03]  /*02d0*/  LEA R10, R16, UR4, 0x2 ;  /* 0x00000004100a7c11 */ /* 0x001fc6000f8e10ff */
[----:B------:R-:W-:Y:S01]  /*02e0*/  STS [R14+0x400], R13 ;  /* 0x0004000d0e007388 */ /* 0x000fe20000000800 */
[----:B------:R-:W-:-:S03]  /*02f0*/  NOP ;  /* 0x0000000000007918 */ /* 0x000fc60000000000 */
[----:B------:R-:W-:Y:S04]  /*0300*/  LDS R3, [R2+0x20] ;  /* 0x0000200002037984 */ /* 0x000fe80000000800 */
[----:B------:R-:W-:Y:S04]  /*0310*/  LDS R4, [R2] ;  /* 0x0000000002047984 */ /* 0x000fe80000000800 */
[----:B------:R-:W0:Y:S04]  /*0320*/  LDS R6, [R2+0x4] ;  /* 0x0000040002067984 */ /* 0x000e280000000800 */
[----:B------:R-:W1:Y:S04]  /*0330*/  LDS R28, [R2+0x8] ;  /* 0x00000800021c7984 */ /* 0x000e680000000800 */
[----:B------:R-:W2:Y:S04]  /*0340*/  LDS R30, [R2+0xc] ;  /* 0x00000c00021e7984 */ /* 0x000ea80000000800 */
[----:B------:R-:W-:Y:S04]  /*0350*/  LDS R32, [R2+0x10] ;  /* 0x0000100002207984 */ /* 0x000fe80000000800 */
[----:B------:R-:W-:Y:S04]  /*0360*/  LDS R34, [R2+0x14] ;  /* 0x0000140002227984 */ /* 0x000fe80000000800 */
[----:B------:R-:W3:Y:S04]  /*0370*/  LDS R36, [R2+0x18] ;  /* 0x0000180002247984 */ /* 0x000ee80000000800 */
[----:B------:R-:W4:Y:S01]  /*0380*/  LDS R38, [R2+0x1c] ;  /* 0x00001c0002267984 */ /* 0x000f220000000800 */
[----:B------:R-:W-:Y:S01]  /*0390*/  BAR.SYNC.DEFER_BLOCKING 0x0 ;  /* 0x0000000000007b1d */ /* 0x000fe20000010000 */
[----:B0-----:R-:W-:-:S02]  /*03a0*/  ISETP.NE.AND P3, PT, R4, R6, PT ;  /* 0x000000060400720c */ /* 0x001fc40003f65270 */
[----:B-1----:R-:W-:Y:S02]  /*03b0*/  ISETP.NE.AND P2, PT, R6, R28, PT ;  /* 0x0000001c0600720c */ /* 0x002fe40003f45270 */
[----:B--2---:R-:W-:Y:S01]  /*03c0*/  ISETP.NE.AND P6, PT, R28, R30, PT ;  /* 0x0000001e1c00720c */ /* 0x004fe20003fc5270 */
[----:B------:R-:W-:Y:S03]  /*03d0*/  STS [R14], R15 ;  /* 0x0000000f0e007388 */ /* 0x000fe60000000800 */
[----:B------:R-:W-:Y:S01]  /*03e0*/  P2R R45, PR, RZ, 0x40 ;  /* 0x00000040ff2d7803 */ /* 0x000fe20000000000 */
[----:B------:R-:W-:Y:S04]  /*03f0*/  STS [R14+0x80], R15 ;  /* 0x0000800f0e007388 */ /* 0x000fe80000000800 */
[----:B------:R-:W-:Y:S01]  /*0400*/  STS [R14+0x100], R15 ;  /* 0x0001000f0e007388 */ /* 0x000fe20000000800 */
[----:B---3--:R-:W-:-:S03]  /*0410*/  ISETP.NE.AND P5, PT, R34, R36, PT ;  /* 0x000000242200720c */ /* 0x008fc60003fa5270 */
[----:B------:R-:W-:Y:S01]  /*0420*/  STS [R14+0x180], R15 ;  /* 0x0001800f0e007388 */ /* 0x000fe20000000800 */
[----:B----4-:R-:W-:-:S03]  /*0430*/  ISETP.NE.AND P4, PT, R36, R38, PT ;  /* 0x000000262400720c */ /* 0x010fc60003f85270 */
[----:B------:R-:W-:Y:S04]  /*0440*/  STS [R14+0x200], R15 ;  /* 0x0002000f0e007388 */ /* 0x000fe80000000800 */
[----:B------:R-:W-:Y:S04]  /*0450*/  STS [R14+0x280], R15 ;  /* 0x0002800f0e007388 */ /* 0x000fe80000000800 */
[----:B------:R-:W-:Y:S04]  /*0460*/  STS [R14+0x300], R15 ;  /* 0x0003000f0e007388 */ /* 0x000fe80000000800 */
[----:B------:R-:W-:Y:S04]  /*0470*/  STS [R14+0x380], R15 ;  /* 0x0003800f0e007388 */ /* 0x000fe80000000800 */
[----:B------:R-:W-:Y:S01]  /*0480*/  STS [R14+0x400], R15 ;  /* 0x0004000f0e007388 */ /* 0x000fe20000000800 */
[----:B------:R-:W-:-:S03]  /*0490*/  NOP ;  /* 0x0000000000007918 */ /* 0x000fc60000000000 */
[----:B------:R-:W0:Y:S04]  /*04a0*/  LDS R47, [R2] ;  /* 0x00000000022f7984 */ /* 0x000e280000000800 */
[----:B------:R-:W1:Y:S04]  /*04b0*/  LDS R7, [R2+0x4] ;  /* 0x0000040002077984 */ /* 0x000e680000000800 */
[----:B------:R-:W2:Y:S04]  /*04c0*/  LDS R29, [R2+0x8] ;  /* 0x00000800021d7984 */ /* 0x000ea80000000800 */
[----:B------:R-:W3:Y:S04]  /*04d0*/  LDS R31, [R2+0xc] ;  /* 0x00000c00021f7984 */ /* 0x000ee80000000800 */
[----:B------:R-:W-:Y:S04]  /*04e0*/  LDS R33, [R2+0x10] ;  /* 0x0000100002217984 */ /* 0x000fe80000000800 */
[----:B------:R-:W-:Y:S04]  /*04f0*/  LDS R35, [R2+0x14] ;  /* 0x0000140002237984 */ /* 0x000fe80000000800 */
[----:B------:R-:W-:Y:S04]  /*0500*/  LDS R37, [R2+0x18] ;  /* 0x0000180002257984 */ /* 0x000fe80000000800 */
[----:B------:R-:W-:Y:S04]  /*0510*/  LDS R44, [R2+0x1c] ;  /* 0x00001c00022c7984 */ /* 0x000fe80000000800 */
[----:B------:R0:W-:Y:S01]  /*0520*/  LDS R9, [R2+0x20] ;  /* 0x0000200002097984 */ /* 0x0001e20000000800 */
[----:B------:R-:W-:Y:S01]  /*0530*/  BAR.SYNC.DEFER_BLOCKING 0x0 ;  /* 0x0000000000007b1d */ /* 0x000fe20000010000 */
[----:B0-----:R-:W-:-:S05]  /*0540*/  SEL R2, R47, RZ, !P3 ;  /* 0x000000ff2f027207 */ /* 0x001fca0005800000 */
[----:B-1----:R-:W-:-:S05]  /*0550*/  IMAD.IADD R12, R7, 0x1, R2 ;  /* 0x00000001070c7824 */ /* 0x002fca00078e0202 */
[----:B------:R-:W-:-:S05]  /*0560*/  SEL R12, R12, RZ, !P2 ;  /* 0x000000ff0c0c7207 */ /* 0x000fca0005000000 */
[----:B--2---:R-:W-:Y:S01]  /*0570*/  IMAD.IADD R12, R29, 0x1, R12 ;  /* 0x000000011d0c7824 */ /* 0x004fe200078e020c */
[----:B------:R-:W-:Y:S04]  /*0580*/  STS [R10+0x47c], R3 ;  /* 0x00047c030a007388 */ /* 0x000fe80000000800 */
[----:B------:R-:W-:Y:S01]  /*0590*/  SEL R12, R12, RZ, !P6 ;  /* 0x000000ff0c0c7207 */ /* 0x000fe20007000000 */
[----:B------:R-:W-:Y:S04]  /*05a0*/  BAR.SYNC.DEFER_BLOCKING 0x0 ;  /* 0x0000000000007b1d */ /* 0x000fe80000010000 */
[----:B---3--:R-:W-:-:S02]  /*05b0*/  IMAD.IADD R12, R31, 0x1, R12 ;  /* 0x000000011f0c7824 */ /* 0x008fc400078e020c */
[----:B------:R-:W0:Y:S02]  /*05c0*/  @P1 LDS R40, [R10+0x478] ;  /* 0x000478000a281984 */ /* 0x000e240000000800 */
[----:B0-----:R-:W-:-:S04]  /*05d0*/  @P1 ISETP.NE.AND P0, PT, R40, R4, PT ;  /* 0x000000042800120c */ /* 0x001fc80003f05270 */
[----:B------:R-:W-:Y:S02]  /*05e0*/  @P1 SEL R0, RZ, 0x1, !P0 ;  /* 0x00000001ff001807 */ /* 0x000fe40004000000 */
[----:B------:R-:W-:Y:S02]  /*05f0*/  ISETP.NE.AND P1, PT, R32, R34, PT ;  /* 0x000000222000720c */ /* 0x000fe40003f25270 */
[----:B------:R-:W-:Y:S01]  /*0600*/  ISETP.NE.AND P0, PT, R38, R3, PT ;  /* 0x000000032600720c */ /* 0x000fe20003f05270 */
[----:B------:R-:W-:Y:S01]  /*0610*/  VIADD R11, R0, 0x1 ;  /* 0x00000001000b7836 */ /* 0x000fe20000000000 */
[----:B------:R-:W-:Y:S01]  /*0620*/  P2R R46, PR, RZ, 0x2 ;  /* 0x00000002ff2e7803 */ /* 0x000fe20000000000 */
[----:B------:R-:W-:-:S04]  /*0630*/  @!P3 IMAD.MOV R11, RZ, RZ, R0 ;  /* 0x000000ffff0bb224 */ /* 0x000fc800078e0200 */
[----:B------:R-:W-:Y:S02]  /*0640*/  VIADD R2, R11, 0x1 ;  /* 0x000000010b027836 */ /* 0x000fe40000000000 */
[----:B------:R-:W-:Y:S01]  /*0650*/  @!P2 IMAD.MOV R2, RZ, RZ, R11 ;  /* 0x000000ffff02a224 */ /* 0x000fe200078e020b */
[----:B------:R-:W-:-:S03]  /*0660*/  ISETP.NE.AND P2, PT, R30, R32, PT ;  /* 0x000000201e00720c */ /* 0x000fc60003f45270 */
[----:B------:R-:W-:Y:S01]  /*0670*/  VIADD R39, R2, 0x1 ;  /* 0x0000000102277836 */ /* 0x000fe20000000000 */
[----:B------:R-:W-:Y:S01]  /*0680*/  SEL R12, R12, RZ, !P2 ;  /* 0x000000ff0c0c7207 */ /* 0x000fe20005000000 */
[----:B------:R-:W-:Y:S01]  /*0690*/  @!P6 IMAD.MOV R39, RZ, RZ, R2 ;  /* 0x000000ffff27e224 */ /* 0x000fe200078e0202 */
[----:B------:R-:W-:-:S03]  /*06a0*/  P2R R26, PR, RZ, 0x4 ;  /* 0x00000004ff1a7803 */ /* 0x000fc60000000000 */
[----:B------:R-:W-:Y:S02]  /*06b0*/  IMAD.IADD R12, R33, 0x1, R12 ;  /* 0x00000001210c7824 */ /* 0x000fe400078e020c */
[----:B------:R-:W-:Y:S02]  /*06c0*/  VIADD R10, R39, 0x1 ;  /* 0x00000001270a7836 */ /* 0x000fe40000000000 */
[----:B------:R-:W-:Y:S01]  /*06d0*/  @!P2 IMAD.MOV R10, RZ, RZ, R39 ;  /* 0x000000ffff0aa224 */ /* 0x000fe200078e0227 */
[----:B------:R-:W-:-:S03]  /*06e0*/  SEL R12, R12, RZ, !P1 ;  /* 0x000000ff0c0c7207 */ /* 0x000fc60004800000 */
[----:B------:R-:W-:Y:S02]  /*06f0*/  VIADD R11, R10, 0x1 ;  /* 0x000000010a0b7836 */ /* 0x000fe40000000000 */
[----:B------:R-:W-:Y:S02]  /*0700*/  IMAD.IADD R12, R35, 0x1, R12 ;  /* 0x00000001230c7824 */ /* 0x000fe400078e020c */
[----:B------:R-:W-:Y:S01]  /*0710*/  @!P1 IMAD.MOV R11, RZ, RZ, R10 ;  /* 0x000000ffff0b9224 */ /* 0x000fe200078e020a */
[----:B------:R-:W-:Y:S02]  /*0720*/  ISETP.NE.AND P1, PT, R6, R28, PT ;  /* 0x0000001c0600720c */ /* 0x000fe40003f25270 */
[----:B------:R-:W-:Y:S01]  /*0730*/  SEL R12, R12, RZ, !P5 ;  /* 0x000000ff0c0c7207 */ /* 0x000fe20006800000 */
[----:B------:R-:W-:Y:S02]  /*0740*/  VIADD R42, R11, 0x1 ;  /* 0x000000010b2a7836 */ /* 0x000fe40000000000 */
[----:B------:R-:W-:-:S02]  /*0750*/  @!P5 IMAD.MOV R42, RZ, RZ, R11 ;  /* 0x000000ffff2ad224 */ /* 0x000fc400078e020b */
[----:B------:R-:W-:Y:S02]  /*0760*/  IMAD.IADD R12, R37, 0x1, R12 ;  /* 0x00000001250c7824 */ /* 0x000fe400078e020c */
[----:B------:R-:W-:Y:S02]  /*0770*/  VIADD R43, R42, 0x1 ;  /* 0x000000012a2b7836 */ /* 0x000fe40000000000 */
[----:B------:R-:W-:Y:S01]  /*0780*/  @!P4 IMAD.MOV R43, RZ, RZ, R42 ;  /* 0x000000ffff2bc224 */ /* 0x000fe200078e022a */
[----:B------:R-:W-:-:S03]  /*0790*/  SEL R11, R12, RZ, !P4 ;  /* 0x000000ff0c0b7207 */ /* 0x000fc60006000000 */
[----:B------:R-:W-:Y:S02]  /*07a0*/  VIADD R10, R43, 0x1 ;  /* 0x000000012b0a7836 */ /* 0x000fe40000000000 */
[----:B------:R-:W-:Y:S02]  /*07b0*/  IMAD.IADD R11, R44, 0x1, R11 ;  /* 0x000000012c0b7824 */ /* 0x000fe400078e020b */
[----:B------:R-:W-:-:S03]  /*07c0*/  @!P0 IMAD.MOV R10, RZ, RZ, R43 ;  /* 0x000000ffff0a8224 */ /* 0x000fc600078e022b */
[----:B------:R-:W-:Y:S02]  /*07d0*/  SEL R12, R11, RZ, !P0 ;  /* 0x000000ff0b0c7207 */ /* 0x000fe40004000000 */
[----:B------:R-:W-:-:S03]  /*07e0*/  ISETP.NE.AND P0, PT, R10, RZ, PT ;  /* 0x000000ff0a00720c */ /* 0x000fc60003f05270 */
[----:B------:R-:W-:-:S05]  /*07f0*/  IMAD.IADD R9, R9, 0x1, R12 ;  /* 0x0000000109097824 */ /* 0x000fca00078e020c */
[----:B------:R-:W0:Y:S02]  /*0800*/  SHFL.UP PT, R11, R9, 0x1, RZ ;  /* 0x04200000090b7989 */ /* 0x000e2400000e00ff */
[----:B0-----:R-:W-:Y:S02]  /*0810*/  SEL R12, R11, RZ, !P0 ;  /* 0x000000ff0b0c7207 */ /* 0x001fe40004000000 */
[----:B------:R-:W0:Y:S01]  /*0820*/  SHFL.UP PT, R11, R10, 0x1, RZ ;  /* 0x042000000a0b7989 */ /* 0x000e2200000e00ff */
[----:B------:R-:W-:-:S04]  /*0830*/  ISETP.GE.AND P0, PT, R5, 0x1, PT ;  /* 0x000000010500780c */ /* 0x000fc80003f06270 */
[----:B------:R-:W-:-:S05]  /*0840*/  SEL R12, R12, RZ, P0 ;  /* 0x000000ff0c0c7207 */ /* 0x000fca0000000000 */
[----:B------:R-:W-:-:S05]  /*0850*/  IMAD.IADD R12, R9, 0x1, R12 ;  /* 0x00000001090c7824 */ /* 0x000fca00078e020c */
[----:B------:R-:W1:Y:S01]  /*0860*/  SHFL.UP PT, R13, R12, 0x2, RZ ;  /* 0x044000000c0d7989 */ /* 0x000e6200000e00ff */
[----:B0-----:R-:W-:-:S05]  /*0870*/  SEL R11, R11, RZ, P0 ;  /* 0x000000ff0b0b7207 */ /* 0x001fca0000000000 */
[----:B------:R-:W-:-:S05]  /*0880*/  IMAD.IADD R11, R11, 0x1, R10 ;  /* 0x000000010b0b7824 */ /* 0x000fca00078e020a */
[----:B------:R-:W0:Y:S01]  /*0890*/  SHFL.UP PT, R9, R11, 0x2, RZ ;  /* 0x044000000b097989 */ /* 0x000e2200000e00ff */
[----:B------:R-:W-:-:S04]  /*08a0*/  ISETP.NE.AND P0, PT, R11, RZ, PT ;  /* 0x000000ff0b00720c */ /* 0x000fc80003f05270 */
[----:B-1----:R-:W-:Y:S02]  /*08b0*/  SEL R13, R13, RZ, !P0 ;  /* 0x000000ff0d0d7207 */ /* 0x002fe40004000000 */
[----:B------:R-:W-:-:S04]  /*08c0*/  ISETP.GE.AND P0, PT, R5, 0x2, PT ;  /* 0x000000020500780c */ /* 0x000fc80003f06270 */
[----:B------:R-:W-:-:S05]  /*08d0*/  SEL R13, R13, RZ, P0 ;  /* 0x000000ff0d0d7207 */ /* 0x000fca0000000000 */
[----:B------:R-:W-:Y:S01]  /*08e0*/  IMAD.IADD R13, R12, 0x1, R13 ;  /* 0x000000010c0d7824 */ /* 0x000fe200078e020d */
[----:B0-----:R-:W-:-:S04]  /*08f0*/  SEL R10, R9, RZ, P0 ;  /* 0x000000ff090a7207 */ /* 0x001fc80000000000 */
[----:B------:R-:W0:Y:S01]  /*0900*/  SHFL.UP PT, R9, R13, 0x4, RZ ;  /* 0x048000000d097989 */ /* 0x000e2200000e00ff */
[----:B------:R-:W-:-:S05]  /*0910*/  IMAD.IADD R10, R11, 0x1, R10 ;  /* 0x000000010b0a7824 */ /* 0x000fca00078e020a */
[----:B------:R-:W-:-:S04]  /*0920*/  ISETP.NE.AND P0, PT, R10, RZ, PT ;  /* 0x000000ff0a00720c */ /* 0x000fc80003f05270 */
        /* <DEDUP_REMOVED lines=8> */
[----:B------:R-:W-:-:S04]  /*09b0*/  ISETP.NE.AND P0, PT, R9, RZ, PT ;  /* 0x000000ff0900720c */ /* 0x000fc80003f05270 */
[----:B-1----:R-:W-:Y:S02]  /*09c0*/  SEL R13, R11, RZ, !P0 ;  /* 0x000000ff0b0d7207 */ /* 0x002fe40004000000 */
[----:B------:R-:W0:Y:S01]  /*09d0*/  SHFL.UP PT, R11, R9, 0x8, RZ ;  /* 0x05000000090b7989 */ /* 0x000e2200000e00ff */
[----:B------:R-:W-:-:S04]  /*09e0*/  ISETP.GE.AND P0, PT, R5, 0x8, PT ;  /* 0x000000080500780c */ /* 0x000fc80003f06270 */
[----:B------:R-:W-:-:S05]  /*09f0*/  SEL R13, R13, RZ, P0 ;  /* 0x000000ff0d0d7207 */ /* 0x000fca0000000000 */
[----:B------:R-:W-:Y:S01]  /*0a00*/  IMAD.IADD R13, R12, 0x1, R13 ;  /* 0x000000010c0d7824 */ /* 0x000fe200078e020d */
[----:B0-----:R-:W-:-:S04]  /*0a10*/  SEL R10, R11, RZ, P0 ;  /* 0x000000ff0b0a7207 */ /* 0x001fc80000000000 */
[----:B------:R-:W0:Y:S01]  /*0a20*/  SHFL.UP PT, R11, R13, 0x10, RZ ;  /* 0x060000000d0b7989 */ /* 0x000e2200000e00ff */
[----:B------:R-:W-:-:S05]  /*0a30*/  IMAD.IADD R14, R9, 0x1, R10 ;  /* 0x00000001090e7824 */ /* 0x000fca00078e020a */
[----:B------:R-:W1:Y:S01]  /*0a40*/  SHFL.UP PT, R10, R14, 0x10, RZ ;  /* 0x060000000e0a7989 */ /* 0x000e6200000e00ff */
[----:B------:R-:W-:-:S04]  /*0a50*/  ISETP.NE.AND P0, PT, R14, RZ, PT ;  /* 0x000000ff0e00720c */ /* 0x000fc80003f05270 */
[----:B0-----:R-:W-:Y:S02]  /*0a60*/  SEL R11, R11, RZ, !P0 ;  /* 0x000000ff0b0b7207 */ /* 0x001fe40004000000 */
[----:B------:R-:W-:-:S04]  /*0a70*/  ISETP.GE.AND P0, PT, R5, 0x10, PT ;  /* 0x000000100500780c */ /* 0x000fc80003f06270 */
[----:B-1----:R-:W-:Y:S02]  /*0a80*/  SEL R9, R10, RZ, P0 ;  /* 0x000000ff0a097207 */ /* 0x002fe40000000000 */
[----:B------:R-:W-:Y:S02]  /*0a90*/  SEL R10, R11, RZ, P0 ;  /* 0x000000ff0b0a7207 */ /* 0x000fe40000000000 */
[----:B------:R-:W-:Y:S01]  /*0aa0*/  ISETP.NE.AND P0, PT, R5, 0x1f, PT ;  /* 0x0000001f0500780c */ /* 0x000fe20003f05270 */
[----:B------:R-:W-:Y:S02]  /*0ab0*/  IMAD.IADD R24, R14, 0x1, R9 ;  /* 0x000000010e187824 */ /* 0x000fe400078e0209 */
[----:B------:R-:W-:-:S10]  /*0ac0*/  IMAD.IADD R25, R13, 0x1, R10 ;  /* 0x000000010d197824 */ /* 0x000fd400078e020a */
[----:B------:R-:W-:-:S05]  /*0ad0*/  @!P0 LEA R17, R8, UR4, 0x3 ;  /* 0x0000000408118c11 */ /* 0x000fca000f8e18ff */
[----:B------:R-:W-:Y:S01]  /*0ae0*/  @!P0 STS.64 [R17], R24 ;  /* 0x0000001811008388 */ /* 0x000fe20000000a00 */
[----:B------:R-:W-:Y:S06]  /*0af0*/  BAR.SYNC.DEFER_BLOCKING 0x0 ;  /* 0x0000000000007b1d */ /* 0x000fec0000010000 */
[----:B------:R-:W-:Y:S04]  /*0b00*/  SHFL.UP PT, R24, R24, 0x1, RZ ;  /* 0x0420000018187989 */ /* 0x000fe800000e00ff */
[----:B------:R-:W0:Y:S04]  /*0b10*/  LDS.128 R8, [UR4] ;  /* 0x00000004ff087984 */ /* 0x000e280008000c00 */
[----:B------:R-:W1:Y:S01]  /*0b20*/  LDS.128 R12, [UR4+0x10] ;  /* 0x00001004ff0c7984 */ /* 0x000e620008000c00 */
[----:B0-----:R-:W-:Y:S01]  /*0b30*/  ISETP.NE.AND P0, PT, R10, RZ, PT ;  /* 0x000000ff0a00720c */ /* 0x001fe20003f05270 */
[----:B------:R-:W-:-:S03]  /*0b40*/  IMAD.IADD R17, R8, 0x1, R10 ;  /* 0x0000000108117824 */ /* 0x000fc600078e020a */
[----:B------:R-:W-:Y:S02]  /*0b50*/  SEL R18, R9, RZ, !P0 ;  /* 0x000000ff09127207 */ /* 0x000fe40004000000 */
[----:B-1----:R-:W-:-:S03]  /*0b60*/  ISETP.NE.AND P0, PT, R12, RZ, PT ;  /* 0x000000ff0c00720c */ /* 0x002fc60003f05270 */
[----:B------:R-:W-:Y:S02]  /*0b70*/  IMAD.IADD R18, R11, 0x1, R18 ;  /* 0x000000010b127824 */ /* 0x000fe400078e0212 */
[----:B------:R-:W-:-:S03]  /*0b80*/  IMAD.MOV.U32 R11, RZ, RZ, R16 ;  /* 0x000000ffff0b7224 */ /* 0x000fc600078e0010 */
[----:B------:R-:W-:Y:S02]  /*0b90*/  SEL R20, R18, RZ, !P0 ;  /* 0x000000ff12147207 */ /* 0x000fe40004000000 */
[----:B------:R-:W-:-:S03]  /*0ba0*/  SHF.R.U32.HI R27, RZ, 0x5, R11 ;  /* 0x00000005ff1b7819 */ /* 0x000fc6000001160b */
[----:B------:R-:W-:Y:S01]  /*0bb0*/  IMAD.IADD R19, R13, 0x1, R20 ;  /* 0x000000010d137824 */ /* 0x000fe200078e0214 */
[----:B------:R-:W-:Y:S01]  /*0bc0*/  ISETP.NE.AND P0, PT, R27, 0x2, PT ;  /* 0x000000021b00780c */ /* 0x000fe20003f05270 */
[----:B------:R-:W-:Y:S01]  /*0bd0*/  IMAD.IADD R13, R17, 0x1, R12 ;  /* 0x00000001110d7824 */ /* 0x000fe200078e020c */
[----:B------:R-:W-:Y:S02]  /*0be0*/  ISETP.NE.AND P6, PT, R27, 0x6, PT ;  /* 0x000000061b00780c */ /* 0x000fe40003fc5270 */
[----:B------:R-:W-:Y:S02]  /*0bf0*/  SEL R16, R17, R8, !P0 ;  /* 0x0000000811107207 */ /* 0x000fe40004000000 */
[----:B------:R-:W-:Y:S02]  /*0c00*/  SEL R48, R18, R9, !P0 ;  /* 0x0000000912307207 */ /* 0x000fe40004000000 */
[C---:B------:R-:W-:Y:S02]  /*0c10*/  ISETP.NE.AND P0, PT, R27.reuse, 0x3, PT ;  /* 0x000000031b00780c */ /* 0x040fe40003f05270 */
[----:B------:R-:W-:-:S02]  /*0c20*/  ISETP.NE.AND P2, PT, R27, 0x7, PT ;  /* 0x000000071b00780c */ /* 0x000fc40003f45270 */
[----:B------:R-:W-:Y:S01]  /*0c30*/  SEL R9, R13, R16, !P0 ;  /* 0x000000100d097207 */ /* 0x000fe20004000000 */
[C---:B------:R-:W-:Y:S01]  /*0c40*/  IMAD.IADD R13, R14.reuse, 0x1, R13 ;  /* 0x000000010e0d7824 */ /* 0x040fe200078e020d */
[----:B------:R-:W-:Y:S02]  /*0c50*/  SEL R48, R19, R48, !P0 ;  /* 0x0000003013307207 */ /* 0x000fe40004000000 */
[----:B------:R-:W-:-:S04]  /*0c60*/  ISETP.NE.AND P0, PT, R14, RZ, PT ;  /* 0x000000ff0e00720c */ /* 0x000fc80003f05270 */
[----:B------:R-:W-:Y:S02]  /*0c70*/  SEL R20, R19, RZ, !P0 ;  /* 0x000000ff13147207 */ /* 0x000fe40004000000 */
[----:B------:R-:W0:Y:S03]  /*0c80*/  LDS.128 R16, [UR4+0x20] ;  /* 0x00002004ff107984 */ /* 0x000e260008000c00 */
[----:B------:R-:W-:Y:S01]  /*0c90*/  IMAD.IADD R15, R15, 0x1, R20 ;  /* 0x000000010f0f7824 */ /* 0x000fe200078e0214 */
[----:B0-----:R-:W-:-:S04]  /*0ca0*/  ISETP.NE.AND P0, PT, R16, RZ, PT ;  /* 0x000000ff1000720c */ /* 0x001fc80003f05270 */
[----:B------:R-:W-:Y:S02]  /*0cb0*/  SEL R20, R15, RZ, !P0 ;  /* 0x000000ff0f147207 */ /* 0x000fe40004000000 */
[----:B------:R-:W-:-:S03]  /*0cc0*/  ISETP.NE.AND P0, PT, R27, 0x4, PT ;  /* 0x000000041b00780c */ /* 0x000fc60003f05270 */
[----:B------:R-:W-:Y:S01]  /*0cd0*/  IMAD.IADD R17, R17, 0x1, R20 ;  /* 0x0000000111117824 */ /* 0x000fe200078e0214 */
[----:B------:R-:W-:Y:S02]  /*0ce0*/  SEL R48, R15, R48, !P0 ;  /* 0x000000300f307207 */ /* 0x000fe40004000000 */
[C---:B------:R-:W-:Y:S01]  /*0cf0*/  SEL R22, R13.reuse, R9, !P0 ;  /* 0x000000090d167207 */ /* 0x040fe20004000000 */
[----:B------:R-:W-:Y:S01]  /*0d00*/  IMAD.IADD R13, R13, 0x1, R16 ;  /* 0x000000010d0d7824 */ /* 0x000fe200078e0210 */
[----:B------:R-:W-:-:S04]  /*0d10*/  ISETP.NE.AND P0, PT, R18, RZ, PT ;  /* 0x000000ff1200720c */ /* 0x000fc80003f05270 */
[----:B------:R-:W-:Y:S02]  /*0d20*/  SEL R20, R17, RZ, !P0 ;  /* 0x000000ff11147207 */ /* 0x000fe40004000000 */
[----:B------:R-:W-:-:S03]  /*0d30*/  ISETP.NE.AND P0, PT, R27, 0x5, PT ;  /* 0x000000051b00780c */ /* 0x000fc60003f05270 */
[----:B------:R-:W-:Y:S01]  /*0d40*/  IMAD.IADD R19, R19, 0x1, R20 ;  /* 0x0000000113137824 */ /* 0x000fe200078e0214 */
[----:B------:R-:W-:Y:S02]  /*0d50*/  SEL R9, R13, R22, !P0 ;  /* 0x000000160d097207 */ /* 0x000fe40004000000 */
[----:B------:R-:W0:Y:S01]  /*0d60*/  LDS.128 R20, [UR4+0x30] ;  /* 0x00003004ff147984 */ /* 0x000e220008000c00 */
[----:B------:R-:W-:-:S04]  /*0d70*/  SEL R48, R17, R48, !P0 ;  /* 0x0000003011307207 */ /* 0x000fc80004000000 */
[----:B------:R-:W-:Y:S02]  /*0d80*/  SEL R48, R19, R48, !P6 ;  /* 0x0000003013307207 */ /* 0x000fe40007000000 */
[----:B0-----:R-:W-:-:S04]  /*0d90*/  ISETP.NE.AND P0, PT, R20, RZ, PT ;  /* 0x000000ff1400720c */ /* 0x001fc80003f05270 */
[----:B------:R-:W-:Y:S02]  /*0da0*/  SEL R50, R19, RZ, !P0 ;  /* 0x000000ff13327207 */ /* 0x000fe40004000000 */
[----:B------:R-:W-:-:S03]  /*0db0*/  ISETP.GE.U32.AND P0, PT, R11, 0x20, PT ;  /* 0x000000200b00780c */ /* 0x000fc60003f06070 */
[----:B------:R-:W-:-:S05]  /*0dc0*/  IMAD.IADD R21, R21, 0x1, R50 ;  /* 0x0000000115157824 */ /* 0x000fca00078e0232 */
[----:B------:R-:W-:Y:S02]  /*0dd0*/  SEL R48, R21, R48, !P2 ;  /* 0x0000003015307207 */ /* 0x000fe40005000000 */
[----:B------:R-:W-:Y:S02]  /*0de0*/  ISETP.NE.AND P2, PT, R5, RZ, PT ;  /* 0x000000ff0500720c */ /* 0x000fe40003f45270 */
[----:B------:R-:W-:Y:S02]  /*0df0*/  SEL R41, R48, RZ, P0 ;  /* 0x000000ff30297207 */ /* 0x000fe40000000000 */
[----:B------:R-:W0:Y:S01]  /*0e00*/  SHFL.UP PT, R48, R25, 0x1, RZ ;  /* 0x0420000019307989 */ /* 0x000e2200000e00ff */
[----:B------:R-:W-:-:S04]  /*0e10*/  ISETP.NE.AND P0, PT, R24, RZ, PT ;  /* 0x000000ff1800720c */ /* 0x000fc80003f05270 */
[----:B------:R-:W-:Y:S02]  /*0e20*/  SEL R15, R41, RZ, !P0 ;  /* 0x000000ff290f7207 */ /* 0x000fe40004000000 */
[----:B------:R-:W-:-:S03]  /*0e30*/  ISETP.NE.AND P0, PT, R0, RZ, PT ;  /* 0x000000ff0000720c */ /* 0x000fc60003f05270 */
[----:B0-----:R-:W-:Y:S02]  /*0e40*/  @P2 IMAD.IADD R41, R48, 0x1, R15 ;  /* 0x0000000130292824 */ /* 0x001fe400078e020f */
[----:B------:R-:W-:Y:S01]  /*0e50*/  IMAD.IADD R15, R18, 0x1, R13 ;  /* 0x00000001120f7824 */ /* 0x000fe200078e020d */
[----:B------:R-:W-:Y:S02]  /*0e60*/  SEL R13, R24, RZ, P2 ;  /* 0x000000ff180d7207 */ /* 0x000fe40001000000 */
[----:B------:R-:W-:Y:S02]  /*0e70*/  SEL R48, R41, RZ, !P0 ;  /* 0x000000ff29307207 */ /* 0x000fe40004000000 */
[----:B------:R-:W-:Y:S02]  /*0e80*/  SEL R9, R15, R9, !P6 ;  /* 0x000000090f097207 */ /* 0x000fe40007000000 */
[----:B------:R-:W-:Y:S01]  /*0e90*/  ISETP.NE.AND P6, PT, R45, RZ, PT ;  /* 0x000000ff2d00720c */ /* 0x000fe20003fc5270 */
[----:B------:R-:W-:Y:S01]  /*0ea0*/  IMAD.IADD R5, R47, 0x1, R48 ;  /* 0x000000012f057824 */ /* 0x000fe200078e0230 */
[----:B------:R-:W-:-:S04]  /*0eb0*/  ISETP.NE.AND P2, PT, R26, RZ, PT ;  /* 0x000000ff1a00720c */ /* 0x000fc80003f45270 */
[----:B------:R-:W-:-:S05]  /*0ec0*/  SEL R48, R5, RZ, !P3 ;  /* 0x000000ff05307207 */ /* 0x000fca0005800000 */
[----:B------:R-:W-:-:S05]  /*0ed0*/  IMAD.IADD R7, R7, 0x1, R48 ;  /* 0x0000000107077824 */ /* 0x000fca00078e0230 */
[----:B------:R-:W-:Y:S02]  /*0ee0*/  SEL R48, R7, RZ, !P1 ;  /* 0x000000ff07307207 */ /* 0x000fe40004800000 */
[----:B------:R-:W-:-:S03]  /*0ef0*/  ISETP.NE.AND P1, PT, R46, RZ, PT ;  /* 0x000000ff2e00720c */ /* 0x000fc60003f25270 */
[----:B------:R-:W-:-:S05]  /*0f00*/  IMAD.IADD R29, R29, 0x1, R48 ;  /* 0x000000011d1d7824 */ /* 0x000fca00078e0230 */
[----:B------:R-:W-:Y:S02]  /*0f10*/  SEL R46, R29, RZ, !P6 ;  /* 0x000000ff1d2e7207 */ /* 0x000fe40007000000 */
[----:B------:R-:W-:-:S03]  /*0f20*/  ISETP.NE.AND P6, PT, R27, 0x7, PT ;  /* 0x000000071b00780c */ /* 0x000fc60003fc5270 */
[----:B------:R-:W-:-:S05]  /*0f30*/  IMAD.IADD R31, R31, 0x1, R46 ;  /* 0x000000011f1f7824 */ /* 0x000fca00078e022e */
[----:B------:R-:W-:-:S05]  /*0f40*/  SEL R24, R31, RZ, !P2 ;  /* 0x000000ff1f187207 */ /* 0x000fca0005000000 */
[----:B------:R-:W-:Y:S02]  /*0f50*/  IMAD.IADD R33, R33, 0x1, R24 ;  /* 0x0000000121217824 */ /* 0x000fe400078e0218 */
[----:B------:R-:W-:Y:S01]  /*0f60*/  @!P6 IMAD.IADD R9, R15, 0x1, R20 ;  /* 0x000000010f09e824 */ /* 0x000fe200078e0214 */
[----:B------:R-:W-:Y:S02]  /*0f70*/  IADD3 R15, PT, PT, R12, R10, R8 ;  /* 0x0000000a0c0f7210 */ /* 0x000fe40007ffe008 */
[----:B------:R-:W-:Y:S02]  /*0f80*/  SEL R24, R33, RZ, !P1 ;  /* 0x000000ff21187207 */ /* 0x000fe40004800000 */
[----:B------:R-:W-:Y:S02]  /*0f90*/  IADD3 R15, PT, PT, R16, R14, R15 ;  /* 0x0000000e100f7210 */ /* 0x000fe40007ffe00f */
[----:B------:R-:W-:Y:S01]  /*0fa0*/  ISETP.GE.U32.AND P6, PT, R11, 0x20, PT ;  /* 0x000000200b00780c */ /* 0x000fe20003fc6070 */
[----:B------:R-:W-:Y:S01]  /*0fb0*/  IMAD.IADD R35, R35, 0x1, R24 ;  /* 0x0000000123237824 */ /* 0x000fe200078e0218 */
[----:B------:R-:W-:-:S02]  /*0fc0*/  IADD3 R15, PT, PT, R20, R18, R15 ;  /* 0x00000012140f7210 */ /* 0x000fc40007ffe00f */
[----:B------:R-:W-:Y:S02]  /*0fd0*/  SEL R48, R9, RZ, P6 ;  /* 0x000000ff09307207 */ /* 0x000fe40003000000 */
[----:B------:R-:W-:Y:S02]  /*0fe0*/  SEL R26, R35, RZ, !P5 ;  /* 0x000000ff231a7207 */ /* 0x000fe40006800000 */
[----:B------:R-:W-:Y:S01]  /*0ff0*/  ISETP.NE.AND P5, PT, R22, RZ, PT ;  /* 0x000000ff1600720c */ /* 0x000fe20003fa5270 */
[----:B------:R-:W-:Y:S02]  /*1000*/  IMAD.IADD R13, R48, 0x1, R13 ;  /* 0x00000001300d7824 */ /* 0x000fe400078e020d */
[----:B------:R-:W-:Y:S01]  /*1010*/  IMAD.IADD R37, R37, 0x1, R26 ;  /* 0x0000000125257824 */ /* 0x000fe200078e021a */
[----:B------:R-:W-:Y:S01]  /*1020*/  SEL R24, R21, RZ, !P5 ;  /* 0x000000ff15187207 */ /* 0x000fe20006800000 */
[----:B------:R-:W-:Y:S01]  /*1030*/  IMAD.IADD R9, R39, 0x1, R13 ;  /* 0x0000000127097824 */ /* 0x000fe200078e020d */
[----:B------:R-:W-:Y:S01]  /*1040*/  ISETP.NE.AND P5, PT, R11, RZ, PT ;  /* 0x000000ff0b00720c */ /* 0x000fe20003fa5270 */
[----:B------:R-:W-:-:S02]  /*1050*/  IMAD.IADD R19, R13, 0x1, R0 ;  /* 0x000000010d137824 */ /* 0x000fc400078e0200 */
[----:B------:R-:W-:Y:S02]  /*1060*/  IMAD.IADD R25, R23, 0x1, R24 ;  /* 0x0000000117197824 */ /* 0x000fe400078e0218 */
[----:B------:R-:W-:Y:S01]  /*1070*/  IMAD.IADD R24, R22, 0x1, R15 ;  /* 0x0000000116187824 */ /* 0x000fe200078e020f */
[----:B------:R-:W-:Y:S01]  /*1080*/  SEL R15, R37, RZ, !P4 ;  /* 0x000000ff250f7207 */ /* 0x000fe20006000000 */
[--C-:B------:R-:W-:Y:S02]  /*1090*/  IMAD.IADD R2, R2, 0x1, R13.reuse ;  /* 0x0000000102027824 */ /* 0x100fe400078e020d */
[----:B------:R-:W-:Y:S02]  /*10a0*/  IMAD.IADD R42, R42, 0x1, R13 ;  /* 0x000000012a2a7824 */ /* 0x000fe400078e020d */
[----:B------:R-:W-:Y:S02]  /*10b0*/  IMAD.IADD R39, R44, 0x1, R15 ;  /* 0x000000012c277824 */ /* 0x000fe400078e020f */
[----:B------:R-:W0:Y:S01]  /*10c0*/  @!P5 LDC.64 R46, c[0x0][0x3b0] ;  /* 0x0000ec00ff2edb82 */ /* 0x000e220000000a00 */
[----:B------:R-:W-:-:S02]  /*10d0*/  @!P5 IMAD.MOV.U32 R26, RZ, RZ, 0x65 ;  /* 0x00000065ff1ad424 */ /* 0x000fc400078e00ff */
[----:B------:R-:W-:Y:S02]  /*10e0*/  @!P5 IMAD.MOV.U32 R27, RZ, RZ, 0x0 ;  /* 0x00000000ff1bd424 */ /* 0x000fe400078e00ff */
[----:B------:R-:W-:Y:S02]  /*10f0*/  VIADD R15, R9, 0x1 ;  /* 0x00000001090f7836 */ /* 0x000fe40000000000 */
[----:B------:R-:W-:Y:S01]  /*1100*/  @!P2 IMAD.MOV R15, RZ, RZ, R9 ;  /* 0x000000ffff0fa224 */ /* 0x000fe200078e0209 */
[----:B------:R-:W-:Y:S01]  /*1110*/  ISETP.GE.AND P2, PT, R24, 0x101, PT ;  /* 0x000001011800780c */ /* 0x000fe20003f46270 */
[----:B------:R-:W-:Y:S02]  /*1120*/  VIADD R44, R0, 0x1 ;  /* 0x00000001002c7836 */ /* 0x000fe40000000000 */
[----:B------:R-:W-:Y:S02]  /*1130*/  @!P3 IMAD.MOV R44, RZ, RZ, R0 ;  /* 0x000000ffff2cb224 */ /* 0x000fe400078e0200 */
[----:B------:R-:W-:-:S02]  /*1140*/  VIADD R0, R15, 0x1 ;  /* 0x000000010f007836 */ /* 0x000fc40000000000 */
[----:B------:R-:W-:Y:S02]  /*1150*/  IMAD.IADD R17, R13, 0x1, R44 ;  /* 0x000000010d117824 */ /* 0x000fe400078e022c */
[----:B------:R-:W-:Y:S02]  /*1160*/  IMAD.IADD R43, R43, 0x1, R13 ;  /* 0x000000012b2b7824 */ /* 0x000fe400078e020d */
[----:B------:R-:W-:Y:S01]  /*1170*/  @!P1 IMAD.MOV R0, RZ, RZ, R15 ;  /* 0x000000ffff009224 */ /* 0x000fe200078e020f */
[----:B0-----:R0:W-:Y:S01]  /*1180*/  @!P5 ST.E.128.STRONG.GPU desc[UR10][R46.64+0x200], R24 ;  /* 0x000200182e00d985 */ /* 0x0011e2000c10fd0a */
[----:B------:R-:W-:Y:S05]  /*1190*/  @!P2 BRA `(.L_x_1391) ;  /* 0x0000000c0038a947 */ /* 0x000fea0003800000 */
        /* <DEDUP_REMOVED lines=19> */
[----:B------:R-:W-:-:S03]  /*12d0*/  ISETP.GE.U32.AND P1, PT, R11, R24, PT ;  /* 0x000000180b00720c */ /* 0x000fc60003f26070 */
[----:B------:R1:W-:Y:S02]  /*12e0*/  @P2 STS.64 [R2], R28 ;  /* 0x0000001c02002388 */ /* 0x0003e40000000a00 */
[----:B------:R-:W-:Y:S02]  /*12f0*/  @P0 LEA R43, R43, UR4, 0x3 ;  /* 0x000000042b2b0c11 */ /* 0x000fe4000f8e18ff */
[----:B------:R1:W-:Y:S02]  /*1300*/  @P6 STS.64 [R9], R30 ;  /* 0x0000001e09006388 */ /* 0x0003e40000000a00 */
[----:B------:R-:W-:Y:S02]  /*1310*/  @P3 LEA R42, R42, UR4, 0x3 ;  /* 0x000000042a2a3c11 */ /* 0x000fe4000f8e18ff */
[----:B------:R1:W-:Y:S04]  /*1320*/  @P5 STS.64 [R15], R32 ;  /* 0x000000200f005388 */ /* 0x0003e80000000a00 */
[----:B------:R1:W-:Y:S04]  /*1330*/  @P4 STS.64 [R0], R34 ;  /* 0x0000002200004388 */ /* 0x0003e80000000a00 */
[----:B------:R1:W-:Y:S04]  /*1340*/  @P3 STS.64 [R42], R36 ;  /* 0x000000242a003388 */ /* 0x0003e80000000a00 */
[----:B------:R1:W-:Y:S01]  /*1350*/  @P0 STS.64 [R43], R38 ;  /* 0x000000262b000388 */ /* 0x0003e20000000a00 */
[----:B------:R-:W-:Y:S06]  /*1360*/  BAR.SYNC.DEFER_BLOCKING 0x0 ;  /* 0x0000000000007b1d */ /* 0x000fec0000010000 */
[----:B------:R-:W-:Y:S05]  /*1370*/  @P1 EXIT ;  /* 0x000000000000194d */ /* 0x000fea0003800000 */
[----:B------:R-:W-:Y:S01]  /*1380*/  IADD3 R3, PT, PT, R14, R10, R12 ;  /* 0x0000000a0e037210 */ /* 0x000fe20007ffe00c */
[----:B------:R-:W-:Y:S01]  /*1390*/  BSSY.RECONVERGENT B0, `(.L_x_1392) ;  /* 0x0000027000007945 */ /* 0x000fe20003800200 */
[----:B-1----:R-:W-:Y:S02]  /*13a0*/  LOP3.LUT R0, RZ, R11, RZ, 0x33, !PT ;  /* 0x0000000bff007212 */ /* 0x002fe400078e33ff */
[----:B------:R-:W-:-:S04]  /*13b0*/  IADD3 R3, PT, PT, R18, R3, R16 ;  /* 0x0000000312037210 */ /* 0x000fc80007ffe010 */
[----:B------:R-:W-:-:S04]  /*13c0*/  IADD3 R3, PT, PT, R22, R3, R20 ;  /* 0x0000000316037210 */ /* 0x000fc80007ffe014 */
[----:B------:R-:W-:-:S04]  /*13d0*/  IADD3 R0, PT, PT, R0, R3, R8 ;  /* 0x0000000300007210 */ /* 0x000fc80007ffe008 */
[C---:B------:R-:W-:Y:S02]  /*13e0*/  LOP3.LUT R2, R0.reuse, 0x300, RZ, 0xc0, !PT ;  /* 0x0000030000027812 */ /* 0x040fe400078ec0ff */
[----:B------:R-:W-:Y:S02]  /*13f0*/  ISETP.GE.U32.AND P1, PT, R0, 0x300, PT ;  /* 0x000003000000780c */ /* 0x000fe40003f26070 */
[----:B------:R-:W-:-:S13]  /*1400*/  ISETP.NE.AND P0, PT, R2, 0x300, PT ;  /* 0x000003000200780c */ /* 0x000fda0003f05270 */
[----:B------:R-:W-:Y:S05]  /*1410*/  @!P0 BRA `(.L_x_1393) ;  /* 0x0000000000788947 */ /* 0x000fea0003800000 */
[----:B------:R-:W1:Y:S01]  /*1420*/  LDC.64 R2, c[0x0][0x3a0] ;  /* 0x0000e800ff027b82 */ /* 0x000e620000000a00 */
[----:B------:R-:W-:Y:S02]  /*1430*/  LEA.HI R0, R0, 0x1, RZ, 0x18 ;  /* 0x0000000100007811 */ /* 0x000fe400078fc0ff */
[----:B------:R-:W-:-:S03]  /*1440*/  LEA R7, R11, UR4, 0x3 ;  /* 0x000000040b077c11 */ /* 0x000fc6000f8e18ff */
[C---:B------:R-:W-:Y:S01]  /*1450*/  IMAD.SHL.U32 R6, R0.reuse, 0x100, RZ ;  /* 0x0000010000067824 */ /* 0x040fe200078e00ff */
[----:B------:R-:W-:Y:S01]  /*1460*/  LOP3.LUT R0, R0, 0x3, RZ, 0xc0, !PT ;  /* 0x0000000300007812 */ /* 0x000fe200078ec0ff */
[----:B------:R-:W2:Y:S03]  /*1470*/  LDC.64 R4, c[0x0][0x398] ;  /* 0x0000e600ff047b82 */ /* 0x000ea60000000a00 */
[----:B------:R-:W-:Y:S01]  /*1480*/  LOP3.LUT R6, R6, 0x300, RZ, 0xc0, !PT ;  /* 0x0000030006067812 */ /* 0x000fe200078ec0ff */
[----:B------:R-:W-:Y:S02]  /*1490*/  IMAD.MOV R0, RZ, RZ, -R0 ;  /* 0x000000ffff007224 */ /* 0x000fe400078e0a00 */
[----:B-1----:R-:W-:-:S04]  /*14a0*/  IMAD.WIDE.U32 R2, R11, 0x4, R2 ;  /* 0x000000040b027825 */ /* 0x002fc800078e0002 */
[----:B------:R-:W-:Y:S02]  /*14b0*/  IMAD.MOV.U32 R12, RZ, RZ, R2 ;  /* 0x000000ffff0c7224 */ /* 0x000fe400078e0002 */
[----:B------:R-:W-:Y:S02]  /*14c0*/  IMAD.MOV.U32 R15, RZ, RZ, R3 ;  /* 0x000000ffff0f7224 */ /* 0x000fe400078e0003 */
[----:B--2---:R-:W-:-:S04]  /*14d0*/  IMAD.WIDE.U32 R4, R11, 0x4, R4 ;  /* 0x000000040b047825 */ /* 0x004fc800078e0004 */
[----:B------:R-:W-:Y:S02]  /*14e0*/  IMAD.MOV.U32 R10, RZ, RZ, R4 ;  /* 0x000000ffff0a7224 */ /* 0x000fe400078e0004 */
[----:B------:R-:W-:Y:S02]  /*14f0*/  IMAD.MOV.U32 R13, RZ, RZ, R5 ;  /* 0x000000ffff0d7224 */ /* 0x000fe400078e0005 */
[----:B------:R-:W-:-:S07]  /*1500*/  IMAD.IADD R11, R11, 0x1, R6 ;  /* 0x000000010b0b7824 */ /* 0x000fce00078e0206 */
.L_x_1394:
[----:B-1----:R1:W2:Y:S01]  /*1510*/  LDS.64 R8, [R7] ;  /* 0x0000000007087984 */ /* 0x0022a20000000a00 */
[----:B------:R-:W-:Y:S01]  /*1520*/  IMAD.MOV.U32 R2, RZ, RZ, R10 ;  /* 0x000000ffff027224 */ /* 0x000fe200078e000a */
[----:B------:R-:W-:Y:S01]  /*1530*/  IADD3 R10, P3, PT, R10, 0x400, RZ ;  /* 0x000004000a0a7810 */ /* 0x000fe20007f7e0ff */
[----:B------:R-:W-:Y:S02]  /*1540*/  IMAD.MOV.U32 R3, RZ, RZ, R13 ;  /* 0x000000ffff037224 */ /* 0x000fe400078e000d */
[----:B------:R-:W-:Y:S01]  /*1550*/  IMAD.MOV.U32 R4, RZ, RZ, R12 ;  /* 0x000000ffff047224 */ /* 0x000fe200078e000c */
[----:B------:R-:W-:Y:S01]  /*1560*/  IADD3 R12, P2, PT, R12, 0x400, RZ ;  /* 0x000004000c0c7810 */ /* 0x000fe20007f5e0ff */
[----:B------:R-:W-:Y:S02]  /*1570*/  IMAD.MOV.U32 R5, RZ, RZ, R15 ;  /* 0x000000ffff057224 */ /* 0x000fe400078e000f */
[----:B------:R-:W-:Y:S02]  /*1580*/  VIADD R0, R0, 0x1 ;  /* 0x0000000100007836 */ /* 0x000fe40000000000 */
[----:B-1----:R-:W-:-:S02]  /*1590*/  VIADD R7, R7, 0x800 ;  /* 0x0000080007077836 */ /* 0x002fc40000000000 */
[----:B------:R-:W-:Y:S01]  /*15a0*/  IMAD.X R15, RZ, RZ, R15, P2 ;  /* 0x000000ffff0f7224 */ /* 0x000fe200010e060f */
[----:B------:R-:W-:Y:S01]  /*15b0*/  ISETP.NE.AND P0, PT, R0, RZ, PT ;  /* 0x000000ff0000720c */ /* 0x000fe20003f05270 */
[----:B------:R-:W-:Y:S01]  /*15c0*/  IMAD.X R13, RZ, RZ, R13, P3 ;  /* 0x000000ffff0d7224 */ /* 0x000fe200018e060d */
[----:B--2---:R1:W-:Y:S04]  /*15d0*/  STG.E desc[UR10][R2.64], R8 ;  /* 0x0000000802007986 */ /* 0x0043e8000c10190a */
[----:B------:R1:W-:Y:S07]  /*15e0*/  STG.E desc[UR10][R4.64], R9 ;  /* 0x0000000904007986 */ /* 0x0003ee000c10190a */
[----:B------:R-:W-:Y:S05]  /*15f0*/  @P0 BRA `(.L_x_1394) ;  /* 0xfffffffc00c40947 */ /* 0x000fea000383ffff */
.L_x_1393:
[----:B------:R-:W-:Y:S05]  /*1600*/  BSYNC.RECONVERGENT B0 ;  /* 0x0000000000007941 */ /* 0x000fea0003800200 */
.L_x_1392:
[----:B------:R-:W-:Y:S05]  /*1610*/  @!P1 EXIT ;  /* 0x000000000000994d */ /* 0x000fea0003800000 */
[----:B------:R-:W2:Y:S01]  /*1620*/  LDCU.64 UR6, c[0x0][0x398] ;  /* 0x00007300ff0677ac */ /* 0x000ea20008000a00 */
[----:B------:R-:W-:Y:S01]  /*1630*/  IMAD.IADD R0, R24, 0x1, -R11 ;  /* 0x0000000118007824 */ /* 0x000fe200078e0a0b */
[----:B------:R-:W-:Y:S01]  /*1640*/  BSSY.RECONVERGENT B0, `(.L_x_1395) ;  /* 0x000004c000007945 */ /* 0x000fe20003800200 */
[----:B-1----:R-:W-:Y:S01]  /*1650*/  IMAD.MOV.U32 R4, RZ, RZ, 0x800 ;  /* 0x00000800ff047424 */ /* 0x002fe200078e00ff */
[----:B------:R-:W1:Y:S01]  /*1660*/  LDCU.64 UR8, c[0x0][0x3a0] ;  /* 0x00007400ff0877ac */ /* 0x000e620008000a00 */
[----:B------:R-:W-:Y:S01]  /*1670*/  IMAD.MOV.U32 R5, RZ, RZ, 0x0 ;  /* 0x00000000ff057424 */ /* 0x000fe200078e00ff */
[----:B------:R-:W-:Y:S02]  /*1680*/  ISETP.GT.AND P1, PT, R0, 0xc00, PT ;  /* 0x00000c000000780c */ /* 0x000fe40003f24270 */
[C---:B------:R-:W-:Y:S01]  /*1690*/  LEA R0, R11.reuse, UR4, 0x3 ;  /* 0x000000040b007c11 */ /* 0x040fe2000f8e18ff */
[----:B------:R-:W-:-:S04]  /*16a0*/  IMAD.WIDE.U32 R4, R11, 0x4, R4 ;  /* 0x000000040b047825 */ /* 0x000fc800078e0004 */
[----:B------:R-:W-:Y:S01]  /*16b0*/  VIADD R0, R0, 0x1000 ;  /* 0x0000100000007836 */ /* 0x000fe20000000000 */
[C---:B--2---:R-:W-:Y:S02]  /*16c0*/  IADD3 R2, P0, PT, R4.reuse, UR6, RZ ;  /* 0x0000000604027c10 */ /* 0x044fe4000ff1e0ff */
[----:B-1----:R-:W-:Y:S02]  /*16d0*/  IADD3 R4, P2, PT, R4, UR8, RZ ;  /* 0x0000000804047c10 */ /* 0x002fe4000ff5e0ff */
[C---:B------:R-:W-:Y:S02]  /*16e0*/  IADD3.X R3, PT, PT, R5.reuse, UR7, RZ, P0, !PT ;  /* 0x0000000705037c10 */ /* 0x040fe400087fe4ff */
[----:B------:R-:W-:Y:S02]  /*16f0*/  IADD3.X R5, PT, PT, R5, UR9, RZ, P2, !PT ;  /* 0x0000000905057c10 */ /* 0x000fe400097fe4ff */
[----:B------:R-:W-:Y:S01]  /*1700*/  PLOP3.LUT P0, PT, PT, PT, PT, 0x80, 0x8 ;  /* 0x000000000008781c */ /* 0x000fe20003f0f070 */
[----:B------:R-:W-:-:S12]  /*1710*/  @!P1 BRA `(.L_x_1396) ;  /* 0x0000000000f89947 */ /* 0x000fd80003800000 */
[----:B------:R-:W-:Y:S01]  /*1720*/  PLOP3.LUT P0, PT, PT, PT, PT, 0x8, 0x80 ;  /* 0x000000000080781c */ /* 0x000fe20003f0e170 */
[----:B------:R-:W-:-:S12]  /*1730*/  VIADD R10, R24, 0xfffff400 ;  /* 0xfffff400180a7836 */ /* 0x000fd80000000000 */
.L_x_1397:
[----:B------:R-:W1:Y:S01]  /*1740*/  LDS.64 R6, [R0+-0x1000] ;  /* 0xfff0000000067984 */ /* 0x000e620000000a00 */
[----:B------:R-:W-:-:S03]  /*1750*/  VIADD R11, R11, 0x1000 ;  /* 0x000010000b0b7836 */ /* 0x000fc60000000000 */
[----:B------:R-:W2:Y:S02]  /*1760*/  LDS.64 R8, [R0+-0x800] ;  /* 0xfff8000000087984 */ /* 0x000ea40000000a00 */
[----:B------:R-:W-:Y:S02]  /*1770*/  ISETP.GE.AND P1, PT, R11, R10, PT ;  /* 0x0000000a0b00720c */ /* 0x000fe40003f26270 */
[----:B------:R-:W3:Y:S04]  /*1780*/  LDS.64 R12, [R0] ;  /* 0x00000000000c7984 */ /* 0x000ee80000000a00 */
[----:B------:R-:W4:Y:S04]  /*1790*/  LDS.64 R14, [R0+0x800] ;  /* 0x00080000000e7984 */ /* 0x000f280000000a00 */
[----:B------:R-:W5:Y:S04]  /*17a0*/  LDS.64 R16, [R0+0x1000] ;  /* 0x0010000000107984 */ /* 0x000f680000000a00 */
[----:B------:R-:W5:Y:S04]  /*17b0*/  LDS.64 R18, [R0+0x1800] ;  /* 0x0018000000127984 */ /* 0x000f680000000a00 */
[----:B------:R-:W5:Y:S04]  /*17c0*/  LDS.64 R20, [R0+0x2000] ;  /* 0x0020000000147984 */ /* 0x000f680000000a00 */
[----:B------:R-:W5:Y:S04]  /*17d0*/  LDS.64 R22, [R0+0x2800] ;  /* 0x0028000000167984 */ /* 0x000f680000000a00 */
[----:B0-----:R-:W0:Y:S04]  /*17e0*/  LDS.64 R26, [R0+0x3000] ;  /* 0x00300000001a7984 */ /* 0x001e280000000a00 */
[----:B------:R-:W0:Y:S04]  /*17f0*/  LDS.64 R28, [R0+0x3800] ;  /* 0x00380000001c7984 */ /* 0x000e280000000a00 */
[----:B------:R-:W0:Y:S04]  /*1800*/  LDS.64 R30, [R0+0x4000] ;  /* 0x00400000001e7984 */ /* 0x000e280000000a00 */
[----:B------:R-:W0:Y:S04]  /*1810*/  LDS.64 R32, [R0+0x4800] ;  /* 0x0048000000207984 */ /* 0x000e280000000a00 */
[----:B------:R-:W0:Y:S04]  /*1820*/  LDS.64 R34, [R0+0x5000] ;  /* 0x0050000000227984 */ /* 0x000e280000000a00 */
[----:B------:R-:W0:Y:S04]  /*1830*/  LDS.64 R36, [R0+0x5800] ;  /* 0x0058000000247984 */ /* 0x000e280000000a00 */
[----:B------:R-:W0:Y:S04]  /*1840*/  LDS.64 R38, [R0+0x6000] ;  /* 0x0060000000267984 */ /* 0x000e280000000a00 */
[----:B------:R2:W0:Y:S04]  /*1850*/  LDS.64 R40, [R0+0x6800] ;  /* 0x0068000000287984 */ /* 0x0004280000000a00 */
[----:B-1----:R1:W-:Y:S04]  /*1860*/  STG.E desc[UR10][R2.64+-0x800], R6 ;  /* 0xfff8000602007986 */ /* 0x0023e8000c10190a */
[----:B------:R4:W-:Y:S01]  /*1870*/  STG.E desc[UR10][R4.64+-0x800], R7 ;  /* 0xfff8000704007986 */ /* 0x0009e2000c10190a */
[----:B--2---:R-:W-:-:S03]  /*1880*/  VIADD R0, R0, 0x8000 ;  /* 0x0000800000007836 */ /* 0x004fc60000000000 */
[----:B------:R2:W-:Y:S04]  /*1890*/  STG.E desc[UR10][R2.64+-0x400], R8 ;  /* 0xfffc000802007986 */ /* 0x0005e8000c10190a */
[----:B------:R5:W-:Y:S01]  /*18a0*/  STG.E desc[UR10][R4.64+-0x400], R9 ;  /* 0xfffc000904007986 */ /* 0x000be2000c10190a */
[----:B-1----:R-:W-:-:S03]  /*18b0*/  IADD3 R6, P3, PT, R4, 0x4000, RZ ;  /* 0x0000400004067810 */ /* 0x002fc60007f7e0ff */
[----:B---3--:R-:W-:Y:S02]  /*18c0*/  STG.E desc[UR10][R2.64], R12 ;  /* 0x0000000c02007986 */ /* 0x008fe4000c10190a */
[----:B----4-:R-:W-:Y:S02]  /*18d0*/  IMAD.X R7, RZ, RZ, R5, P3 ;  /* 0x000000ffff077224 */ /* 0x010fe400018e0605 */
[----:B------:R-:W-:Y:S01]  /*18e0*/  STG.E desc[UR10][R4.64], R13 ;  /* 0x0000000d04007986 */ /* 0x000fe2000c10190a */
[----:B--2---:R-:W-:-:S03]  /*18f0*/  IADD3 R8, P2, PT, R2, 0x4000, RZ ;  /* 0x0000400002087810 */ /* 0x004fc60007f5e0ff */
[----:B------:R-:W-:Y:S02]  /*1900*/  STG.E desc[UR10][R2.64+0x400], R14 ;  /* 0x0004000e02007986 */ /* 0x000fe4000c10190a */
[----:B-----5:R-:W-:Y:S02]  /*1910*/  IMAD.X R9, RZ, RZ, R3, P2 ;  /* 0x000000ffff097224 */ /* 0x020fe400010e0603 */
        /* <DEDUP_REMOVED lines=9> */
[----:B0-----:R-:W-:Y:S04]  /*19b0*/  STG.E desc[UR10][R2.64+0x1800], R26 ;  /* 0x0018001a02007986 */ /* 0x001fe8000c10190a */
        /* <DEDUP_REMOVED lines=13> */
[----:B------:R0:W-:Y:S04]  /*1a90*/  STG.E desc[UR10][R2.64+0x3400], R40 ;  /* 0x0034002802007986 */ /* 0x0001e8000c10190a */
[----:B------:R1:W-:Y:S01]  /*1aa0*/  STG.E desc[UR10][R4.64+0x3400], R41 ;  /* 0x0034002904007986 */ /* 0x0003e2000c10190a */
[----:B0-----:R-:W-:-:S02]  /*1ab0*/  IMAD.MOV.U32 R2, RZ, RZ, R8 ;  /* 0x000000ffff027224 */ /* 0x001fc400078e0008 */
[----:B------:R-:W-:Y:S02]  /*1ac0*/  IMAD.MOV.U32 R3, RZ, RZ, R9 ;  /* 0x000000ffff037224 */ /* 0x000fe400078e0009 */
[----:B-1----:R-:W-:Y:S02]  /*1ad0*/  IMAD.MOV.U32 R4, RZ, RZ, R6 ;  /* 0x000000ffff047224 */ /* 0x002fe400078e0006 */
[----:B------:R-:W-:Y:S01]  /*1ae0*/  IMAD.MOV.U32 R5, RZ, RZ, R7 ;  /* 0x000000ffff057224 */ /* 0x000fe200078e0007 */
[----:B------:R-:W-:Y:S06]  /*1af0*/  @!P1 BRA `(.L_x_1397) ;  /* 0xfffffffc00109947 */ /* 0x000fec000383ffff */
.L_x_1396:
[----:B------:R-:W-:Y:S05]  /*1b00*/  BSYNC.RECONVERGENT B0 ;  /* 0x0000000000007941 */ /* 0x000fea0003800200 */
.L_x_1395:
[----:B------:R-:W-:Y:S01]  /*1b10*/  IMAD.IADD R6, R24, 0x1, -R11 ;  /* 0x0000000118067824 */ /* 0x000fe200078e0a0b */
[----:B------:R-:W-:Y:S04]  /*1b20*/  BSSY.RECONVERGENT B0, `(.L_x_1398) ;  /* 0x0000026000007945 */ /* 0x000fe80003800200 */
[----:B------:R-:W-:-:S13]  /*1b30*/  ISETP.GT.AND P1, PT, R6, 0x400, PT ;  /* 0x000004000600780c */ /* 0x000fda0003f24270 */
[----:B------:R-:W-:Y:S05]  /*1b40*/  @!P1 BRA `(.L_x_1399) ;  /* 0x00000000008c9947 */ /* 0x000fea0003800000 */
[----:B------:R-:W1:Y:S01]  /*1b50*/  LDS.64 R6, [R0+-0x1000] ;  /* 0xfff0000000067984 */ /* 0x000e620000000a00 */
[----:B------:R-:W-:Y:S01]  /*1b60*/  PLOP3.LUT P0, PT, PT, PT, PT, 0x8, 0x80 ;  /* 0x000000000080781c */ /* 0x000fe20003f0e170 */
[----:B------:R-:W-:Y:S02]  /*1b70*/  VIADD R11, R11, 0x800 ;  /* 0x000008000b0b7836 */ /* 0x000fe40000000000 */
[----:B------:R-:W2:Y:S04]  /*1b80*/  LDS.64 R8, [R0+-0x800] ;  /* 0xfff8000000087984 */ /* 0x000ea80000000a00 */
[----:B------:R-:W3:Y:S04]  /*1b90*/  LDS.64 R12, [R0] ;  /* 0x00000000000c7984 */ /* 0x000ee80000000a00 */
[----:B------:R-:W4:Y:S04]  /*1ba0*/  LDS.64 R14, [R0+0x800] ;  /* 0x00080000000e7984 */ /* 0x000f280000000a00 */
[----:B------:R-:W5:Y:S04]  /*1bb0*/  LDS.64 R16, [R0+0x1000] ;  /* 0x0010000000107984 */ /* 0x000f680000000a00 */
[----:B------:R-:W0:Y:S04]  /*1bc0*/  LDS.64 R18, [R0+0x1800] ;  /* 0x0018000000127984 */ /* 0x000e280000000a00 */
[----:B------:R-:W0:Y:S04]  /*1bd0*/  LDS.64 R20, [R0+0x2000] ;  /* 0x0020000000147984 */ /* 0x000e280000000a00 */
[----:B------:R1:W0:Y:S02]  /*1be0*/  LDS.64 R22, [R0+0x2800] ;  /* 0x0028000000167984 */ /* 0x0002240000000a00 */
[----:B-1----:R-:W-:-:S02]  /*1bf0*/  VIADD R0, R0, 0x4000 ;  /* 0x0000400000007836 */ /* 0x002fc40000000000 */
[----:B------:R1:W-:Y:S04]  /*1c00*/  STG.E desc[UR10][R2.64+-0x800], R6 ;  /* 0xfff8000602007986 */ /* 0x0003e8000c10190a */
[----:B------:R4:W-:Y:S04]  /*1c10*/  STG.E desc[UR10][R4.64+-0x800], R7 ;  /* 0xfff8000704007986 */ /* 0x0009e8000c10190a */
[----:B--2---:R2:W-:Y:S04]  /*1c20*/  STG.E desc[UR10][R2.64+-0x400], R8 ;  /* 0xfffc000802007986 */ /* 0x0045e8000c10190a */
        /* <DEDUP_REMOVED lines=11> */
[----:B0-----:R-:W-:Y:S04]  /*1ce0*/  STG.E desc[UR10][R2.64+0xc00], R18 ;  /* 0x000c001202007986 */ /* 0x001fe8000c10190a */
        /* <DEDUP_REMOVED lines=8> */
[----:B------:R-:W-:-:S07]  /*1d70*/  IMAD.MOV.U32 R5, RZ, RZ, R7 ;  /* 0x000000ffff057224 */ /* 0x000fce00078e0007 */
.L_x_1399:
[----:B------:R-:W-:Y:S05]  /*1d80*/  BSYNC.RECONVERGENT B0 ;  /* 0x0000000000007941 */ /* 0x000fea0003800200 */
.L_x_1398:
[----:B------:R-:W-:-:S13]  /*1d90*/  ISETP.LT.OR P0, PT, R11, R24, P0 ;  /* 0x000000180b00720c */ /* 0x000fda0000701670 */
[----:B------:R-:W-:Y:S05]  /*1da0*/  @!P0 EXIT ;  /* 0x000000000000894d */ /* 0x000fea0003800000 */
[----:B------:R-:W1:Y:S04]  /*1db0*/  LDS.64 R6, [R0+-0x1000] ;  /* 0xfff0000000067984 */ /* 0x000e680000000a00 */
[----:B------:R-:W2:Y:S04]  /*1dc0*/  LDS.64 R8, [R0+-0x800] ;  /* 0xfff8000000087984 */ /* 0x000ea80000000a00 */
[----:B------:R-:W3:Y:S04]  /*1dd0*/  LDS.64 R10, [R0] ;  /* 0x00000000000a7984 */ /* 0x000ee80000000a00 */
[----:B------:R-:W4:Y:S04]  /*1de0*/  LDS.64 R12, [R0+0x800] ;  /* 0x00080000000c7984 */ /* 0x000f280000000a00 */
[----:B-1----:R-:W-:Y:S04]  /*1df0*/  STG.E desc[UR10][R2.64+-0x800], R6 ;  /* 0xfff8000602007986 */ /* 0x002fe8000c10190a */
[----:B------:R-:W-:Y:S04]  /*1e00*/  STG.E desc[UR10][R4.64+-0x800], R7 ;  /* 0xfff8000704007986 */ /* 0x000fe8000c10190a */
[----:B--2---:R-:W-:Y:S04]  /*1e10*/  STG.E desc[UR10][R2.64+-0x400], R8 ;  /* 0xfffc000802007986 */ /* 0x004fe8000c10190a */
[----:B------:R-:W-:Y:S04]  /*1e20*/  STG.E desc[UR10][R4.64+-0x400], R9 ;  /* 0xfffc000904007986 */ /* 0x000fe8000c10190a */
[----:B---3--:R-:W-:Y:S04]  /*1e30*/  STG.E desc[UR10][R2.64], R10 ;  /* 0x0000000a02007986 */ /* 0x008fe8000c10190a */
[----:B------:R-:W-:Y:S04]  /*1e40*/  STG.E desc[UR10][R4.64], R11 ;  /* 0x0000000b04007986 */ /* 0x000fe8000c10190a */
[----:B----4-:R-:W-:Y:S04]  /*1e50*/  STG.E desc[UR10][R2.64+0x400], R12 ;  /* 0x0004000c02007986 */ /* 0x010fe8000c10190a */
[----:B------:R-:W-:Y:S01]  /*1e60*/  STG.E desc[UR10][R4.64+0x400], R13 ;  /* 0x0004000d04007986 */ /* 0x000fe2000c10190a */
[----:B------:R-:W-:Y:S05]  /*1e70*/  EXIT ;  /* 0x000000000000794d */ /* 0x000fea0003800000 */
.L_x_1391:
[----:B------:R-:W-:Y:S01]  /*1e80*/  ISETP.NE.AND P2, PT, R4, R6, PT ;  /* 0x000000060400720c */ /* 0x000fe20003f45270 */
[----:B------:R-:W1:Y:S01]  /*1e90*/  @P0 LDC.64 R44, c[0x0][0x398] ;  /* 0x0000e600ff2c0b82 */ /* 0x000e620000000a00 */
[----:B------:R-:W-:Y:S02]  /*1ea0*/  ISETP.NE.AND P5, PT, R6, R28, PT ;  /* 0x0000001c0600720c */ /* 0x000fe40003fa5270 */
[----:B------:R-:W-:Y:S02]  /*1eb0*/  ISETP.NE.AND P1, PT, R28, R30, PT ;  /* 0x0000001e1c00720c */ /* 0x000fe40003f25270 */
[----:B------:R-:W-:Y:S02]  /*1ec0*/  ISETP.NE.AND P4, PT, R30, R32, PT ;  /* 0x000000201e00720c */ /* 0x000fe40003f85270 */
[----:B------:R-:W-:Y:S01]  /*1ed0*/  ISETP.NE.AND P3, PT, R32, R34, PT ;  /* 0x000000222000720c */ /* 0x000fe20003f65270 */
[----:B0-----:R-:W0:Y:S01]  /*1ee0*/  @P0 LDC.64 R26, c[0x0][0x3a0] ;  /* 0x0000e800ff1a0b82 */ /* 0x001e220000000a00 */
[----:B------:R-:W-:-:S07]  /*1ef0*/  ISETP.NE.AND P6, PT, R34, R36, PT ;  /* 0x000000242200720c */ /* 0x000fce0003fc5270 */
[----:B------:R-:W2:Y:S08]  /*1f00*/  @P2 LDC.64 R10, c[0x0][0x3a0] ;  /* 0x0000e800ff0a2b82 */ /* 0x000eb00000000a00 */
[----:B------:R-:W3:Y:S01]  /*1f10*/  @P2 LDC.64 R24, c[0x0][0x398] ;  /* 0x0000e600ff182b82 */ /* 0x000ee20000000a00 */
[----:B-1----:R-:W-:-:S05]  /*1f20*/  @P0 IMAD.WIDE R44, R13, 0x4, R44 ;  /* 0x000000040d2c0825 */ /* 0x002fca00078e022c */
[----:B------:R-:W-:Y:S02]  /*1f30*/  @P0 STG.E desc[UR10][R44.64], R40 ;  /* 0x000000282c000986 */ /* 0x000fe4000c10190a */
[----:B------:R-:W1:Y:S01]  /*1f40*/  @P5 LDC.64 R20, c[0x0][0x398] ;  /* 0x0000e600ff145b82 */ /* 0x000e620000000a00 */
[----:B0-----:R-:W-:-:S05]  /*1f50*/  @P0 IMAD.WIDE R26, R13, 0x4, R26 ;  /* 0x000000040d1a0825 */ /* 0x001fca00078e021a */
[----:B------:R-:W-:Y:S01]  /*1f60*/  @P0 STG.E desc[UR10][R26.64], R41 ;  /* 0x000000291a000986 */ /* 0x000fe2000c10190a */
[----:B------:R-:W-:Y:S01]  /*1f70*/  ISETP.NE.AND P0, PT, R36, R38, PT ;  /* 0x000000262400720c */ /* 0x000fe20003f05270 */
[----:B------:R-:W0:Y:S01]  /*1f80*/  @P5 LDC.64 R22, c[0x0][0x3a0] ;  /* 0x0000e800ff165b82 */ /* 0x000e220000000a00 */
[----:B--2---:R-:W-:-:S04]  /*1f90*/  @P2 IMAD.WIDE R48, R19, 0x4, R10 ;  /* 0x0000000413302825 */ /* 0x004fc800078e020a */
[----:B---3--:R-:W-:-:S03]  /*1fa0*/  @P2 IMAD.WIDE R46, R19, 0x4, R24 ;  /* 0x00000004132e2825 */ /* 0x008fc600078e0218 */
[----:B------:R-:W2:Y:S02]  /*1fb0*/  @P1 LDC.64 R10, c[0x0][0x398] ;  /* 0x0000e600ff0a1b82 */ /* 0x000ea40000000a00 */
[----:B------:R0:W-:Y:S01]  /*1fc0*/  @P2 STG.E desc[UR10][R46.64], R4 ;  /* 0x000000042e002986 */ /* 0x0001e2000c10190a */
[----:B-1----:R-:W-:-:S05]  /*1fd0*/  @P5 IMAD.WIDE R50, R17, 0x4, R20 ;  /* 0x0000000411325825 */ /* 0x002fca00078e0214 */
[----:B------:R-:W1:Y:S01]  /*1fe0*/  @P1 LDC.64 R12, c[0x0][0x3a0] ;  /* 0x0000e800ff0c1b82 */ /* 0x000e620000000a00 */
[----:B------:R3:W-:Y:S01]  /*1ff0*/  @P2 STG.E desc[UR10][R48.64], R5 ;  /* 0x0000000530002986 */ /* 0x0007e2000c10190a */
[----:B------:R-:W-:-:S03]  /*2000*/  ISETP.NE.AND P2, PT, R38, R3, PT ;  /* 0x000000032600720c */ /* 0x000fc60003f45270 */
[----:B------:R3:W-:Y:S03]  /*2010*/  @P5 STG.E desc[UR10][R50.64], R6 ;  /* 0x0000000632005986 */ /* 0x0007e6000c10190a */
[----:B------:R-:W4:Y:S01]  /*2020*/  @P4 LDC.64 R24, c[0x0][0x398] ;  /* 0x0000e600ff184b82 */ /* 0x000f220000000a00 */
[----:B0-----:R-:W-:-:S05]  /*2030*/  @P5 IMAD.WIDE R46, R17, 0x4, R22 ;  /* 0x00000004112e5825 */ /* 0x001fca00078e0216 */
[----:B------:R3:W-:Y:S02]  /*2040*/  @P5 STG.E desc[UR10][R46.64], R7 ;  /* 0x000000072e005986 */ /* 0x0007e4000c10190a */
[----:B------:R-:W0:Y:S01]  /*2050*/  @P4 LDC.64 R18, c[0x0][0x3a0] ;  /* 0x0000e800ff124b82 */ /* 0x000e220000000a00 */
[----:B--2---:R-:W-:-:S05]  /*2060*/  @P1 IMAD.WIDE R10, R2, 0x4, R10 ;  /* 0x00000004020a1825 */ /* 0x004fca00078e020a */
[----:B------:R3:W-:Y:S02]  /*2070*/  @P1 STG.E desc[UR10][R10.64], R28 ;  /* 0x0000001c0a001986 */ /* 0x0007e4000c10190a */
[----:B------:R-:W2:Y:S01]  /*2080*/  @P3 LDC.64 R20, c[0x0][0x398] ;  /* 0x0000e600ff143b82 */ /* 0x000ea20000000a00 */
[----:B-1----:R-:W-:-:S05]  /*2090*/  @P1 IMAD.WIDE R12, R2, 0x4, R12 ;  /* 0x00000004020c1825 */ /* 0x002fca00078e020c */
[----:B------:R3:W-:Y:S02]  /*20a0*/  @P1 STG.E desc[UR10][R12.64], R29 ;  /* 0x0000001d0c001986 */ /* 0x0007e4000c10190a */
[----:B------:R-:W1:Y:S01]  /*20b0*/  @P3 LDC.64 R44, c[0x0][0x3a0] ;  /* 0x0000e800ff2c3b82 */ /* 0x000e620000000a00 */
[----:B----4-:R-:W-:-:S05]  /*20c0*/  @P4 IMAD.WIDE R24, R9, 0x4, R24 ;  /* 0x0000000409184825 */ /* 0x010fca00078e0218 */
[----:B------:R3:W-:Y:S02]  /*20d0*/  @P4 STG.E desc[UR10][R24.64], R30 ;  /* 0x0000001e18004986 */ /* 0x0007e4000c10190a */
        /* <DEDUP_REMOVED lines=11> */
[----:B------:R3:W-:Y:S01]  /*2190*/  @P6 STG.E desc[UR10][R40.64], R34 ;  /* 0x0000002228006986 */ /* 0x0007e2000c10190a */
[----:B0-----:R-:W-:-:S05]  /*21a0*/  @P6 IMAD.WIDE R16, R0, 0x4, R16 ;  /* 0x0000000400106825 */ /* 0x001fca00078e0210 */
[----:B------:R3:W-:Y:S01]  /*21b0*/  @P6 STG.E desc[UR10][R16.64], R35 ;  /* 0x0000002310006986 */ /* 0x0007e2000c10190a */
[----:B--2---:R-:W-:-:S05]  /*21c0*/  @P0 IMAD.WIDE R22, R42, 0x4, R22 ;  /* 0x000000042a160825 */ /* 0x004fca00078e0216 */
[----:B------:R3:W-:Y:S01]  /*21d0*/  @P0 STG.E desc[UR10][R22.64], R36 ;  /* 0x0000002416000986 */ /* 0x0007e2000c10190a */
[----:B-1----:R-:W-:-:S05]  /*21e0*/  @P0 IMAD.WIDE R26, R42, 0x4, R26 ;  /* 0x000000042a1a0825 */ /* 0x002fca00078e021a */
[----:B------:R3:W-:Y:S01]  /*21f0*/  @P0 STG.E desc[UR10][R26.64], R37 ;  /* 0x000000251a000986 */ /* 0x0007e2000c10190a */
[----:B------:R-:W-:Y:S05]  /*2200*/  @!P2 EXIT ;  /* 0x000000000000a94d */ /* 0x000fea0003800000 */
[----:B------:R-:W0:Y:S08]  /*2210*/  LDC.64 R2, c[0x0][0x398] ;  /* 0x0000e600ff027b82 */ /* 0x000e300000000a00 */
[----:B---3--:R-:W1:Y:S01]  /*2220*/  LDC.64 R4, c[0x0][0x3a0] ;  /* 0x0000e800ff047b82 */ /* 0x008e620000000a00 */
[----:B0-----:R-:W-:-:S05]  /*2230*/  IMAD.WIDE R2, R43, 0x4, R2 ;  /* 0x000000042b027825 */ /* 0x001fca00078e0202 */
[----:B------:R-:W-:Y:S01]  /*2240*/  STG.E desc[UR10][R2.64], R38 ;  /* 0x0000002602007986 */ /* 0x000fe2000c10190a */
[----:B-1----:R-:W-:-:S05]  /*2250*/  IMAD.WIDE R4, R43, 0x4, R4 ;  /* 0x000000042b047825 */ /* 0x002fca00078e0204 */
[----:B------:R-:W-:Y:S01]  /*2260*/  STG.E desc[UR10][R4.64], R39 ;  /* 0x0000002704007986 */ /* 0x000fe2000c10190a */
[----:B------:R-:W-:Y:S05]  /*2270*/  EXIT ;  /* 0x000000000000794d */ /* 0x000fea0003800000 */
.L_x_1390:
[----:B------:R-:W0:Y:S01]  /*2280*/  S2R R0, SR_TID.X ;  /* 0x0000000000007919 */ /* 0x000e220000002100 */
[----:B------:R-:W1:Y:S01]  /*2290*/  LDC.64 R2, c[0x0][0x380] ;  /* 0x0000e000ff027b82 */ /* 0x000e620000000a00 */
[----:B------:R-:W-:Y:S02]  /*22a0*/  IMAD.U32 R15, RZ, RZ, UR6 ;  /* 0x00000006ff0f7e24 */ /* 0x000fe4000f8e00ff */
[----:B------:R-:W-:Y:S01]  /*22b0*/  IMAD.MOV.U32 R34, RZ, RZ, RZ ;  /* 0x000000ffff227224 */ /* 0x000fe200078e00ff */
[----:B------:R-:W2:Y:S04]  /*22c0*/  S2R R36, SR_LANEID ;  /* 0x0000000000247919 */ /* 0x000ea80000000000 */
[----:B------:R-:W3:Y:S01]  /*22d0*/  S2UR UR5, SR_CgaCtaId ;  /* 0x00000000000579c3 */ /* 0x000ee20000008800 */
[----:B------:R-:W-:-:S07]  /*22e0*/  UMOV UR4, 0x400 ;  /* 0x0000040000047882 */ /* 0x000fce0000000000 */
[----:B------:R-:W4:Y:S01]  /*22f0*/  LDC R16, c[0x0][0x390] ;  /* 0x0000e400ff107b82 */ /* 0x000f220000000800 */
[C---:B0-----:R-:W-:Y:S02]  /*2300*/  LOP3.LUT R4, R0.reuse, 0x1f, RZ, 0xc0, !PT ;  /* 0x0000001f00047812 */ /* 0x041fe400078ec0ff */
[----:B------:R-:W-:-:S03]  /*2310*/  LOP3.LUT R5, R0, 0x3e0, RZ, 0xc0, !PT ;  /* 0x000003e000057812 */ /* 0x000fc600078ec0ff */
[----:B------:R-:W-:-:S04]  /*2320*/  VIADD R4, R4, UR6 ;  /* 0x0000000604047c36 */ /* 0x000fc80008000000 */
[----:B------:R-:W-:-:S04]  /*2330*/  IMAD R5, R5, 0x9, R4 ;  /* 0x0000000905057824 */ /* 0x000fc800078e0204 */
[----:B-1----:R-:W-:-:S05]  /*2340*/  IMAD.WIDE.U32 R4, R5, 0x4, R2 ;  /* 0x0000000405047825 */ /* 0x002fca00078e0002 */
[----:B------:R-:W5:Y:S04]  /*2350*/  LDG.E.CONSTANT R6, desc[UR10][R4.64] ;  /* 0x0000000a04067981 */ /* 0x000f68000c1e9900 */
[----:B------:R-:W4:Y:S04]  /*2360*/  LDG.E.CONSTANT R7, desc[UR10][R4.64+0x80] ;  /* 0x0000800a04077981 */ /* 0x000f28000c1e9900 */
[----:B------:R-:W4:Y:S04]  /*2370*/  LDG.E.CONSTANT R8, desc[UR10][R4.64+0x100] ;  /* 0x0001000a04087981 */ /* 0x000f28000c1e9900 */
[----:B------:R-:W4:Y:S04]  /*2380*/  LDG.E.CONSTANT R9, desc[UR10][R4.64+0x180] ;  /* 0x0001800a04097981 */ /* 0x000f28000c1e9900 */
[----:B------:R-:W4:Y:S04]  /*2390*/  LDG.E.CONSTANT R10, desc[UR10][R4.64+0x200] ;  /* 0x0002000a040a7981 */ /* 0x000f28000c1e9900 */
[----:B------:R-:W4:Y:S04]  /*23a0*/  LDG.E.CONSTANT R11, desc[UR10][R4.64+0x280] ;  /* 0x0002800a040b7981 */ /* 0x000f28000c1e9900 */
[----:B------:R-:W4:Y:S04]  /*23b0*/  LDG.E.CONSTANT R12, desc[UR10][R4.64+0x300] ;  /* 0x0003000a040c7981 */ /* 0x000f28000c1e9900 */
[----:B------:R-:W4:Y:S04]  /*23c0*/  LDG.E.CONSTANT R13, desc[UR10][R4.64+0x380] ;  /* 0x0003800a040d7981 */ /* 0x000f28000c1e9900 */
[----:B------:R2:W4:Y:S01]  /*23d0*/  LDG.E.CONSTANT R14, desc[UR10][R4.64+0x400] ;  /* 0x0004000a040e7981 */ /* 0x000522000c1e9900 */
[----:B------:R-:W-:-:S13]  /*23e0*/  ISETP.NE.AND P0, PT, R0, RZ, PT ;  /* 0x000000ff0000720c */ /* 0x000fda0003f05270 */
[----:B------:R-:W-:-:S05]  /*23f0*/  @!P0 IMAD.WIDE.U32 R2, R15, 0x4, R2 ;  /* 0x000000040f028825 */ /* 0x000fca00078e0002 */
[----:B------:R0:W4:Y:S01]  /*2400*/  @!P0 LDG.E.CONSTANT R34, desc[UR10][R2.64+-0x4] ;  /* 0xfffffc0a02228981 */ /* 0x000122000c1e9900 */
[----:B------:R-:W-:Y:S01]  /*2410*/  SHF.R.U32.HI R41, RZ, 0x5, R0 ;  /* 0x00000005ff297819 */ /* 0x000fe20000011600 */
[----:B---3--:R-:W-:Y:S01]  /*2420*/  ULEA UR4, UR5, UR4, 0x18 ;  /* 0x0000000405047291 */ /* 0x008fe2000f8ec0ff */
[----:B------:R-:W-:-:S03]  /*2430*/  ISETP.NE.AND P0, PT, R0, RZ, PT ;  /* 0x000000ff0000720c */ /* 0x000fc60003f05270 */
[----:B--2---:R-:W-:Y:S02]  /*2440*/  IMAD R4, R41, 0x120, R36 ;  /* 0x0000012029047824 */ /* 0x004fe400078e0224 */
[----:B------:R-:W-:-:S03]  /*2450*/  LEA R20, R0, UR4, 0x2 ;  /* 0x0000000400147c11 */ /* 0x000fc6000f8e10ff */
[----:B------:R-:W-:-:S05]  /*2460*/  LEA R17, R4, UR4, 0x2 ;  /* 0x0000000404117c11 */ /* 0x000fca000f8e10ff */
[----:B------:R-:W-:Y:S01]  /*2470*/  IMAD R19, R36, 0x20, R17 ;  /* 0x0000002024137824 */ /* 0x000fe200078e0211 */
        /* <DEDUP_REMOVED lines=10> */
[----:B------:R-:W-:Y:S04]  /*2520*/  LDS R37, [R19+0x20] ;  /* 0x0000200013257984 */ /* 0x000fe80000000800 */
[----:B0-----:R-:W-:Y:S04]  /*2530*/  LDS R2, [R19] ;  /* 0x0000000013027984 */ /* 0x001fe80000000800 */
[----:B------:R-:W0:Y:S04]  /*2540*/  LDS R4, [R19+0x4] ;  /* 0x0000040013047984 */ /* 0x000e280000000800 */
[----:B------:R-:W1:Y:S04]  /*2550*/  LDS R6, [R19+0x8] ;  /* 0x0000080013067984 */ /* 0x000e680000000800 */
[----:B------:R-:W2:Y:S04]  /*2560*/  LDS R8, [R19+0xc] ;  /* 0x00000c0013087984 */ /* 0x000ea80000000800 */
[----:B------:R-:W-:Y:S04]  /*2570*/  LDS R10, [R19+0x10] ;  /* 0x00001000130a7984 */ /* 0x000fe80000000800 */
[----:B------:R-:W-:Y:S04]  /*2580*/  LDS R12, [R19+0x14] ;  /* 0x00001400130c7984 */ /* 0x000fe80000000800 */
[----:B------:R-:W-:Y:S04]  /*2590*/  LDS R14, [R19+0x18] ;  /* 0x00001800130e7984 */ /* 0x000fe80000000800 */
[----:B------:R-:W-:Y:S01]  /*25a0*/  LDS R32, [R19+0x1c] ;  /* 0x00001c0013207984 */ /* 0x000fe20000000800 */
[----:B------:R-:W-:Y:S01]  /*25b0*/  BAR.SYNC.DEFER_BLOCKING 0x0 ;  /* 0x0000000000007b1d */ /* 0x000fe20000010000 */
[----:B0-----:R-:W-:-:S02]  /*25c0*/  ISETP.NE.AND P2, PT, R2, R4, PT ;  /* 0x000000040200720c */ /* 0x001fc40003f45270 */
[----:B-1----:R-:W-:Y:S02]  /*25d0*/  ISETP.NE.AND P3, PT, R4, R6, PT ;  /* 0x000000060400720c */ /* 0x002fe40003f65270 */
[----:B--2---:R-:W-:Y:S01]  /*25e0*/  ISETP.NE.AND P4, PT, R6, R8, PT ;  /* 0x000000080600720c */ /* 0x004fe20003f85270 */
        /* <DEDUP_REMOVED lines=11> */
[----:B0-----:R-:W-:-:S03]  /*26a0*/  IMAD.MOV.U32 R17, RZ, RZ, 0x2 ;  /* 0x00000002ff117424 */ /* 0x001fc600078e00ff */
[----:B------:R-:W0:Y:S04]  /*26b0*/  LDS R5, [R19+0x4] ;  /* 0x0000040013057984 */ /* 0x000e280000000800 */
[----:B------:R-:W2:Y:S04]  /*26c0*/  LDS R7, [R19+0x8] ;  /* 0x0000080013077984 */ /* 0x000ea80000000800 */
[----:B------:R-:W3:Y:S04]  /*26d0*/  LDS R9, [R19+0xc] ;  /* 0x00000c0013097984 */ /* 0x000ee80000000800 */
[----:B------:R-:W4:Y:S04]  /*26e0*/  LDS R11, [R19+0x10] ;  /* 0x00001000130b7984 */ /* 0x000f280000000800 */
[----:B------:R-:W-:Y:S04]  /*26f0*/  LDS R13, [R19+0x14] ;  /* 0x00001400130d7984 */ /* 0x000fe80000000800 */
[----:B------:R-:W-:Y:S04]  /*2700*/  LDS R15, [R19+0x18] ;  /* 0x00001800130f7984 */ /* 0x000fe80000000800 */
[----:B------:R-:W-:Y:S04]  /*2710*/  LDS R33, [R19+0x1c] ;  /* 0x00001c0013217984 */ /* 0x000fe80000000800 */
[----:B------:R-:W-:Y:S01]  /*2720*/  LDS R16, [R19+0x20] ;  /* 0x0000200013107984 */ /* 0x000fe20000000800 */
[----:B------:R-:W-:Y:S01]  /*2730*/  BAR.SYNC.DEFER_BLOCKING 0x0 ;  /* 0x0000000000007b1d */ /* 0x000fe20000010000 */
[----:B-1----:R-:W-:-:S05]  /*2740*/  SEL R18, R3, RZ, !P2 ;  /* 0x000000ff03127207 */ /* 0x002fca0005000000 */
[----:B0-----:R-:W-:-:S05]  /*2750*/  IMAD.IADD R18, R5, 0x1, R18 ;  /* 0x0000000105127824 */ /* 0x001fca00078e0212 */
[----:B------:R-:W-:-:S05]  /*2760*/  SEL R18, R18, RZ, !P3 ;  /* 0x000000ff12127207 */ /* 0x000fca0005800000 */
[----:B--2---:R-:W-:Y:S01]  /*2770*/  IMAD.IADD R18, R7, 0x1, R18 ;  /* 0x0000000107127824 */ /* 0x004fe200078e0212 */
[----:B------:R-:W-:Y:S04]  /*2780*/  STS [R20+0x47c], R37 ;  /* 0x00047c2514007388 */ /* 0x000fe80000000800 */
[----:B------:R-:W-:Y:S01]  /*2790*/  SEL R18, R18, RZ, !P4 ;  /* 0x000000ff12127207 */ /* 0x000fe20006000000 */
[----:B------:R-:W-:Y:S04]  /*27a0*/  BAR.SYNC.DEFER_BLOCKING 0x0 ;  /* 0x0000000000007b1d */ /* 0x000fe80000010000 */
[----:B---3--:R-:W-:-:S02]  /*27b0*/  IMAD.IADD R18, R9, 0x1, R18 ;  /* 0x0000000109127824 */ /* 0x008fc400078e0212 */
[----:B------:R-:W0:Y:S01]  /*27c0*/  @P0 LDS R34, [R20+0x478] ;  /* 0x0004780014220984 */ /* 0x000e220000000800 */
[----:B------:R-:W-:-:S04]  /*27d0*/  ISETP.NE.AND P0, PT, R8, R10, PT ;  /* 0x0000000a0800720c */ /* 0x000fc80003f05270 */
[----:B------:R-:W-:-:S05]  /*27e0*/  SEL R18, R18, RZ, !P0 ;  /* 0x000000ff12127207 */ /* 0x000fca0004000000 */
[----:B----4-:R-:W-:Y:S01]  /*27f0*/  IMAD.IADD R18, R11, 0x1, R18 ;  /* 0x000000010b127824 */ /* 0x010fe200078e0212 */
[----:B0-----:R-:W-:-:S04]  /*2800*/  ISETP.NE.AND P1, PT, R34, R2, PT ;  /* 0x000000022200720c */ /* 0x001fc80003f25270 */
[----:B------:R-:W-:-:S09]  /*2810*/  SEL R19, RZ, 0x1, !P1 ;  /* 0x00000001ff137807 */ /* 0x000fd20004800000 */
[----:B------:R-:W-:Y:S01]  /*2820*/  @!P1 IMAD.MOV R17, RZ, RZ, 0x1 ;  /* 0x00000001ff119424 */ /* 0x000fe200078e02ff */
[----:B------:R-:W-:Y:S01]  /*2830*/  ISETP.NE.AND P1, PT, R10, R12, PT ;  /* 0x0000000c0a00720c */ /* 0x000fe20003f25270 */
[----:B------:R-:W-:Y:S01]  /*2840*/  @!P2 IMAD.MOV R17, RZ, RZ, R19 ;  /* 0x000000ffff11a224 */ /* 0x000fe200078e0213 */
[----:B------:R-:W-:Y:S02]  /*2850*/  ISETP.NE.AND P2, PT, R12, R14, PT ;  /* 0x0000000e0c00720c */ /* 0x000fe40003f45270 */
[----:B------:R-:W-:Y:S01]  /*2860*/  SEL R18, R18, RZ, !P1 ;  /* 0x000000ff12127207 */ /* 0x000fe20004800000 */
[----:B------:R-:W-:Y:S02]  /*2870*/  VIADD R19, R17, 0x1 ;  /* 0x0000000111137836 */ /* 0x000fe40000000000 */
[----:B------:R-:W-:Y:S01]  /*2880*/  @!P3 IMAD.MOV R19, RZ, RZ, R17 ;  /* 0x000000ffff13b224 */ /* 0x000fe200078e0211 */
[----:B------:R-:W-:Y:S01]  /*2890*/  ISETP.NE.AND P3, PT, R14, R32, PT ;  /* 0x000000200e00720c */ /* 0x000fe20003f65270 */
[----:B------:R-:W-:-:S02]  /*28a0*/  IMAD.IADD R18, R13, 0x1, R18 ;  /* 0x000000010d127824 */ /* 0x000fc400078e0212 */
[----:B------:R-:W-:Y:S02]  /*28b0*/  VIADD R17, R19, 0x1 ;  /* 0x0000000113117836 */ /* 0x000fe40000000000 */
[----:B------:R-:W-:Y:S01]  /*28c0*/  @!P4 IMAD.MOV R17, RZ, RZ, R19 ;  /* 0x000000ffff11c224 */ /* 0x000fe200078e0213 */
[----:B------:R-:W-:Y:S02]  /*28d0*/  SEL R18, R18, RZ, !P2 ;  /* 0x000000ff12127207 */ /* 0x000fe40005000000 */
[----:B------:R-:W-:Y:S01]  /*28e0*/  ISETP.NE.AND P4, PT, R41, 0x5, PT ;  /* 0x000000052900780c */ /* 0x000fe20003f85270 */
[----:B------:R-:W-:Y:S02]  /*28f0*/  VIADD R19, R17, 0x1 ;  /* 0x0000000111137836 */ /* 0x000fe40000000000 */
[----:B------:R-:W-:Y:S02]  /*2900*/  IMAD.IADD R18, R15, 0x1, R18 ;  /* 0x000000010f127824 */ /* 0x000fe400078e0212 */
[----:B------:R-:W-:Y:S01]  /*2910*/  @!P0 IMAD.MOV R19, RZ, RZ, R17 ;  /* 0x000000ffff138224 */ /* 0x000fe200078e0211 */
[----:B------:R-:W-:-:S02]  /*2920*/  ISETP.NE.AND P0, PT, R32, R37, PT ;  /* 0x000000252000720c */ /* 0x000fc40003f05270 */
[----:B------:R-:W-:Y:S01]  /*2930*/  SEL R18, R18, RZ, !P3 ;  /* 0x000000ff12127207 */ /* 0x000fe20005800000 */
[----:B------:R-:W-:Y:S02]  /*2940*/  VIADD R20, R19, 0x1 ;  /* 0x0000000113147836 */ /* 0x000fe40000000000 */
[----:B------:R-:W-:Y:S01]  /*2950*/  @!P1 IMAD.MOV R20, RZ, RZ, R19 ;  /* 0x000000ffff149224 */ /* 0x000fe200078e0213 */
[----:B------:R-:W-:Y:S01]  /*2960*/  ISETP.GE.AND P1, PT, R36, 0x1, PT ;  /* 0x000000012400780c */ /* 0x000fe20003f26270 */
[----:B------:R-:W-:Y:S02]  /*2970*/  IMAD.IADD R18, R33, 0x1, R18 ;  /* 0x0000000121127824 */ /* 0x000fe400078e0212 */
[----:B------:R-:W-:Y:S02]  /*2980*/  VIADD R21, R20, 0x1 ;  /* 0x0000000114157836 */ /* 0x000fe40000000000 */
[----:B------:R-:W-:Y:S01]  /*2990*/  @!P2 IMAD.MOV R21, RZ, RZ, R20 ;  /* 0x000000ffff15a224 */ /* 0x000fe200078e0214 */
[----:B------:R-:W-:-:S02]  /*29a0*/  SEL R17, R18, RZ, !P0 ;  /* 0x000000ff12117207 */ /* 0x000fc40004000000 */
[----:B------:R-:W-:-:S03]  /*29b0*/  ISETP.NE.AND P2, PT, R36, 0x1f, PT ;  /* 0x0000001f2400780c */ /* 0x000fc60003f45270 */
[----:B------:R-:W-:Y:S02]  /*29c0*/  IMAD.IADD R18, R16, 0x1, R17 ;  /* 0x0000000110127824 */ /* 0x000fe400078e0211 */
[----:B------:R-:W-:Y:S02]  /*29d0*/  VIADD R16, R21, 0x1 ;  /* 0x0000000115107836 */ /* 0x000fe40000000000 */
[----:B------:R-:W-:Y:S01]  /*29e0*/  @!P3 IMAD.MOV R16, RZ, RZ, R21 ;  /* 0x000000ffff10b224 */ /* 0x000fe200078e0215 */
[----:B------:R-:W0:Y:S01]  /*29f0*/  SHFL.UP PT, R19, R18, 0x1, RZ ;  /* 0x0420000012137989 */ /* 0x000e2200000e00ff */
[C---:B------:R-:W-:Y:S02]  /*2a00*/  ISETP.NE.AND P3, PT, R41.reuse, 0x6, PT ;  /* 0x000000062900780c */ /* 0x040fe40003f65270 */
[----:B------:R-:W-:Y:S02]  /*2a10*/  VIADD R17, R16, 0x1 ;  /* 0x0000000110117836 */ /* 0x000fe40000000000 */
[----:B------:R-:W-:Y:S01]  /*2a20*/  @!P0 IMAD.MOV R17, RZ, RZ, R16 ;  /* 0x000000ffff118224 */ /* 0x000fe200078e0210 */
[----:B------:R-:W-:-:S04]  /*2a30*/  @!P2 LEA R35, R41, UR4, 0x3 ;  /* 0x000000042923ac11 */ /* 0x000fc8000f8e18ff */
[----:B------:R-:W1:Y:S01]  /*2a40*/  SHFL.UP PT, R16, R17, 0x1, RZ ;  /* 0x0420000011107989 */ /* 0x000e6200000e00ff */
[----:B------:R-:W-:-:S04]  /*2a50*/  ISETP.NE.AND P0, PT, R17, RZ, PT ;  /* 0x000000ff1100720c */ /* 0x000fc80003f05270 */
[----:B0-----:R-:W-:-:S04]  /*2a60*/  SEL R19, R19, RZ, !P0 ;  /* 0x000000ff13137207 */ /* 0x001fc80004000000 */
[----:B------:R-:W-:-:S05]  /*2a70*/  SEL R19, R19, RZ, P1 ;  /* 0x000000ff13137207 */ /* 0x000fca0000800000 */
[----:B------:R-:W-:Y:S01]  /*2a80*/  IMAD.IADD R19, R18, 0x1, R19 ;  /* 0x0000000112137824 */ /* 0x000fe200078e0213 */
[----:B-1----:R-:W-:Y:S02]  /*2a90*/  SEL R16, R16, RZ, P1 ;  /* 0x000000ff10107207 */ /* 0x002fe40000800000 */
[----:B------:R-:W-:Y:S02]  /*2aa0*/  ISETP.GE.AND P1, PT, R36, 0x2, PT ;  /* 0x000000022400780c */ /* 0x000fe40003f26270 */
[----:B------:R-:W0:Y:S01]  /*2ab0*/  SHFL.UP PT, R20, R19, 0x2, RZ ;  /* 0x0440000013147989 */ /* 0x000e2200000e00ff */
[----:B------:R-:W-:-:S05]  /*2ac0*/  IMAD.IADD R16, R16, 0x1, R17 ;  /* 0x0000000110107824 */ /* 0x000fca00078e0211 */
[----:B------:R-:W1:Y:S01]  /*2ad0*/  SHFL.UP PT, R18, R16, 0x2, RZ ;  /* 0x0440000010127989 */ /* 0x000e6200000e00ff */
[----:B------:R-:W-:-:S04]  /*2ae0*/  ISETP.NE.AND P0, PT, R16, RZ, PT ;  /* 0x000000ff1000720c */ /* 0x000fc80003f05270 */
[----:B0-----:R-:W-:-:S04]  /*2af0*/  SEL R20, R20, RZ, !P0 ;  /* 0x000000ff14147207 */ /* 0x001fc80004000000 */
[----:B------:R-:W-:Y:S02]  /*2b00*/  SEL R20, R20, RZ, P1 ;  /* 0x000000ff14147207 */ /* 0x000fe40000800000 */
[----:B-1----:R-:W-:Y:S02]  /*2b10*/  SEL R17, R18, RZ, P1 ;  /* 0x000000ff12117207 */ /* 0x002fe40000800000 */
[----:B------:R-:W-:Y:S01]  /*2b20*/  ISETP.GE.AND P1, PT, R36, 0x4, PT ;  /* 0x000000042400780c */ /* 0x000fe20003f26270 */
[----:B------:R-:W-:Y:S02]  /*2b30*/  IMAD.IADD R20, R19, 0x1, R20 ;  /* 0x0000000113147824 */ /* 0x000fe400078e0214 */
[----:B------:R-:W-:-:S03]  /*2b40*/  IMAD.IADD R17, R16, 0x1, R17 ;  /* 0x0000000110117824 */ /* 0x000fc600078e0211 */
[----:B------:R-:W0:Y:S02]  /*2b50*/  SHFL.UP PT, R21, R20, 0x4, RZ ;  /* 0x0480000014157989 */ /* 0x000e2400000e00ff */
[----:B------:R-:W-:Y:S02]  /*2b60*/  ISETP.NE.AND P0, PT, R17, RZ, PT ;  /* 0x000000ff1100720c */ /* 0x000fe40003f05270 */
[----:B------:R-:W1:Y:S02]  /*2b70*/  SHFL.UP PT, R18, R17, 0x4, RZ ;  /* 0x0480000011127989 */ /* 0x000e6400000e00ff */
        /* <DEDUP_REMOVED lines=18> */
[----:B0-----:R-:W-:Y:S02]  /*2ca0*/  SEL R19, R19, RZ, !P0 ;  /* 0x000000ff13137207 */ /* 0x001fe40004000000 */
[----:B-1----:R-:W-:Y:S02]  /*2cb0*/  SEL R16, R16, RZ, P1 ;  /* 0x000000ff10107207 */ /* 0x002fe40000800000 */
[----:B------:R-:W-:-:S03]  /*2cc0*/  SEL R19, R19, RZ, P1 ;  /* 0x000000ff13137207 */ /* 0x000fc60000800000 */
[----:B------:R-:W-:Y:S02]  /*2cd0*/  IMAD.IADD R38, R17, 0x1, R16 ;  /* 0x0000000111267824 */ /* 0x000fe400078e0210 */
[----:B------:R-:W-:-:S05]  /*2ce0*/  IMAD.IADD R39, R20, 0x1, R19 ;  /* 0x0000000114277824 */ /* 0x000fca00078e0213 */
[----:B------:R-:W-:Y:S01]  /*2cf0*/  @!P2 STS.64 [R35], R38 ;  /* 0x000000262300a388 */ /* 0x000fe20000000a00 */
[----:B------:R-:W-:Y:S06]  /*2d00*/  BAR.SYNC.DEFER_BLOCKING 0x0 ;  /* 0x0000000000007b1d */ /* 0x000fec0000010000 */
[----:B------:R-:W-:Y:S04]  /*2d10*/  SHFL.UP PT, R35, R39, 0x1, RZ ;  /* 0x0420000027237989 */ /* 0x000fe800000e00ff */
[----:B------:R-:W0:Y:S04]  /*2d20*/  LDS.128 R16, [UR4] ;  /* 0x00000004ff107984 */ /* 0x000e280008000c00 */
[----:B------:R-:W1:Y:S04]  /*2d30*/  LDS.128 R20, [UR4+0x10] ;  /* 0x00001004ff147984 */ /* 0x000e680008000c00 */
[----:B------:R-:W2:Y:S01]  /*2d40*/  LDS.128 R24, [UR4+0x20] ;  /* 0x00002004ff187984 */ /* 0x000ea20008000c00 */
[----:B0-----:R-:W-:-:S04]  /*2d50*/  ISETP.NE.AND P0, PT, R18, RZ, PT ;  /* 0x000000ff1200720c */ /* 0x001fc80003f05270 */
[----:B------:R-:W-:Y:S02]  /*2d60*/  SEL R28, R17, RZ, !P0 ;  /* 0x000000ff111c7207 */ /* 0x000fe40004000000 */
[----:B-1----:R-:W-:Y:S02]  /*2d70*/  ISETP.NE.AND P0, PT, R20, RZ, PT ;  /* 0x000000ff1400720c */ /* 0x002fe40003f05270 */
[----:B--2---:R-:W-:Y:S01]  /*2d80*/  ISETP.NE.AND P1, PT, R24, RZ, PT ;  /* 0x000000ff1800720c */ /* 0x004fe20003f25270 */
[----:B------:R-:W-:Y:S01]  /*2d90*/  IMAD.IADD R40, R19, 0x1, R28 ;  /* 0x0000000113287824 */ /* 0x000fe200078e021c */
[----:B------:R-:W-:Y:S01]  /*2da0*/  ISETP.NE.AND P2, PT, R26, RZ, PT ;  /* 0x000000ff1a00720c */ /* 0x000fe20003f45270 */
[----:B------:R-:W0:Y:S01]  /*2db0*/  LDS.128 R28, [UR4+0x30] ;  /* 0x00003004ff1c7984 */ /* 0x000e220008000c00 */
[----:B------:R-:W-:Y:S02]  /*2dc0*/  IMAD.IADD R19, R16, 0x1, R18 ;  /* 0x0000000110137824 */ /* 0x000fe400078e0212 */
[----:B------:R-:W-:-:S02]  /*2dd0*/  SEL R42, R40, RZ, !P0 ;  /* 0x000000ff282a7207 */ /* 0x000fc40004000000 */
[----:B------:R-:W-:-:S03]  /*2de0*/  ISETP.NE.AND P0, PT, R22, RZ, PT ;  /* 0x000000ff1600720c */ /* 0x000fc60003f05270 */
[----:B------:R-:W-:-:S05]  /*2df0*/  IMAD.IADD R21, R21, 0x1, R42 ;  /* 0x0000000115157824 */ /* 0x000fca00078e022a */
[----:B------:R-:W-:Y:S02]  /*2e00*/  SEL R42, R21, RZ, !P0 ;  /* 0x000000ff152a7207 */ /* 0x000fe40004000000 */
[----:B------:R-:W-:-:S03]  /*2e10*/  ISETP.NE.AND P0, PT, R41, 0x2, PT ;  /* 0x000000022900780c */ /* 0x000fc60003f05270 */
[----:B------:R-:W-:Y:S01]  /*2e20*/  IMAD.IADD R23, R23, 0x1, R42 ;  /* 0x0000000117177824 */ /* 0x000fe200078e022a */
[----:B------:R-:W-:Y:S02]  /*2e30*/  SEL R40, R40, R17, !P0 ;  /* 0x0000001128287207 */ /* 0x000fe40004000000 */
[C---:B------:R-:W-:Y:S01]  /*2e40*/  SEL R16, R19.reuse, R16, !P0 ;  /* 0x0000001013107207 */ /* 0x040fe20004000000 */
[----:B------:R-:W-:Y:S01]  /*2e50*/  IMAD.IADD R19, R19, 0x1, R20 ;  /* 0x0000000113137824 */ /* 0x000fe200078e0214 */
[----:B------:R-:W-:Y:S02]  /*2e60*/  SEL R18, R23, RZ, !P1 ;  /* 0x000000ff17127207 */ /* 0x000fe40004800000 */
[C---:B------:R-:W-:Y:S02]  /*2e70*/  ISETP.NE.AND P1, PT, R41.reuse, 0x3, PT ;  /* 0x000000032900780c */ /* 0x040fe40003f25270 */
[----:B------:R-:W-:Y:S01]  /*2e80*/  ISETP.NE.AND P0, PT, R41, 0x4, PT ;  /* 0x000000042900780c */ /* 0x000fe20003f05270 */
[----:B------:R-:W-:Y:S01]  /*2e90*/  IMAD.IADD R17, R25, 0x1, R18 ;  /* 0x0000000119117824 */ /* 0x000fe200078e0212 */
[----:B------:R-:W-:Y:S01]  /*2ea0*/  SEL R40, R21, R40, !P1 ;  /* 0x0000002815287207 */ /* 0x000fe20004800000 */
[----:B------:R-:W1:Y:S01]  /*2eb0*/  SHFL.UP PT, R25, R38, 0x1, RZ ;  /* 0x0420000026197989 */ /* 0x000e6200000e00ff */
[----:B------:R-:W-:Y:S01]  /*2ec0*/  SEL R16, R19, R16, !P1 ;  /* 0x0000001013107207 */ /* 0x000fe20004800000 */
[----:B------:R-:W-:Y:S01]  /*2ed0*/  IMAD.IADD R19, R22, 0x1, R19 ;  /* 0x0000000116137824 */ /* 0x000fe200078e0213 */
[----:B------:R-:W-:-:S02]  /*2ee0*/  SEL R18, R17, RZ, !P2 ;  /* 0x000000ff11127207 */ /* 0x000fc40005000000 */
[----:B------:R-:W-:Y:S02]  /*2ef0*/  ISETP.GE.U32.AND P1, PT, R0, 0x20, PT ;  /* 0x000000200000780c */ /* 0x000fe40003f26070 */
[----:B------:R-:W-:Y:S01]  /*2f00*/  SEL R40, R23, R40, !P0 ;  /* 0x0000002817287207 */ /* 0x000fe20004000000 */
[----:B------:R-:W-:Y:S01]  /*2f10*/  IMAD.IADD R27, R27, 0x1, R18 ;  /* 0x000000011b1b7824 */ /* 0x000fe200078e0212 */
[C---:B------:R-:W-:Y:S01]  /*2f20*/  SEL R16, R19.reuse, R16, !P0 ;  /* 0x0000001013107207 */ /* 0x040fe20004000000 */
[----:B------:R-:W-:Y:S01]  /*2f30*/  IMAD.IADD R19, R19, 0x1, R24 ;  /* 0x0000000113137824 */ /* 0x000fe200078e0218 */
[----:B0-----:R-:W-:Y:S02]  /*2f40*/  ISETP.NE.AND P5, PT, R28, RZ, PT ;  /* 0x000000ff1c00720c */ /* 0x001fe40003fa5270 */
[----:B------:R-:W-:Y:S02]  /*2f50*/  SEL R40, R17, R40, !P4 ;  /* 0x0000002811287207 */ /* 0x000fe40006000000 */
[----:B------:R-:W-:-:S02]  /*2f60*/  SEL R18, R27, RZ, !P5 ;  /* 0x000000ff1b127207 */ /* 0x000fc40006800000 */
[----:B------:R-:W-:Y:S02]  /*2f70*/  ISETP.NE.AND P2, PT, R41, 0x7, PT ;  /* 0x000000072900780c */ /* 0x000fe40003f45270 */
[----:B------:R-:W-:Y:S01]  /*2f80*/  SEL R40, R27, R40, !P3 ;  /* 0x000000281b287207 */ /* 0x000fe20005800000 */
[----:B------:R-:W-:Y:S01]  /*2f90*/  IMAD.IADD R29, R29, 0x1, R18 ;  /* 0x000000011d1d7824 */ /* 0x000fe200078e0212 */
[----:B------:R-:W-:Y:S02]  /*2fa0*/  ISETP.NE.AND P0, PT, R36, RZ, P1 ;  /* 0x000000ff2400720c */ /* 0x000fe40000f05270 */
[----:B------:R-:W-:Y:S01]  /*2fb0*/  SEL R16, R19, R16, !P4 ;  /* 0x0000001013107207 */ /* 0x000fe20006000000 */
[----:B------:R-:W-:Y:S01]  /*2fc0*/  IMAD.IADD R19, R26, 0x1, R19 ;  /* 0x000000011a137824 */ /* 0x000fe200078e0213 */
[----:B-1----:R-:W-:Y:S02]  /*2fd0*/  @P1 ISETP.NE.AND P4, PT, R25, RZ, PT ;  /* 0x000000ff1900120c */ /* 0x002fe40003f85270 */
[----:B------:R-:W-:-:S02]  /*2fe0*/  SEL R40, R29, R40, !P2 ;  /* 0x000000281d287207 */ /* 0x000fc40005000000 */
[C---:B------:R-:W-:Y:S01]  /*2ff0*/  SEL R16, R19.reuse, R16, !P3 ;  /* 0x0000001013107207 */ /* 0x040fe20005800000 */
[----:B------:R-:W-:Y:S01]  /*3000*/  IMAD.IADD R19, R19, 0x1, R28 ;  /* 0x0000000113137824 */ /* 0x000fe200078e021c */
[----:B------:R-:W-:Y:S02]  /*3010*/  @P1 ISETP.NE.AND P5, PT, R36, RZ, PT ;  /* 0x000000ff2400120c */ /* 0x000fe40003fa5270 */
[C---:B------:R-:W-:Y:S01]  /*3020*/  ISETP.NE.AND P3, PT, R30.reuse, RZ, PT ;  /* 0x000000ff1e00720c */ /* 0x040fe20003f65270 */
[----:B------:R-:W-:Y:S01]  /*3030*/  IMAD.IADD R30, R30, 0x1, R19 ;  /* 0x000000011e1e7824 */ /* 0x000fe200078e0213 */
[----:B------:R-:W-:Y:S02]  /*3040*/  @P1 SEL R20, R40, RZ, !P4 ;  /* 0x000000ff28141207 */ /* 0x000fe40006000000 */
[----:B------:R-:W-:Y:S02]  /*3050*/  @P1 SEL R17, R25, RZ, P5 ;  /* 0x000000ff19111207 */ /* 0x000fe40002800000 */
[----:B------:R-:W-:Y:S01]  /*3060*/  SEL R16, R19, R16, !P2 ;  /* 0x0000001013107207 */ /* 0x000fe20005000000 */
[----:B------:R-:W-:Y:S01]  /*3070*/  @P0 IMAD.IADD R40, R35, 0x1, R20 ;  /* 0x0000000123280824 */ /* 0x000fe200078e0214 */
[----:B------:R-:W-:-:S03]  /*3080*/  SEL R18, R29, RZ, !P3 ;  /* 0x000000ff1d127207 */ /* 0x000fc60005800000 */
[----:B------:R-:W-:Y:S02]  /*3090*/  @P1 IMAD.IADD R25, R16, 0x1, R17 ;  /* 0x0000000110191824 */ /* 0x000fe400078e0211 */
[----:B------:R-:W-:Y:S02]  /*30a0*/  IMAD.IADD R31, R31, 0x1, R18 ;  /* 0x000000011f1f7824 */ /* 0x000fe400078e0212 */
[----:B------:R-:W-:Y:S01]  /*30b0*/  @P1 IMAD.MOV.U32 R35, RZ, RZ, R40 ;  /* 0x000000ffff231224 */ /* 0x000fe200078e0028 */
[----:B------:R-:W-:Y:S06]  /*30c0*/  @P1 BRA `(.L_x_1400) ;  /* 0x0000000c001c1947 */ /* 0x000fec0003800000 */
[----:B------:R-:W0:Y:S01]  /*30d0*/  LDC.64 R28, c[0x0][0x3b0] ;  /* 0x0000ec00ff1c7b82 */ /* 0x000e220000000a00 */
[----:B------:R-:W-:Y:S01]  /*30e0*/  ISETP.NE.AND P1, PT, R0, RZ, PT ;  /* 0x000000ff0000720c */ /* 0x000fe20003f25270 */
[----:B------:R-:W-:Y:S01]  /*30f0*/  IMAD.U32 R17, RZ, RZ, UR8 ;  /* 0x00000008ff117e24 */ /* 0x000fe2000f8e00ff */
[----:B------:R-:W1:Y:S11]  /*3100*/  LDCU UR5, c[0x0][0x370] ;  /* 0x00006e00ff0577ac */ /* 0x000e760008000800 */
[----:B------:R-:W-:Y:S01]  /*3110*/  @!P1 IMAD.MOV.U32 R18, RZ, RZ, 0x64 ;  /* 0x00000064ff129424 */ /* 0x000fe200078e00ff */
[----:B------:R2:W-:Y:S01]  /*3120*/  @!P1 STS [UR4+0x74], R30 ;  /* 0x0000741eff009988 */ /* 0x0005e20008000804 */
[----:B------:R-:W-:-:S02]  /*3130*/  @!P1 IMAD.MOV.U32 R19, RZ, RZ, 0x0 ;  /* 0x00000000ff139424 */ /* 0x000fc400078e00ff */
[----:B------:R-:W-:Y:S01]  /*3140*/  @!P1 IMAD.MOV.U32 R16, RZ, RZ, R30 ;  /* 0x000000ffff109224 */ /* 0x000fe200078e001e */
[----:B------:R2:W-:Y:S01]  /*3150*/  @!P1 STS [UR4+0x78], R31 ;  /* 0x0000781fff009988 */ /* 0x0005e20008000804 */
[----:B-1----:R-:W-:Y:S01]  /*3160*/  UISETP.GT.U32.AND UP0, UPT, UR5, 0x1f3, UPT ;  /* 0x000001f30500788c */ /* 0x002fe2000bf04070 */
[----:B0-----:R-:W-:-:S04]  /*3170*/  IMAD.WIDE.U32 R28, R17, 0x10, R28 ;  /* 0x00000010111c7825 */ /* 0x001fc800078e001c */
[----:B------:R-:W-:-:S05]  /*3180*/  @!P1 IMAD.MOV.U32 R17, RZ, RZ, R31 ;  /* 0x000000ffff119224 */ /* 0x000fca00078e001f */
[----:B------:R2:W-:Y:S01]  /*3190*/  @!P1 ST.E.128.STRONG.GPU desc[UR10][R28.64+0x200], R16 ;  /* 0x000200101c009985 */ /* 0x0005e2000c10fd0a */
[----:B------:R-:W-:Y:S05]  /*31a0*/  BRA.U UP0, `(.L_x_1401) ;  /* 0x0000000100087547 */ /* 0x000fea000b800000 */
[----:B------:R0:W-:Y:S06]  /*31b0*/  MEMBAR.SC.CTA ;  /* 0x0000000000007992 */ /* 0x0001ec0000000000 */
[----:B0-----:R-:W-:Y:S05]  /*31c0*/  BRA `(.L_x_1402) ;  /* 0x0000000000087947 */ /* 0x001fea0003800000 */
.L_x_1401:
[----:B------:R-:W-:Y:S05]  /*31d0*/  NANOSLEEP 0x1c2 ;  /* 0x000001c20000795d */ /* 0x000fea0003800000 */
[----:B------:R-:W-:Y:S01]  /*31e0*/  NOP ;  /* 0x0000000000007918 */ /* 0x000fe20000000000 */
.L_x_1402:
[----:B--2---:R-:W-:-:S03]  /*31f0*/  IMAD.WIDE.U32 R16, R0, 0x10, RZ ;  /* 0x0000001000107825 */ /* 0x004fc600078e00ff */
[----:B------:R-:W-:Y:S02]  /*3200*/  LOP3.LUT R23, R16, 0xfffffff0, RZ, 0x3c, !PT ;  /* 0xfffffff010177812 */ /* 0x000fe400078e3cff */
[----:B------:R-:W-:Y:S02]  /*3210*/  LOP3.LUT R17, RZ, R17, RZ, 0x33, !PT ;  /* 0x00000011ff117212 */ /* 0x000fe400078e33ff */
[----:B------:R-:W-:-:S05]  /*3220*/  IADD3 R22, P0, PT, R28, R23, RZ ;  /* 0x000000171c167210 */ /* 0x000fca0007f1e0ff */
[----:B------:R-:W-:-:S08]  /*3230*/  IMAD.X R23, R29, 0x1, R17, P0 ;  /* 0x000000011d177824 */ /* 0x000fd000000e0611 */
.L_x_1404:
[----:B------:R-:W2:Y:S01]  /*3240*/  LD.E.128.STRONG.GPU R16, desc[UR10][R22.64+0x200] ;  /* 0x0002000a16107980 */ /* 0x000ea2000c10fd00 */
[----:B------:R-:W-:Y:S05]  /*3250*/  YIELD ;  /* 0x0000000000007946 */ /* 0x000fea0003800000 */
[----:B------:R-:W-:Y:S01]  /*3260*/  UMOV UR5, 0xffffffff ;  /* 0xffffffff00057882 */ /* 0x000fe20000000000 */
[----:B--2---:R-:W-:-:S04]  /*3270*/  ISETP.NE.U32.AND P0, PT, R18, 0x63, PT ;  /* 0x000000631200780c */ /* 0x004fc80003f05070 */
[----:B------:R-:W-:Y:S01]  /*3280*/  ISETP.NE.AND.EX P0, PT, R19, RZ, PT, P0 ;  /* 0x000000ff1300720c */ /* 0x000fe20003f05300 */
[----:B------:R-:W-:-:S12]  /*3290*/  BRA.DIV UR5, `(.L_x_1403) ;  /* 0x0000007a054c7947 */ /* 0x000fd8000b800000 */
[----:B------:R-:W-:-:S13]  /*32a0*/  VOTE.ANY P0, !P0 ;  /* 0x0000000000ff7806 */ /* 0x000fda0004000100 */
.L_x_1462:
[----:B------:R-:W-:Y:S05]  /*32b0*/  @P0 BRA `(.L_x_1404) ;  /* 0xfffffffc00e00947 */ /* 0x000fea000383ffff */
[----:B------:R-:W-:Y:S01]  /*32c0*/  UMOV UR5, 0xffffffff ;  /* 0xffffffff00057882 */ /* 0x000fe20000000000 */
[----:B------:R-:W-:-:S04]  /*32d0*/  ISETP.NE.U32.AND P0, PT, R18, 0x65, PT ;  /* 0x000000651200780c */ /* 0x000fc80003f05070 */
[----:B------:R-:W-:Y:S01]  /*32e0*/  ISETP.NE.AND.EX P0, PT, R19, RZ, PT, P0 ;  /* 0x000000ff1300720c */ /* 0x000fe20003f05300 */
[----:B------:R-:W-:-:S12]  /*32f0*/  BRA.DIV UR5, `(.L_x_1405) ;  /* 0x0000007a05547947 */ /* 0x000fd8000b800000 */
[----:B------:R-:W0:Y:S01]  /*3300*/  S2R R26, SR_GEMASK ;  /* 0x00000000001a7919 */ /* 0x000e220000003c00 */
[----:B------:R-:W-:Y:S01]  /*3310*/  VOTE.ANY R21, PT, !P0 ;  /* 0x0000000000157806 */ /* 0x000fe200040e0100 */
[----:B------:R-:W-:Y:S01]  /*3320*/  VIADD R24, R36, 0x2 ;  /* 0x0000000224187836 */ /* 0x000fe20000000000 */
[----:B------:R-:W-:Y:S02]  /*3330*/  ISETP.NE.AND P2, PT, R16, RZ, PT ;  /* 0x000000ff1000720c */ /* 0x000fe40003f45270 */
[----:B------:R-:W-:Y:S01]  /*3340*/  ISETP.NE.U32.AND P4, PT, R18, 0x65, PT ;  /* 0x000000651200780c */ /* 0x000fe20003f85070 */
[----:B------:R-:W-:-:S03]  /*3350*/  VIADD R18, R36, 0x10 ;  /* 0x0000001024127836 */ /* 0x000fc60000000000 */
[----:B------:R-:W-:-:S13]  /*3360*/  ISETP.NE.AND.EX P4, PT, R19, RZ, PT, P4 ;  /* 0x000000ff1300720c */ /* 0x000fda0003f85340 */
[----:B------:R-:W-:Y:S02]  /*3370*/  VOTE.ALL P4, P4 ;  /* 0x0000000000ff7806 */ /* 0x000fe40002080000 */
[----:B0-----:R-:W-:-:S05]  /*3380*/  LOP3.LUT R21, R21, 0x80000000, R26, 0xec, !PT ;  /* 0x8000000015157812 */ /* 0x001fca00078eec1a */
[----:B------:R-:W-:-:S05]  /*3390*/  VIADD R20, R21, 0xffffffff ;  /* 0xffffffff15147836 */ /* 0x000fca0000000000 */
[----:B------:R-:W-:-:S04]  /*33a0*/  LOP3.LUT R21, R21, R20, RZ, 0xc, !PT ;  /* 0x0000001415157212 */ /* 0x000fc800078e0cff */
[----:B------:R-:W0:Y:S02]  /*33b0*/  POPC R27, R21 ;  /* 0x00000015001b7309 */ /* 0x000e240000000000 */
[----:B0-----:R-:W0:Y:S01]  /*33c0*/  SHFL.DOWN PT, R23, R17, 0x1, R27 ;  /* 0x0820000011177989 */ /* 0x001e2200000e001b */
[----:B------:R-:W-:-:S03]  /*33d0*/  ISETP.GE.AND P0, PT, R36, R27, PT ;  /* 0x0000001b2400720c */ /* 0x000fc60003f06270 */
[----:B------:R-:W1:Y:S01]  /*33e0*/  SHFL.DOWN PT, R22, R16, 0x1, R27 ;  /* 0x0820000010167989 */ /* 0x000e6200000e001b */
[----:B0-----:R-:W-:-:S04]  /*33f0*/  SEL R23, R23, RZ, !P2 ;  /* 0x000000ff17177207 */ /* 0x001fc80005000000 */
[----:B------:R-:W-:-:S05]  /*3400*/  SEL R23, R23, RZ, !P0 ;  /* 0x000000ff17177207 */ /* 0x000fca0004000000 */
[----:B------:R-:W-:Y:S01]  /*3410*/  IMAD.IADD R20, R17, 0x1, R23 ;  /* 0x0000000111147824 */ /* 0x000fe200078e0217 */
[----:B-1----:R-:W-:Y:S02]  /*3420*/  SEL R23, R22, RZ, !P0 ;  /* 0x000000ff16177207 */ /* 0x002fe40004000000 */
[----:B------:R-:W-:Y:S02]  /*3430*/  ISETP.GT.AND P0, PT, R24, R27, PT ;  /* 0x0000001b1800720c */ /* 0x000fe40003f04270 */
[----:B------:R-:W0:Y:S01]  /*3440*/  SHFL.DOWN PT, R39, R20, 0x2, R27 ;  /* 0x0840000014277989 */ /* 0x000e2200000e001b */
[----:B------:R-:W-:-:S05]  /*3450*/  IMAD.IADD R22, R16, 0x1, R23 ;  /* 0x0000000110167824 */ /* 0x000fca00078e0217 */
[----:B------:R-:W1:Y:S01]  /*3460*/  SHFL.DOWN PT, R38, R22, 0x2, R27 ;  /* 0x0840000016267989 */ /* 0x000e6200000e001b */
[----:B------:R-:W-:-:S04]  /*3470*/  ISETP.NE.AND P2, PT, R22, RZ, PT ;  /* 0x000000ff1600720c */ /* 0x000fc80003f45270 */
[----:B0-----:R-:W-:-:S04]  /*3480*/  SEL R39, R39, RZ, !P2 ;  /* 0x000000ff27277207 */ /* 0x001fc80005000000 */
[----:B------:R-:W-:Y:S02]  /*3490*/  SEL R39, R39, RZ, !P0 ;  /* 0x000000ff27277207 */ /* 0x000fe40004000000 */
[----:B-1----:R-:W-:-:S03]  /*34a0*/  SEL R17, R38, RZ, !P0 ;  /* 0x000000ff26117207 */ /* 0x002fc60004000000 */
[----:B------:R-:W-:Y:S02]  /*34b0*/  IMAD.IADD R16, R20, 0x1, R39 ;  /* 0x0000000114107824 */ /* 0x000fe400078e0227 */
[----:B------:R-:W-:Y:S02]  /*34c0*/  IMAD.IADD R38, R22, 0x1, R17 ;  /* 0x0000000116267824 */ /* 0x000fe400078e0211 */
[C---:B------:R-:W-:Y:S01]  /*34d0*/  VIADD R20, R36.reuse, 0x4 ;  /* 0x0000000424147836 */ /* 0x040fe20000000000 */
[----:B------:R-:W0:Y:S01]  /*34e0*/  SHFL.DOWN PT, R23, R16, 0x4, R27 ;  /* 0x0880000010177989 */ /* 0x000e2200000e001b */
[----:B------:R-:W-:Y:S01]  /*34f0*/  VIADD R22, R36, 0x8 ;  /* 0x0000000824167836 */ /* 0x000fe20000000000 */
[----:B------:R-:W-:Y:S02]  /*3500*/  ISETP.NE.AND P2, PT, R38, RZ, PT ;  /* 0x000000ff2600720c */ /* 0x000fe40003f45270 */
[----:B------:R-:W1:Y:S01]  /*3510*/  SHFL.DOWN PT, R17, R38, 0x4, R27 ;  /* 0x0880000026117989 */ /* 0x000e6200000e001b */
[----:B------:R-:W-:-:S02]  /*3520*/  ISETP.GT.AND P0, PT, R20, R27, PT ;  /* 0x0000001b1400720c */ /* 0x000fc40003f04270 */
[----:B0-----:R-:W-:-:S04]  /*3530*/  SEL R23, R23, RZ, !P2 ;  /* 0x000000ff17177207 */ /* 0x001fc80005000000 */
[----:B------:R-:W-:Y:S02]  /*3540*/  SEL R23, R23, RZ, !P0 ;  /* 0x000000ff17177207 */ /* 0x000fe40004000000 */
[----:B-1----:R-:W-:Y:S02]  /*3550*/  SEL R17, R17, RZ, !P0 ;  /* 0x000000ff11117207 */ /* 0x002fe40004000000 */
[----:B------:R-:W-:Y:S01]  /*3560*/  ISETP.GT.AND P0, PT, R22, R27, PT ;  /* 0x0000001b1600720c */ /* 0x000fe20003f04270 */
[----:B------:R-:W-:Y:S02]  /*3570*/  IMAD.IADD R20, R16, 0x1, R23 ;  /* 0x0000000110147824 */ /* 0x000fe400078e0217 */
[----:B------:R-:W-:-:S03]  /*3580*/  IMAD.IADD R40, R38, 0x1, R17 ;  /* 0x0000000126287824 */ /* 0x000fc600078e0211 */
[----:B------:R-:W0:Y:S02]  /*3590*/  SHFL.DOWN PT, R23, R20, 0x8, R27 ;  /* 0x0900000014177989 */ /* 0x000e2400000e001b */
[----:B------:R-:W-:Y:S02]  /*35a0*/  ISETP.NE.AND P2, PT, R40, RZ, PT ;  /* 0x000000ff2800720c */ /* 0x000fe40003f45270 */
[----:B------:R-:W1:Y:S02]  /*35b0*/  SHFL.DOWN PT, R16, R40, 0x8, R27 ;  /* 0x0900000028107989 */ /* 0x000e6400000e001b */
[----:B0-----:R-:W-:-:S04]  /*35c0*/  SEL R23, R23, RZ, !P2 ;  /* 0x000000ff17177207 */ /* 0x001fc80005000000 */
[----:B------:R-:W-:Y:S02]  /*35d0*/  SEL R23, R23, RZ, !P0 ;  /* 0x000000ff17177207 */ /* 0x000fe40004000000 */
[----:B-1----:R-:W-:Y:S02]  /*35e0*/  SEL R17, R16, RZ, !P0 ;  /* 0x000000ff10117207 */ /* 0x002fe40004000000 */
[----:B------:R-:W-:Y:S01]  /*35f0*/  ISETP.GT.AND P0, PT, R18, R27, PT ;  /* 0x0000001b1200720c */ /* 0x000fe20003f04270 */
[----:B------:R-:W-:Y:S02]  /*3600*/  IMAD.IADD R22, R20, 0x1, R23 ;  /* 0x0000000114167824 */ /* 0x000fe400078e0217 */
[----:B------:R-:W-:Y:S02]  /*3610*/  IMAD.IADD R38, R40, 0x1, R17 ;  /* 0x0000000128267824 */ /* 0x000fe400078e0211 */
[----:B------:R-:W0:Y:S01]  /*3620*/  LDC.64 R16, c[0x0][0x3b0] ;  /* 0x0000ec00ff107b82 */ /* 0x000e220000000a00 */
[----:B------:R-:W1:Y:S02]  /*3630*/  SHFL.DOWN PT, R23, R22, 0x10, R27 ;  /* 0x0a00000016177989 */ /* 0x000e6400000e001b */
[----:B------:R-:W-:-:S02]  /*3640*/  ISETP.NE.AND P2, PT, R38, RZ, PT ;  /* 0x000000ff2600720c */ /* 0x000fc40003f45270 */
[----:B------:R-:W2:Y:S02]  /*3650*/  SHFL.DOWN PT, R20, R38, 0x10, R27 ;  /* 0x0a00000026147989 */ /* 0x000ea400000e001b */
[----:B-1----:R-:W-:Y:S02]  /*3660*/  SEL R23, R23, RZ, !P2 ;  /* 0x000000ff17177207 */ /* 0x002fe40005000000 */
[----:B0-----:R-:W-:Y:S02]  /*3670*/  IADD3 R40, P2, PT, R16, 0x200, RZ ;  /* 0x0000020010287810 */ /* 0x001fe40007f5e0ff */
[----:B--2---:R-:W-:Y:S02]  /*3680*/  SEL R19, R20, RZ, !P0 ;  /* 0x000000ff14137207 */ /* 0x004fe40004000000 */
[----:B------:R-:W-:Y:S01]  /*3690*/  SEL R23, R23, RZ, !P0 ;  /* 0x000000ff17177207 */ /* 0x000fe20004000000 */
[----:B------:R-:W-:Y:S01]  /*36a0*/  IMAD.X R41, RZ, RZ, R17, P2 ;  /* 0x000000ffff297224 */ /* 0x000fe200010e0611 */
[----:B------:R-:W-:Y:S01]  /*36b0*/  LOP3.LUT R16, RZ, R0, RZ, 0x33, !PT ;  /* 0x00000000ff107212 */ /* 0x000fe200078e33ff */
[----:B------:R-:W-:-:S02]  /*36c0*/  IMAD.IADD R20, R38, 0x1, R19 ;  /* 0x0000000126147824 */ /* 0x000fc400078e0213 */
[----:B------:R-:W-:Y:S02]  /*36d0*/  IMAD.IADD R22, R22, 0x1, R23 ;  /* 0x0000000116167824 */ /* 0x000fe400078e0217 */
[----:B------:R-:W-:-:S07]  /*36e0*/  VIADD R27, R16, UR8 ;  /* 0x00000008101b7c36 */ /* 0x000fce0008000000 */
.L_x_1476:
[----:B------:R-:W-:Y:S05]  /*36f0*/  @!P4 BRA `(.L_x_1406) ;  /* 0x00000004002cc947 */ /* 0x000fea0003800000 */
.L_x_1410:
[----:B------:R-:W-:-:S07]  /*3700*/  IMAD.WIDE R38, R27, 0x10, R40 ;  /* 0x000000101b267825 */ /* 0x000fce00078e0228 */
.L_x_1408:
[----:B------:R-:W2:Y:S01]  /*3710*/  LD.E.128.STRONG.GPU R16, desc[UR10][R38.64+-0x200] ;  /* 0xfffe000a26107980 */ /* 0x000ea2000c10fd00 */
[----:B------:R-:W-:Y:S05]  /*3720*/  YIELD ;  /* 0x0000000000007946 */ /* 0x000fea0003800000 */
[----:B------:R-:W-:Y:S01]  /*3730*/  UMOV UR5, 0xffffffff ;  /* 0xffffffff00057882 */ /* 0x000fe20000000000 */
[----:B--2---:R-:W-:-:S04]  /*3740*/  ISETP.NE.U32.AND P0, PT, R18, 0x63, PT ;  /* 0x000000631200780c */ /* 0x004fc80003f05070 */
[----:B------:R-:W-:Y:S01]  /*3750*/  ISETP.NE.AND.EX P0, PT, R19, RZ, PT, P0 ;  /* 0x000000ff1300720c */ /* 0x000fe20003f05300 */
[----:B------:R-:W-:-:S12]  /*3760*/  BRA.DIV UR5, `(.L_x_1407) ;  /* 0x0000007e05047947 */ /* 0x000fd8000b800000 */
[----:B------:R-:W-:-:S13]  /*3770*/  VOTE.ANY P0, !P0 ;  /* 0x0000000000ff7806 */ /* 0x000fda0004000100 */
.L_x_1479:
[----:B------:R-:W-:Y:S05]  /*3780*/  @P0 BRA `(.L_x_1408) ;  /* 0xfffffffc00e00947 */ /* 0x000fea000383ffff */
[----:B------:R-:W-:Y:S01]  /*3790*/  UMOV UR5, 0xffffffff ;  /* 0xffffffff00057882 */ /* 0x000fe20000000000 */
[----:B------:R-:W-:-:S04]  /*37a0*/  ISETP.NE.U32.AND P0, PT, R18, 0x65, PT ;  /* 0x000000651200780c */ /* 0x000fc80003f05070 */
[----:B------:R-:W-:Y:S01]  /*37b0*/  ISETP.NE.AND.EX P0, PT, R19, RZ, PT, P0 ;  /* 0x000000ff1300720c */ /* 0x000fe20003f05300 */
[----:B------:R-:W-:-:S12]  /*37c0*/  BRA.DIV UR5, `(.L_x_1409) ;  /* 0x0000007e050c7947 */ /* 0x000fd8000b800000 */
[----:B------:R-:W-:Y:S01]  /*37d0*/  VOTE.ANY R21, PT, !P0 ;  /* 0x0000000000157806 */ /* 0x000fe200040e0100 */
[----:B------:R-:W-:Y:S01]  /*37e0*/  VIADD R27, R27, 0xffffffe0 ;  /* 0xffffffe01b1b7836 */ /* 0x000fe20000000000 */
[----:B------:R-:W-:Y:S02]  /*37f0*/  ISETP.NE.AND P2, PT, R16, RZ, PT ;  /* 0x000000ff1000720c */ /* 0x000fe40003f45270 */
[----:B------:R-:W-:Y:S02]  /*3800*/  LOP3.LUT R21, R21, 0x80000000, R26, 0xec, !PT ;  /* 0x8000000015157812 */ /* 0x000fe400078eec1a */
[----:B------:R-:W-:Y:S01]  /*3810*/  ISETP.NE.U32.AND P4, PT, R18, 0x65, PT ;  /* 0x000000651200780c */ /* 0x000fe20003f85070 */
[----:B------:R-:W-:Y:S02]  /*3820*/  VIADD R18, R36, 0x10 ;  /* 0x0000001024127836 */ /* 0x000fe40000000000 */
[----:B------:R-:W-:Y:S01]  /*3830*/  VIADD R24, R21, 0xffffffff ;  /* 0xffffffff15187836 */ /* 0x000fe20000000000 */
[----:B------:R-:W-:-:S04]  /*3840*/  ISETP.NE.AND.EX P4, PT, R19, RZ, PT, P4 ;  /* 0x000000ff1300720c */ /* 0x000fc80003f85340 */
[----:B------:R-:W-:-:S04]  /*3850*/  LOP3.LUT R24, R21, R24, RZ, 0xc, !PT ;  /* 0x0000001815187212 */ /* 0x000fc800078e0cff */
[----:B------:R0:W1:Y:S05]  /*3860*/  POPC R43, R24 ;  /* 0x00000018002b7309 */ /* 0x00006a0000000000 */
[----:B------:R-:W-:Y:S01]  /*3870*/  VOTE.ALL P4, P4 ;  /* 0x0000000000ff7806 */ /* 0x000fe20002080000 */
[C---:B0-----:R-:W-:Y:S01]  /*3880*/  VIADD R24, R36.reuse, 0x2 ;  /* 0x0000000224187836 */ /* 0x041fe20000000000 */
[----:B-1----:R-:W0:Y:S01]  /*3890*/  SHFL.DOWN PT, R23, R17, 0x1, R43 ;  /* 0x0820000011177989 */ /* 0x002e2200000e002b */
[----:B------:R-:W-:-:S03]  /*38a0*/  ISETP.GE.AND P0, PT, R36, R43, PT ;  /* 0x0000002b2400720c */ /* 0x000fc60003f06270 */
[----:B------:R-:W1:Y:S01]  /*38b0*/  SHFL.DOWN PT, R39, R16, 0x1, R43 ;  /* 0x0820000010277989 */ /* 0x000e6200000e002b */
[----:B0-----:R-:W-:-:S04]  /*38c0*/  SEL R23, R23, RZ, !P2 ;  /* 0x000000ff17177207 */ /* 0x001fc80005000000 */
[----:B------:R-:W-:Y:S02]  /*38d0*/  SEL R23, R23, RZ, !P0 ;  /* 0x000000ff17177207 */ /* 0x000fe40004000000 */
[----:B-1----:R-:W-:Y:S02]  /*38e0*/  SEL R39, R39, RZ, !P0 ;  /* 0x000000ff27277207 */ /* 0x002fe40004000000 */
[----:B------:R-:W-:Y:S01]  /*38f0*/  ISETP.GT.AND P0, PT, R24, R43, PT ;  /* 0x0000002b1800720c */ /* 0x000fe20003f04270 */
[----:B------:R-:W-:Y:S02]  /*3900*/  IMAD.IADD R38, R17, 0x1, R23 ;  /* 0x0000000111267824 */ /* 0x000fe400078e0217 */
[----:B------:R-:W-:Y:S02]  /*3910*/  IMAD.IADD R39, R16, 0x1, R39 ;  /* 0x0000000110277824 */ /* 0x000fe400078e0227 */
[----:B------:R-:W-:Y:S01]  /*3920*/  VIADD R24, R36, 0x4 ;  /* 0x0000000424187836 */ /* 0x000fe20000000000 */
[----:B------:R-:W0:Y:S02]  /*3930*/  SHFL.DOWN PT, R23, R38, 0x2, R43 ;  /* 0x0840000026177989 */ /* 0x000e2400000e002b */
[----:B------:R-:W-:-:S02]  /*3940*/  ISETP.NE.AND P2, PT, R39, RZ, PT ;  /* 0x000000ff2700720c */ /* 0x000fc40003f45270 */
[----:B------:R-:W1:Y:S02]  /*3950*/  SHFL.DOWN PT, R17, R39, 0x2, R43 ;  /* 0x0840000027117989 */ /* 0x000e6400000e002b */
        /* <DEDUP_REMOVED lines=11> */
[----:B-1----:R-:W-:-:S03]  /*3a10*/  SEL R23, R23, RZ, !P0 ;  /* 0x000000ff17177207 */ /* 0x002fc60004000000 */
[----:B------:R-:W-:Y:S02]  /*3a20*/  IMAD.IADD R38, R16, 0x1, R45 ;  /* 0x0000000110267824 */ /* 0x000fe400078e022d */
[----:B------:R-:W-:Y:S02]  /*3a30*/  IMAD.IADD R44, R42, 0x1, R23 ;  /* 0x000000012a2c7824 */ /* 0x000fe400078e0217 */
[----:B------:R-:W-:Y:S01]  /*3a40*/  VIADD R16, R36, 0x8 ;  /* 0x0000000824107836 */ /* 0x000fe20000000000 */
[----:B------:R-:W0:Y:S02]  /*3a50*/  SHFL.DOWN PT, R39, R38, 0x8, R43 ;  /* 0x0900000026277989 */ /* 0x000e2400000e002b */
        /* <DEDUP_REMOVED lines=12> */
[----:B0-----:R-:W-:Y:S02]  /*3b20*/  SEL R39, R39, RZ, !P2 ;  /* 0x000000ff27277207 */ /* 0x001fe40005000000 */
[----:B------:R-:W-:Y:S02]  /*3b30*/  ISETP.NE.AND P2, PT, R20, RZ, PT ;  /* 0x000000ff1400720c */ /* 0x000fe40003f45270 */
[----:B------:R-:W-:-:S02]  /*3b40*/  SEL R39, R39, RZ, !P0 ;  /* 0x000000ff27277207 */ /* 0x000fc40004000000 */
[----:B-1----:R-:W-:-:S03]  /*3b50*/  SEL R38, R38, RZ, !P0 ;  /* 0x000000ff26267207 */ /* 0x002fc60004000000 */
[----:B------:R-:W-:Y:S01]  /*3b60*/  IMAD.IADD R39, R16, 0x1, R39 ;  /* 0x0000000110277824 */ /* 0x000fe200078e0227 */
[----:B------:R-:W-:-:S04]  /*3b70*/  IADD3 R20, PT, PT, R17, R38, R20 ;  /* 0x0000002611147210 */ /* 0x000fc80007ffe014 */
[----:B------:R-:W-:-:S05]  /*3b80*/  SEL R39, R39, RZ, !P2 ;  /* 0x000000ff27277207 */ /* 0x000fca0005000000 */
[----:B------:R-:W-:-:S07]  /*3b90*/  IMAD.IADD R22, R39, 0x1, R22 ;  /* 0x0000000127167824 */ /* 0x000fce00078e0216 */
.L_x_1493:
[----:B------:R-:W-:Y:S05]  /*3ba0*/  @P4 BRA `(.L_x_1410) ;  /* 0xfffffff800d44947 */ /* 0x000fea000383ffff */
.L_x_1406:
[----:B------:R-:W-:Y:S01]  /*3bb0*/  ISETP.NE.AND P2, PT, R36, RZ, PT ;  /* 0x000000ff2400720c */ /* 0x000fe20003f45270 */
[----:B------:R-:W-:Y:S01]  /*3bc0*/  BSSY.RECONVERGENT B0, `(.L_x_1411) ;  /* 0x0000014000007945 */ /* 0x000fe20003800200 */
[----:B------:R-:W-:-:S11]  /*3bd0*/  IMAD.MOV.U32 R21, RZ, RZ, R22 ;  /* 0x000000ffff157224 */ /* 0x000fd600078e0016 */
[----:B------:R-:W0:Y:S01]  /*3be0*/  @!P2 S2R R17, SR_CgaCtaId ;  /* 0x000000000011a919 */ /* 0x000e220000008800 */
[----:B------:R-:W-:-:S04]  /*3bf0*/  @!P2 MOV R16, 0x400 ;  /* 0x000004000010a802 */ /* 0x000fc80000000f00 */
[----:B0-----:R-:W-:Y:S01]  /*3c00*/  @!P2 LEA R24, R17, R16, 0x18 ;  /* 0x000000101118a211 */ /* 0x001fe200078ec0ff */
[----:B------:R-:W-:Y:S06]  /*3c10*/  @P1 BRA `(.L_x_1412) ;  /* 0x0000000000381947 */ /* 0x000fec0003800000 */
[----:B------:R-:W0:Y:S01]  /*3c20*/  S2UR UR6, SR_CgaCtaId ;  /* 0x00000000000679c3 */ /* 0x000e220000008800 */
[C---:B------:R-:W-:Y:S01]  /*3c30*/  ISETP.NE.AND P0, PT, R30.reuse, RZ, PT ;  /* 0x000000ff1e00720c */ /* 0x040fe20003f05270 */
[----:B------:R-:W-:Y:S01]  /*3c40*/  UMOV UR5, 0x400 ;  /* 0x0000040000057882 */ /* 0x000fe20000000000 */
[----:B------:R-:W-:Y:S02]  /*3c50*/  IMAD.IADD R23, R30, 0x1, R20 ;  /* 0x000000011e177824 */ /* 0x000fe400078e0214 */
[----:B------:R-:W-:Y:S01]  /*3c60*/  SEL R16, R22, RZ, !P0 ;  /* 0x000000ff16107207 */ /* 0x000fe20004000000 */
[----:B------:R-:W-:Y:S02]  /*3c70*/  IMAD.MOV.U32 R18, RZ, RZ, 0x65 ;  /* 0x00000065ff127424 */ /* 0x000fe400078e00ff */
[----:B------:R-:W-:Y:S02]  /*3c80*/  IMAD.MOV.U32 R19, RZ, RZ, 0x0 ;  /* 0x00000000ff137424 */ /* 0x000fe400078e00ff */
[----:B------:R-:W-:-:S02]  /*3c90*/  IMAD.IADD R17, R31, 0x1, R16 ;  /* 0x000000011f117824 */ /* 0x000fc400078e0210 */
[----:B------:R-:W-:-:S05]  /*3ca0*/  IMAD.MOV.U32 R16, RZ, RZ, R23 ;  /* 0x000000ffff107224 */ /* 0x000fca00078e0017 */
[----:B------:R1:W-:Y:S01]  /*3cb0*/  ST.E.128.STRONG.GPU desc[UR10][R28.64+0x200], R16 ;  /* 0x000200101c007985 */ /* 0x0003e2000c10fd0a */
[----:B0-----:R-:W-:-:S09]  /*3cc0*/  ULEA UR5, UR6, UR5, 0x18 ;  /* 0x0000000506057291 */ /* 0x001fd2000f8ec0ff */
[----:B------:R1:W-:Y:S04]  /*3cd0*/  STS.64 [UR5+0x68], R22 ;  /* 0x00006816ff007988 */ /* 0x0003e80008000a05 */
[----:B------:R1:W-:Y:S04]  /*3ce0*/  STS [UR5+0x70], R17 ;  /* 0x00007011ff007988 */ /* 0x0003e80008000805 */
[----:B------:R1:W-:Y:S02]  /*3cf0*/  STS [UR5+0x64], R20 ;  /* 0x00006414ff007988 */ /* 0x0003e40008000805 */
.L_x_1412:
[----:B------:R-:W-:Y:S05]  /*3d00*/  BSYNC.RECONVERGENT B0 ;  /* 0x0000000000007941 */ /* 0x000fea0003800200 */
.L_x_1411:
[----:B------:R0:W-:Y:S01]  /*3d10*/  @!P2 STS.64 [R24+0x48], R20 ;  /* 0x000048141800a388 */ /* 0x0001e20000000a00 */
[----:B------:R-:W-:Y:S02]  /*3d20*/  @!P2 IMAD.MOV.U32 R25, RZ, RZ, R20 ;  /* 0x000000ffff19a224 */ /* 0x000fe400078e0014 */
[----:B------:R-:W-:-:S07]  /*3d30*/  @!P2 IMAD.MOV.U32 R35, RZ, RZ, R22 ;  /* 0x000000ffff23a224 */ /* 0x000fce00078e0016 */
.L_x_1400:
[----:B------:R-:W-:Y:S05]  /*3d40*/  WARPSYNC.ALL ;  /* 0x0000000000007948 */ /* 0x000fea0003800000 */
[----:B------:R-:W-:Y:S01]  /*3d50*/  ISETP.NE.AND P0, PT, R0, RZ, PT ;  /* 0x000000ff0000720c */ /* 0x000fe20003f05270 */
[----:B------:R-:W2:Y:S08]  /*3d60*/  S2UR UR5, SR_CgaCtaId ;  /* 0x00000000000579c3 */ /* 0x000eb00000008800 */
[----:B------:R-:W-:Y:S04]  /*3d70*/  BAR.SYNC.DEFER_BLOCKING 0x0 ;  /* 0x0000000000007b1d */ /* 0x000fe80000010000 */
[----:B------:R-:W-:-:S02]  /*3d80*/  @P0 ISETP.NE.AND P1, PT, R25, RZ, PT ;  /* 0x000000ff1900020c */ /* 0x000fc40003f25270 */
[----:B------:R-:W-:Y:S01]  /*3d90*/  ISETP.NE.AND P2, PT, R34, R2, PT ;  /* 0x000000022200720c */ /* 0x000fe20003f45270 */
[----:B------:R-:W-:-:S03]  /*3da0*/  UMOV UR4, 0x400 ;  /* 0x0000040000047882 */ /* 0x000fc60000000000 */
[----:B-1----:R-:W-:-:S05]  /*3db0*/  SEL R22, RZ, 0x1, !P2 ;  /* 0x00000001ff167807 */ /* 0x002fca0005000000 */
[----:B------:R-:W-:Y:S01]  /*3dc0*/  VIADD R46, R22, 0x1 ;  /* 0x00000001162e7836 */ /* 0x000fe20000000000 */
[----:B--2---:R-:W-:-:S09]  /*3dd0*/  ULEA UR8, UR5, UR4, 0x18 ;  /* 0x0000000405087291 */ /* 0x004fd2000f8ec0ff */
[----:B------:R-:W1:Y:S04]  /*3de0*/  @P0 LDS.64 R16, [UR8+0x48] ;  /* 0x00004808ff100984 */ /* 0x000e680008000a00 */
[----:B------:R-:W2:Y:S01]  /*3df0*/  LDS R23, [UR8+0x74] ;  /* 0x00007408ff177984 */ /* 0x000ea20008000800 */
[----:B-1----:R-:W-:Y:S01]  /*3e00*/  @P0 SEL R18, R17, RZ, !P1 ;  /* 0x000000ff11120207 */ /* 0x002fe20004800000 */
[----:B------:R-:W-:Y:S01]  /*3e10*/  @P0 IMAD.IADD R16, R25, 0x1, R16 ;  /* 0x0000000119100824 */ /* 0x000fe200078e0210 */
[----:B------:R-:W-:-:S03]  /*3e20*/  ISETP.NE.AND P1, PT, R2, R4, PT ;  /* 0x000000040200720c */ /* 0x000fc60003f25270 */
[----:B------:R-:W-:Y:S02]  /*3e30*/  @P0 IMAD.IADD R35, R35, 0x1, R18 ;  /* 0x0000000123230824 */ /* 0x000fe400078e0212 */
[----:B------:R-:W-:Y:S01]  /*3e40*/  @P0 IMAD.MOV.U32 R25, RZ, RZ, R16 ;  /* 0x000000ffff190224 */ /* 0x000fe200078e0010 */
[----:B------:R-:W-:Y:S02]  /*3e50*/  ISETP.NE.AND P0, PT, R4, R6, PT ;  /* 0x000000060400720c */ /* 0x000fe40003f05270 */
[----:B------:R-:W-:Y:S01]  /*3e60*/  SEL R18, R35, RZ, !P2 ;  /* 0x000000ff23127207 */ /* 0x000fe20005000000 */
[----:B------:R-:W-:-:S04]  /*3e70*/  IMAD.IADD R49, R22, 0x1, R25 ;  /* 0x0000000116317824 */ /* 0x000fc800078e0219 */
[----:B------:R-:W-:Y:S02]  /*3e80*/  IMAD.IADD R3, R3, 0x1, R18 ;  /* 0x0000000103037824 */ /* 0x000fe400078e0212 */
[----:B------:R-:W-:-:S03]  /*3e90*/  @!P1 IMAD.MOV R46, RZ, RZ, R22 ;  /* 0x000000ffff2e9224 */ /* 0x000fc600078e0216 */
[----:B------:R-:W-:Y:S01]  /*3ea0*/  SEL R16, R3, RZ, !P1 ;  /* 0x000000ff03107207 */ /* 0x000fe20004800000 */
[----:B------:R-:W-:Y:S01]  /*3eb0*/  IMAD.IADD R46, R25, 0x1, R46 ;  /* 0x00000001192e7824 */ /* 0x000fe200078e022e */
[----:B------:R-:W-:-:S03]  /*3ec0*/  ISETP.NE.AND P1, PT, R6, R8, PT ;  /* 0x000000080600720c */ /* 0x000fc60003f25270 */
[----:B------:R-:W-:Y:S02]  /*3ed0*/  IMAD.IADD R5, R5, 0x1, R16 ;  /* 0x0000000105057824 */ /* 0x000fe400078e0210 */
[----:B------:R-:W-:Y:S02]  /*3ee0*/  VIADD R16, R46, 0x1 ;  /* 0x000000012e107836 */ /* 0x000fe40000000000 */
[----:B------:R-:W-:Y:S01]  /*3ef0*/  @!P0 IMAD.MOV R16, RZ, RZ, R46 ;  /* 0x000000ffff108224 */ /* 0x000fe200078e022e */
[----:B------:R-:W-:Y:S02]  /*3f00*/  SEL R18, R5, RZ, !P0 ;  /* 0x000000ff05127207 */ /* 0x000fe40004000000 */
[----:B------:R-:W-:Y:S01]  /*3f10*/  ISETP.NE.AND P0, PT, R8, R10, PT ;  /* 0x0000000a0800720c */ /* 0x000fe20003f05270 */
[----:B------:R-:W-:Y:S02]  /*3f20*/  VIADD R17, R16, 0x1 ;  /* 0x0000000110117836 */ /* 0x000fe40000000000 */
[----:B------:R-:W-:-:S02]  /*3f30*/  IMAD.IADD R7, R7, 0x1, R18 ;  /* 0x0000000107077824 */ /* 0x000fc400078e0212 */
[----:B------:R-:W-:-:S03]  /*3f40*/  @!P1 IMAD.MOV R17, RZ, RZ, R16 ;  /* 0x000000ffff119224 */ /* 0x000fc600078e0210 */
[----:B------:R-:W-:Y:S02]  /*3f50*/  SEL R18, R7, RZ, !P1 ;  /* 0x000000ff07127207 */ /* 0x000fe40004800000 */
[----:B------:R-:W-:-:S03]  /*3f60*/  ISETP.NE.AND P1, PT, R10, R12, PT ;  /* 0x0000000c0a00720c */ /* 0x000fc60003f25270 */
[----:B------:R-:W-:Y:S02]  /*3f70*/  IMAD.IADD R9, R9, 0x1, R18 ;  /* 0x0000000109097824 */ /* 0x000fe400078e0212 */
[----:B------:R-:W-:Y:S02]  /*3f80*/  VIADD R18, R17, 0x1 ;  /* 0x0000000111127836 */ /* 0x000fe40000000000 */
[----:B------:R-:W-:Y:S01]  /*3f90*/  @!P0 IMAD.MOV R18, RZ, RZ, R17 ;  /* 0x000000ffff128224 */ /* 0x000fe200078e0211 */
[----:B0-----:R-:W-:Y:S02]  /*3fa0*/  SEL R20, R9, RZ, !P0 ;  /* 0x000000ff09147207 */ /* 0x001fe40004000000 */
        /* <DEDUP_REMOVED lines=9> */
[----:B------:R-:W-:Y:S02]  /*4040*/  SEL R24, R13, RZ, !P0 ;  /* 0x000000ff0d187207 */ /* 0x000fe40004000000 */
[----:B--2---:R-:W-:Y:S01]  /*4050*/  ISETP.GE.AND P0, PT, R23, 0x101, PT ;  /* 0x000001011700780c */ /* 0x004fe20003f06270 */
[----:B------:R-:W-:Y:S02]  /*4060*/  VIADD R21, R20, 0x1 ;  /* 0x0000000114157836 */ /* 0x000fe40000000000 */
[----:B------:R-:W-:-:S02]  /*4070*/  IMAD.IADD R15, R15, 0x1, R24 ;  /* 0x000000010f0f7824 */ /* 0x000fc400078e0218 */
[----:B------:R-:W-:-:S03]  /*4080*/  @!P1 IMAD.MOV R21, RZ, RZ, R20 ;  /* 0x000000ffff159224 */ /* 0x000fc600078e0214 */
[----:B------:R-:W-:-:S05]  /*4090*/  SEL R24, R15, RZ, !P1 ;  /* 0x000000ff0f187207 */ /* 0x000fca0004800000 */
[----:B------:R-:W-:Y:S01]  /*40a0*/  IMAD.IADD R33, R33, 0x1, R24 ;  /* 0x0000000121217824 */ /* 0x000fe200078e0218 */
[----:B------:R-:W-:Y:S06]  /*40b0*/  @!P0 BRA `(.L_x_1413) ;  /* 0x0000000c00488947 */ /* 0x000fec0003800000 */
[----:B------:R-:W0:Y:S01]  /*40c0*/  LDS R41, [UR8+0x64] ;  /* 0x00006408ff297984 */ /* 0x000e220008000800 */
        /* <DEDUP_REMOVED lines=28> */
[----:B------:R-:W-:Y:S01]  /*4290*/  ISETP.GE.AND P0, PT, R0, R23, PT ;  /* 0x000000170000720c */ /* 0x000fe20003f06270 */
[--C-:B------:R-:W-:Y:S02]  /*42a0*/  @P2 IMAD.IADD R21, R21, 0x1, -R41.reuse ;  /* 0x0000000115152824 */ /* 0x100fe400078e0a29 */
[----:B------:R0:W-:Y:S02]  /*42b0*/  @P6 STS.64 [R17], R8 ;  /* 0x0000000811006388 */ /* 0x0001e40000000a00 */
[----:B------:R-:W-:Y:S01]  /*42c0*/  @P3 IMAD.IADD R20, R20, 0x1, -R41 ;  /* 0x0000000114143824 */ /* 0x000fe200078e0a29 */
[----:B------:R-:W-:Y:S01]  /*42d0*/  @P2 LEA R21, R21, UR8, 0x3 ;  /* 0x0000000815152c11 */ /* 0x000fe2000f8e18ff */
[----:B------:R0:W-:Y:S03]  /*42e0*/  @P5 STS.64 [R18], R10 ;  /* 0x0000000a12005388 */ /* 0x0001e60000000a00 */
[----:B------:R-:W-:Y:S01]  /*42f0*/  @P3 LEA R20, R20, UR8, 0x3 ;  /* 0x0000000814143c11 */ /* 0x000fe2000f8e18ff */
[----:B------:R0:W-:Y:S04]  /*4300*/  @P4 STS.64 [R19], R12 ;  /* 0x0000000c13004388 */ /* 0x0001e80000000a00 */
[----:B------:R0:W-:Y:S04]  /*4310*/  @P3 STS.64 [R20], R14 ;  /* 0x0000000e14003388 */ /* 0x0001e80000000a00 */
[----:B------:R0:W-:Y:S01]  /*4320*/  @P2 STS.64 [R21], R32 ;  /* 0x0000002015002388 */ /* 0x0001e20000000a00 */
[----:B------:R-:W-:Y:S06]  /*4330*/  BAR.SYNC.DEFER_BLOCKING 0x0 ;  /* 0x0000000000007b1d */ /* 0x000fec0000010000 */
[----:B------:R-:W-:Y:S05]  /*4340*/  @P0 EXIT ;  /* 0x000000000000094d */ /* 0x000fea0003800000 */
[----:B0-----:R-:W-:Y:S01]  /*4350*/  LOP3.LUT R2, RZ, R0, RZ, 0x33, !PT ;  /* 0x00000000ff027212 */ /* 0x001fe200078e33ff */
[----:B------:R-:W-:Y:S04]  /*4360*/  BSSY.RECONVERGENT B0, `(.L_x_1414) ;  /* 0x000001a000007945 */ /* 0x000fe80003800200 */
[----:B------:R-:W-:-:S05]  /*4370*/  IMAD.IADD R2, R2, 0x1, R23 ;  /* 0x0000000102027824 */ /* 0x000fca00078e0217 */
[C---:B------:R-:W-:Y:S02]  /*4380*/  LOP3.LUT R3, R2.reuse, 0x300, RZ, 0xc0, !PT ;  /* 0x0000030002037812 */ /* 0x040fe400078ec0ff */
[----:B------:R-:W-:Y:S02]  /*4390*/  ISETP.GE.U32.AND P1, PT, R2, 0x300, PT ;  /* 0x000003000200780c */ /* 0x000fe40003f26070 */
[----:B------:R-:W-:-:S13]  /*43a0*/  ISETP.NE.AND P0, PT, R3, 0x300, PT ;  /* 0x000003000300780c */ /* 0x000fda0003f05270 */
[----:B------:R-:W-:Y:S05]  /*43b0*/  @!P0 BRA `(.L_x_1415) ;  /* 0x0000000000508947 */ /* 0x000fea0003800000 */
[----:B------:R-:W0:Y:S01]  /*43c0*/  LDC.64 R6, c[0x0][0x3a0] ;  /* 0x0000e800ff067b82 */ /* 0x000e220000000a00 */
[----:B------:R-:W-:Y:S01]  /*43d0*/  LEA.HI R2, R2, 0x1, RZ, 0x18 ;  /* 0x0000000102027811 */ /* 0x000fe200078fc0ff */
[C---:B------:R-:W-:Y:S01]  /*43e0*/  IMAD.IADD R11, R0.reuse, 0x1, R41 ;  /* 0x00000001000b7824 */ /* 0x040fe200078e0229 */
[----:B------:R-:W-:-:S03]  /*43f0*/  LEA R10, R0, UR8, 0x3 ;  /* 0x00000008000a7c11 */ /* 0x000fc6000f8e18ff */
[C---:B------:R-:W-:Y:S01]  /*4400*/  IMAD.SHL.U32 R3, R2.reuse, 0x100, RZ ;  /* 0x0000010002037824 */ /* 0x040fe200078e00ff */
[----:B------:R-:W-:Y:S01]  /*4410*/  LOP3.LUT R2, R2, 0x3, RZ, 0xc0, !PT ;  /* 0x0000000302027812 */ /* 0x000fe200078ec0ff */
[----:B------:R-:W1:Y:S03]  /*4420*/  LDC.64 R8, c[0x0][0x398] ;  /* 0x0000e600ff087b82 */ /* 0x000e660000000a00 */
[----:B------:R-:W-:Y:S01]  /*4430*/  LOP3.LUT R3, R3, 0x300, RZ, 0xc0, !PT ;  /* 0x0000030003037812 */ /* 0x000fe200078ec0ff */
[----:B------:R-:W-:-:S04]  /*4440*/  IMAD.MOV R12, RZ, RZ, -R2 ;  /* 0x000000ffff0c7224 */ /* 0x000fc800078e0a02 */
[----:B------:R-:W-:-:S07]  /*4450*/  IMAD.IADD R0, R0, 0x1, R3 ;  /* 0x0000000100007824 */ /* 0x000fce00078e0203 */
.L_x_1416:
[----:B--2---:R2:W3:Y:S01]  /*4460*/  LDS.64 R14, [R10] ;  /* 0x000000000a0e7984 */ /* 0x0044e20000000a00 */
[----:B-1----:R-:W-:-:S04]  /*4470*/  IMAD.WIDE R4, R11, 0x4, R8 ;  /* 0x000000040b047825 */ /* 0x002fc800078e0208 */
[----:B0-----:R-:W-:-:S04]  /*4480*/  IMAD.WIDE R2, R11, 0x4, R6 ;  /* 0x000000040b027825 */ /* 0x001fc800078e0206 */
[----:B------:R-:W-:Y:S02]  /*4490*/  VIADD R12, R12, 0x1 ;  /* 0x000000010c0c7836 */ /* 0x000fe40000000000 */
[----:B------:R-:W-:Y:S02]  /*44a0*/  VIADD R11, R11, 0x100 ;  /* 0x000001000b0b7836 */ /* 0x000fe40000000000 */
[----:B--2---:R-:W-:Y:S01]  /*44b0*/  VIADD R10, R10, 0x800 ;  /* 0x000008000a0a7836 */ /* 0x004fe20000000000 */
[----:B------:R-:W-:Y:S01]  /*44c0*/  ISETP.NE.AND P0, PT, R12, RZ, PT ;  /* 0x000000ff0c00720c */ /* 0x000fe20003f05270 */
[----:B---3--:R2:W-:Y:S04]  /*44d0*/  STG.E desc[UR10][R4.64], R14 ;  /* 0x0000000e04007986 */ /* 0x0085e8000c10190a */
[----:B------:R2:W-:Y:S08]  /*44e0*/  STG.E desc[UR10][R2.64], R15 ;  /* 0x0000000f02007986 */ /* 0x0005f0000c10190a */
[----:B------:R-:W-:Y:S05]  /*44f0*/  @P0 BRA `(.L_x_1416) ;  /* 0xfffffffc00d80947 */ /* 0x000fea000383ffff */
.L_x_1415:
[----:B------:R-:W-:Y:S05]  /*4500*/  BSYNC.RECONVERGENT B0 ;  /* 0x0000000000007941 */ /* 0x000fea0003800200 */
.L_x_1414:
[----:B------:R-:W-:Y:S05]  /*4510*/  @!P1 EXIT ;  /* 0x000000000000994d */ /* 0x000fea0003800000 */
[----:B------:R-:W0:Y:S01]  /*4520*/  LDCU.64 UR4, c[0x0][0x398] ;  /* 0x00007300ff0477ac */ /* 0x000e220008000a00 */
[----:B--2---:R-:W-:Y:S01]  /*4530*/  IMAD.IADD R2, R23, 0x1, -R0 ;  /* 0x0000000117027824 */ /* 0x004fe200078e0a00 */
[C---:B------:R-:W-:Y:S01]  /*4540*/  LEA R22, R0.reuse, UR8, 0x3 ;  /* 0x0000000800167c11 */ /* 0x040fe2000f8e18ff */
[----:B------:R-:W-:Y:S01]  /*4550*/  BSSY.RECONVERGENT B0, `(.L_x_1417) ;  /* 0x0000051000007945 */ /* 0x000fe20003800200 */
[----:B------:R-:W1:Y:S01]  /*4560*/  LDCU.64 UR6, c[0x0][0x3a0] ;  /* 0x00007400ff0677ac */ /* 0x000e620008000a00 */
[----:B------:R-:W-:Y:S01]  /*4570*/  IMAD.IADD R41, R0, 0x1, R41 ;  /* 0x0000000100297824 */ /* 0x000fe200078e0229 */
[----:B------:R-:W-:Y:S01]  /*4580*/  ISETP.GT.AND P1, PT, R2, 0xc00, PT ;  /* 0x00000c000200780c */ /* 0x000fe20003f24270 */
[----:B------:R-:W-:Y:S01]  /*4590*/  VIADD R22, R22, 0x1000 ;  /* 0x0000100016167836 */ /* 0x000fe20000000000 */
[----:B------:R-:W-:Y:S01]  /*45a0*/  PLOP3.LUT P0, PT, PT, PT, PT, 0x80, 0x8 ;  /* 0x000000000008781c */ /* 0x000fe20003f0f070 */
[----:B0-----:R-:W-:Y:S02]  /*45b0*/  UIADD3 UR4, UP0, UPT, UR4, 0x800, URZ ;  /* 0x0000080004047890 */ /* 0x001fe4000ff1e0ff */
[----:B-1----:R-:W-:-:S02]  /*45c0*/  UIADD3 UR6, UP1, UPT, UR6, 0x800, URZ ;  /* 0x0000080006067890 */ /* 0x002fc4000ff3e0ff */
[----:B------:R-:W-:Y:S02]  /*45d0*/  UIADD3.X UR5, UPT, UPT, URZ, UR5, URZ, UP0, !UPT ;  /* 0x00000005ff057290 */ /* 0x000fe400087fe4ff */
[----:B------:R-:W-:Y:S01]  /*45e0*/  IMAD.U32 R4, RZ, RZ, UR4 ;  /* 0x00000004ff047e24 */ /* 0x000fe2000f8e00ff */
[----:B------:R-:W-:Y:S01]  /*45f0*/  UIADD3.X UR7, UPT, UPT, URZ, UR7, URZ, UP1, !UPT ;  /* 0x00000007ff077290 */ /* 0x000fe20008ffe4ff */
[----:B------:R-:W-:Y:S02]  /*4600*/  IMAD.U32 R2, RZ, RZ, UR6 ;  /* 0x00000006ff027e24 */ /* 0x000fe4000f8e00ff */
[----:B------:R-:W-:-:S03]  /*4610*/  IMAD.U32 R5, RZ, RZ, UR5 ;  /* 0x00000005ff057e24 */ /* 0x000fc6000f8e00ff */
[----:B------:R-:W-:Y:S01]  /*4620*/  IMAD.U32 R3, RZ, RZ, UR7 ;  /* 0x00000007ff037e24 */ /* 0x000fe2000f8e00ff */
[----:B------:R-:W-:Y:S06]  /*4630*/  @!P1 BRA `(.L_x_1418) ;  /* 0x0000000400089947 */ /* 0x000fec0003800000 */
[----:B------:R-:W-:Y:S01]  /*4640*/  PLOP3.LUT P0, PT, PT, PT, PT, 0x8, 0x80 ;  /* 0x000000000080781c */ /* 0x000fe20003f0e170 */
[----:B------:R-:W-:-:S12]  /*4650*/  VIADD R43, R23, 0xfffff400 ;  /* 0xfffff400172b7836 */ /* 0x000fd80000000000 */
.L_x_1419:
[----:B-1----:R-:W0:Y:S01]  /*4660*/  LDS.64 R36, [R22+-0x1000] ;  /* 0xfff0000016247984 */ /* 0x002e220000000a00 */
[----:B------:R-:W-:-:S03]  /*4670*/  IMAD.WIDE R44, R41, 0x4, R4 ;  /* 0x00000004292c7825 */ /* 0x000fc600078e0204 */
[----:B------:R-:W1:Y:S01]  /*4680*/  LDS.64 R48, [R22+-0x800] ;  /* 0xfff8000016307984 */ /* 0x000e620000000a00 */
[----:B------:R-:W-:-:S03]  /*4690*/  IMAD.WIDE R18, R41, 0x4, R2 ;  /* 0x0000000429127825 */ /* 0x000fc600078e0202 */
[----:B------:R-:W2:Y:S01]  /*46a0*/  LDS.64 R46, [R22] ;  /* 0x00000000162e7984 */ /* 0x000ea20000000a00 */
[----:B------:R-:W-:Y:S02]  /*46b0*/  VIADD R39, R41, 0x400 ;  /* 0x0000040029277836 */ /* 0x000fe40000000000 */
[----:B------:R-:W-:Y:S01]  /*46c0*/  VIADD R0, R0, 0x1000 ;  /* 0x0000100000007836 */ /* 0x000fe20000000000 */
[----:B------:R-:W3:Y:S04]  /*46d0*/  LDS.64 R6, [R22+0x800] ;  /* 0x0008000016067984 */ /* 0x000ee80000000a00 */
[----:B------:R-:W4:Y:S01]  /*46e0*/  LDS.64 R8, [R22+0x1000] ;  /* 0x0010000016087984 */ /* 0x000f220000000a00 */
[----:B------:R-:W-:-:S03]  /*46f0*/  ISETP.GE.AND P1, PT, R0, R43, PT ;  /* 0x0000002b0000720c */ /* 0x000fc60003f26270 */
[----:B------:R-:W5:Y:S04]  /*4700*/  LDS.64 R10, [R22+0x1800] ;  /* 0x00180000160a7984 */ /* 0x000f680000000a00 */
        /* <DEDUP_REMOVED lines=9> */
[----:B------:R1:W5:Y:S04]  /*47a0*/  LDS.64 R34, [R22+0x6800] ;  /* 0x0068000016227984 */ /* 0x0003680000000a00 */
[----:B0-----:R-:W-:Y:S04]  /*47b0*/  STG.E desc[UR10][R44.64+-0x800], R36 ;  /* 0xfff800242c007986 */ /* 0x001fe8000c10190a */
[----:B------:R0:W-:Y:S01]  /*47c0*/  STG.E desc[UR10][R18.64+-0x800], R37 ;  /* 0xfff8002512007986 */ /* 0x0001e2000c10190a */
[----:B-1----:R-:W-:-:S03]  /*47d0*/  VIADD R22, R22, 0x8000 ;  /* 0x0000800016167836 */ /* 0x002fc60000000000 */
[----:B------:R-:W-:Y:S04]  /*47e0*/  STG.E desc[UR10][R44.64+-0x400], R48 ;  /* 0xfffc00302c007986 */ /* 0x000fe8000c10190a */
[----:B------:R1:W-:Y:S01]  /*47f0*/  STG.E desc[UR10][R18.64+-0x400], R49 ;  /* 0xfffc003112007986 */ /* 0x0003e2000c10190a */
[----:B0-----:R-:W-:-:S03]  /*4800*/  IMAD.WIDE R36, R39, 0x4, R4 ;  /* 0x0000000427247825 */ /* 0x001fc600078e0204 */
[----:B--2---:R-:W-:Y:S01]  /*4810*/  STG.E desc[UR10][R44.64], R46 ;  /* 0x0000002e2c007986 */ /* 0x004fe2000c10190a */
[----:B------:R-:W-:-:S03]  /*4820*/  IMAD.WIDE R38, R39, 0x4, R2 ;  /* 0x0000000427267825 */ /* 0x000fc600078e0202 */
[----:B------:R0:W-:Y:S01]  /*4830*/  STG.E desc[UR10][R18.64], R47 ;  /* 0x0000002f12007986 */ /* 0x0001e2000c10190a */
[----:B-1----:R-:W-:-:S03]  /*4840*/  VIADD R49, R41, 0x800 ;  /* 0x0000080029317836 */ /* 0x002fc60000000000 */
[----:B---3--:R1:W-:Y:S04]  /*4850*/  STG.E desc[UR10][R44.64+0x400], R6 ;  /* 0x000400062c007986 */ /* 0x0083e8000c10190a */
[----:B------:R2:W-:Y:S04]  /*4860*/  STG.E desc[UR10][R18.64+0x400], R7 ;  /* 0x0004000712007986 */ /* 0x0005e8000c10190a */
[----:B----4-:R-:W-:Y:S01]  /*4870*/  STG.E desc[UR10][R36.64+-0x800], R8 ;  /* 0xfff8000824007986 */ /* 0x010fe2000c10190a */
[----:B0-----:R-:W-:-:S03]  /*4880*/  IMAD.WIDE R46, R49, 0x4, R4 ;  /* 0x00000004312e7825 */ /* 0x001fc600078e0204 */
[----:B------:R0:W-:Y:S01]  /*4890*/  STG.E desc[UR10][R38.64+-0x800], R9 ;  /* 0xfff8000926007986 */ /* 0x0001e2000c10190a */
[----:B-1----:R-:W-:-:S03]  /*48a0*/  IMAD.WIDE R44, R49, 0x4, R2 ;  /* 0x00000004312c7825 */ /* 0x002fc600078e0202 */
[----:B-----5:R1:W-:Y:S01]  /*48b0*/  STG.E desc[UR10][R36.64+-0x400], R10 ;  /* 0xfffc000a24007986 */ /* 0x0203e2000c10190a */
[C---:B--2---:R-:W-:Y:S02]  /*48c0*/  VIADD R19, R41.reuse, 0xc00 ;  /* 0x00000c0029137836 */ /* 0x044fe40000000000 */
[----:B------:R-:W-:Y:S01]  /*48d0*/  VIADD R41, R41, 0x1000 ;  /* 0x0000100029297836 */ /* 0x000fe20000000000 */
[----:B------:R1:W-:Y:S01]  /*48e0*/  STG.E desc[UR10][R38.64+-0x400], R11 ;  /* 0xfffc000b26007986 */ /* 0x0003e2000c10190a */
[----:B------:R-:W-:-:S03]  /*48f0*/  IMAD.WIDE R6, R19, 0x4, R4 ;  /* 0x0000000413067825 */ /* 0x000fc600078e0204 */
[----:B------:R1:W-:Y:S01]  /*4900*/  STG.E desc[UR10][R36.64], R12 ;  /* 0x0000000c24007986 */ /* 0x0003e2000c10190a */
[----:B0-----:R-:W-:-:S03]  /*4910*/  IMAD.WIDE R8, R19, 0x4, R2 ;  /* 0x0000000413087825 */ /* 0x001fc600078e0202 */
        /* <DEDUP_REMOVED lines=19> */
[----:B------:R-:W-:Y:S05]  /*4a50*/  @!P1 BRA `(.L_x_1419) ;  /* 0xfffffffc00009947 */ /* 0x000fea000383ffff */
.L_x_1418:
[----:B------:R-:W-:Y:S05]  /*4a60*/  BSYNC.RECONVERGENT B0 ;  /* 0x0000000000007941 */ /* 0x000fea0003800200 */
.L_x_1417:
[----:B-1----:R-:W-:Y:S01]  /*4a70*/  IMAD.IADD R6, R23, 0x1, -R0 ;  /* 0x0000000117067824 */ /* 0x002fe200078e0a00 */
[----:B------:R-:W-:Y:S04]  /*4a80*/  BSSY.RECONVERGENT B0, `(.L_x_1420) ;  /* 0x0000024000007945 */ /* 0x000fe80003800200 */
[----:B------:R-:W-:-:S13]  /*4a90*/  ISETP.GT.AND P1, PT, R6, 0x400, PT ;  /* 0x000004000600780c */ /* 0x000fda0003f24270 */
[----:B------:R-:W-:Y:S05]  /*4aa0*/  @!P1 BRA `(.L_x_1421) ;  /* 0x0000000000849947 */ /* 0x000fea0003800000 */
[----:B------:R-:W0:Y:S01]  /*4ab0*/  LDS.64 R14, [R22+-0x1000] ;  /* 0xfff00000160e7984 */ /* 0x000e220000000a00 */
[C---:B------:R-:W-:Y:S01]  /*4ac0*/  IMAD.WIDE R6, R41.reuse, 0x4, R4 ;  /* 0x0000000429067825 */ /* 0x040fe200078e0204 */
[----:B------:R-:W-:Y:S02]  /*4ad0*/  PLOP3.LUT P0, PT, PT, PT, PT, 0x8, 0x80 ;  /* 0x000000000080781c */ /* 0x000fe40003f0e170 */
[----:B------:R-:W1:Y:S01]  /*4ae0*/  LDS.64 R16, [R22+-0x800] ;  /* 0xfff8000016107984 */ /* 0x000e620000000a00 */
[----:B------:R-:W-:-:S03]  /*4af0*/  IMAD.WIDE R8, R41, 0x4, R2 ;  /* 0x0000000429087825 */ /* 0x000fc600078e0202 */
[----:B------:R-:W2:Y:S01]  /*4b00*/  LDS.64 R18, [R22] ;  /* 0x0000000016127984 */ /* 0x000ea20000000a00 */
[----:B------:R-:W-:Y:S02]  /*4b10*/  VIADD R13, R41, 0x400 ;  /* 0x00000400290d7836 */ /* 0x000fe40000000000 */
[----:B------:R-:W-:Y:S01]  /*4b20*/  VIADD R0, R0, 0x800 ;  /* 0x0000080000007836 */ /* 0x000fe20000000000 */
[----:B------:R-:W3:Y:S01]  /*4b30*/  LDS.64 R20, [R22+0x800] ;  /* 0x0008000016147984 */ /* 0x000ee20000000a00 */
[----:B------:R-:W-:-:S03]  /*4b40*/  IMAD.WIDE R10, R13, 0x4, R4 ;  /* 0x000000040d0a7825 */ /* 0x000fc600078e0204 */
[----:B------:R-:W4:Y:S01]  /*4b50*/  LDS.64 R24, [R22+0x1000] ;  /* 0x0010000016187984 */ /* 0x000f220000000a00 */
[----:B------:R-:W-:-:S03]  /*4b60*/  IMAD.WIDE R12, R13, 0x4, R2 ;  /* 0x000000040d0c7825 */ /* 0x000fc600078e0202 */
[----:B------:R-:W5:Y:S01]  /*4b70*/  LDS.64 R26, [R22+0x1800] ;  /* 0x00180000161a7984 */ /* 0x000f620000000a00 */
[----:B------:R-:W-:-:S03]  /*4b80*/  VIADD R41, R41, 0x800 ;  /* 0x0000080029297836 */ /* 0x000fc60000000000 */
[----:B------:R-:W5:Y:S04]  /*4b90*/  LDS.64 R28, [R22+0x2000] ;  /* 0x00200000161c7984 */ /* 0x000f680000000a00 */
[----:B------:R0:W5:Y:S02]  /*4ba0*/  LDS.64 R30, [R22+0x2800] ;  /* 0x00280000161e7984 */ /* 0x0001640000000a00 */
[----:B0-----:R-:W-:Y:S02]  /*4bb0*/  VIADD R22, R22, 0x4000 ;  /* 0x0000400016167836 */ /* 0x001fe40000000000 */
[----:B------:R0:W-:Y:S04]  /*4bc0*/  STG.E desc[UR10][R6.64+-0x800], R14 ;  /* 0xfff8000e06007986 */ /* 0x0001e8000c10190a */
[----:B------:R0:W-:Y:S04]  /*4bd0*/  STG.E desc[UR10][R8.64+-0x800], R15 ;  /* 0xfff8000f08007986 */ /* 0x0001e8000c10190a */
[----:B-1----:R0:W-:Y:S04]  /*4be0*/  STG.E desc[UR10][R6.64+-0x400], R16 ;  /* 0xfffc001006007986 */ /* 0x0021e8000c10190a */
[----:B------:R0:W-:Y:S04]  /*4bf0*/  STG.E desc[UR10][R8.64+-0x400], R17 ;  /* 0xfffc001108007986 */ /* 0x0001e8000c10190a */
[----:B--2---:R0:W-:Y:S04]  /*4c00*/  STG.E desc[UR10][R6.64], R18 ;  /* 0x0000001206007986 */ /* 0x0041e8000c10190a */
[----:B------:R0:W-:Y:S04]  /*4c10*/  STG.E desc[UR10][R8.64], R19 ;  /* 0x0000001308007986 */ /* 0x0001e8000c10190a */
[----:B---3--:R0:W-:Y:S04]  /*4c20*/  STG.E desc[UR10][R6.64+0x400], R20 ;  /* 0x0004001406007986 */ /* 0x0081e8000c10190a */
[----:B------:R0:W-:Y:S04]  /*4c30*/  STG.E desc[UR10][R8.64+0x400], R21 ;  /* 0x0004001508007986 */ /* 0x0001e8000c10190a */
[----:B----4-:R0:W-:Y:S04]  /*4c40*/  STG.E desc[UR10][R10.64+-0x800], R24 ;  /* 0xfff800180a007986 */ /* 0x0101e8000c10190a */
[----:B------:R0:W-:Y:S04]  /*4c50*/  STG.E desc[UR10][R12.64+-0x800], R25 ;  /* 0xfff800190c007986 */ /* 0x0001e8000c10190a */
[----:B-----5:R0:W-:Y:S04]  /*4c60*/  STG.E desc[UR10][R10.64+-0x400], R26 ;  /* 0xfffc001a0a007986 */ /* 0x0201e8000c10190a */
[----:B------:R0:W-:Y:S04]  /*4c70*/  STG.E desc[UR10][R12.64+-0x400], R27 ;  /* 0xfffc001b0c007986 */ /* 0x0001e8000c10190a */
[----:B------:R0:W-:Y:S04]  /*4c80*/  STG.E desc[UR10][R10.64], R28 ;  /* 0x0000001c0a007986 */ /* 0x0001e8000c10190a */
[----:B------:R0:W-:Y:S04]  /*4c90*/  STG.E desc[UR10][R12.64], R29 ;  /* 0x0000001d0c007986 */ /* 0x0001e8000c10190a */
[----:B------:R0:W-:Y:S04]  /*4ca0*/  STG.E desc[UR10][R10.64+0x400], R30 ;  /* 0x0004001e0a007986 */ /* 0x0001e8000c10190a */
[----:B------:R0:W-:Y:S02]  /*4cb0*/  STG.E desc[UR10][R12.64+0x400], R31 ;  /* 0x0004001f0c007986 */ /* 0x0001e4000c10190a */
.L_x_1421:
[----:B------:R-:W-:Y:S05]  /*4cc0*/  BSYNC.RECONVERGENT B0 ;  /* 0x0000000000007941 */ /* 0x000fea0003800200 */
.L_x_1420:
[----:B------:R-:W-:-:S13]  /*4cd0*/  ISETP.LT.OR P0, PT, R0, R23, P0 ;  /* 0x000000170000720c */ /* 0x000fda0000701670 */
[----:B------:R-:W-:Y:S05]  /*4ce0*/  @!P0 EXIT ;  /* 0x000000000000894d */ /* 0x000fea0003800000 */
[----:B0-----:R-:W0:Y:S01]  /*4cf0*/  LDS.64 R6, [R22+-0x1000] ;  /* 0xfff0000016067984 */ /* 0x001e220000000a00 */
[----:B------:R-:W-:-:S03]  /*4d00*/  IMAD.WIDE R4, R41, 0x4, R4 ;  /* 0x0000000429047825 */ /* 0x000fc600078e0204 */
[----:B------:R-:W1:Y:S01]  /*4d10*/  LDS.64 R8, [R22+-0x800] ;  /* 0xfff8000016087984 */ /* 0x000e620000000a00 */
[----:B------:R-:W-:-:S03]  /*4d20*/  IMAD.WIDE R2, R41, 0x4, R2 ;  /* 0x0000000429027825 */ /* 0x000fc600078e0202 */
[----:B------:R-:W2:Y:S04]  /*4d30*/  LDS.64 R10, [R22] ;  /* 0x00000000160a7984 */ /* 0x000ea80000000a00 */
[----:B------:R-:W3:Y:S04]  /*4d40*/  LDS.64 R12, [R22+0x800] ;  /* 0x00080000160c7984 */ /* 0x000ee80000000a00 */
[----:B0-----:R-:W-:Y:S04]  /*4d50*/  STG.E desc[UR10][R4.64+-0x800], R6 ;  /* 0xfff8000604007986 */ /* 0x001fe8000c10190a */
[----:B------:R-:W-:Y:S04]  /*4d60*/  STG.E desc[UR10][R2.64+-0x800], R7 ;  /* 0xfff8000702007986 */ /* 0x000fe8000c10190a */
[----:B-1----:R-:W-:Y:S04]  /*4d70*/  STG.E desc[UR10][R4.64+-0x400], R8 ;  /* 0xfffc000804007986 */ /* 0x002fe8000c10190a */
[----:B------:R-:W-:Y:S04]  /*4d80*/  STG.E desc[UR10][R2.64+-0x400], R9 ;  /* 0xfffc000902007986 */ /* 0x000fe8000c10190a */
[----:B--2---:R-:W-:Y:S04]  /*4d90*/  STG.E desc[UR10][R4.64], R10 ;  /* 0x0000000a04007986 */ /* 0x004fe8000c10190a */
[----:B------:R-:W-:Y:S04]  /*4da0*/  STG.E desc[UR10][R2.64], R11 ;  /* 0x0000000b02007986 */ /* 0x000fe8000c10190a */
[----:B---3--:R-:W-:Y:S04]  /*4db0*/  STG.E desc[UR10][R4.64+0x400], R12 ;  /* 0x0004000c04007986 */ /* 0x008fe8000c10190a */
[----:B------:R-:W-:Y:S01]  /*4dc0*/  STG.E desc[UR10][R2.64+0x400], R13 ;  /* 0x0004000d02007986 */ /* 0x000fe2000c10190a */
[----:B------:R-:W-:Y:S05]  /*4dd0*/  EXIT ;  /* 0x000000000000794d */ /* 0x000fea0003800000 */
.L_x_1413:
[----:B------:R-:W-:Y:S02]  /*4de0*/  ISETP.NE.AND P5, PT, R34, R2, PT ;  /* 0x000000022200720c */ /* 0x000fe40003fa5270 */
[----:B------:R-:W-:Y:S02]  /*4df0*/  ISETP.NE.AND P0, PT, R2, R4, PT ;  /* 0x000000040200720c */ /* 0x000fe40003f05270 */
[----:B------:R-:W-:Y:S02]  /*4e00*/  ISETP.NE.AND P1, PT, R4, R6, PT ;  /* 0x000000060400720c */ /* 0x000fe40003f25270 */
[----:B------:R-:W-:Y:S02]  /*4e10*/  ISETP.NE.AND P2, PT, R6, R8, PT ;  /* 0x000000080600720c */ /* 0x000fe40003f45270 */
[----:B------:R-:W-:Y:S02]  /*4e20*/  ISETP.NE.AND P3, PT, R8, R10, PT ;  /* 0x0000000a0800720c */ /* 0x000fe40003f65270 */
[----:B------:R-:W-:-:S02]  /*4e30*/  ISETP.NE.AND P4, PT, R10, R12, PT ;  /* 0x0000000c0a00720c */ /* 0x000fc40003f85270 */
[----:B------:R-:W-:Y:S01]  /*4e40*/  ISETP.NE.AND P6, PT, R12, R14, PT ;  /* 0x0000000e0c00720c */ /* 0x000fe20003fc5270 */
[----:B------:R-:W0:Y:S08]  /*4e50*/  @P5 LDC.64 R30, c[0x0][0x398] ;  /* 0x0000e600ff1e5b82 */ /* 0x000e300000000a00 */
[----:B------:R-:W1:Y:S08]  /*4e60*/  @P5 LDC.64 R28, c[0x0][0x3a0] ;  /* 0x0000e800ff1c5b82 */ /* 0x000e700000000a00 */
[----:B------:R-:W2:Y:S08]  /*4e70*/  @P0 LDC.64 R22, c[0x0][0x398] ;  /* 0x0000e600ff160b82 */ /* 0x000eb00000000a00 */
[----:B------:R-:W3:Y:S01]  /*4e80*/  @P0 LDC.64 R26, c[0x0][0x3a0] ;  /* 0x0000e800ff1a0b82 */ /* 0x000ee20000000a00 */
[----:B0-----:R-:W-:-:S05]  /*4e90*/  @P5 IMAD.WIDE R42, R25, 0x4, R30 ;  /* 0x00000004192a5825 */ /* 0x001fca00078e021e */
[----:B------:R-:W-:Y:S02]  /*4ea0*/  @P5 STG.E desc[UR10][R42.64], R34 ;  /* 0x000000222a005986 */ /* 0x000fe4000c10190a */
[----:B------:R-:W0:Y:S01]  /*4eb0*/  @P1 LDC.64 R40, c[0x0][0x398] ;  /* 0x0000e600ff281b82 */ /* 0x000e220000000a00 */
[----:B-1----:R-:W-:-:S05]  /*4ec0*/  @P5 IMAD.WIDE R44, R25, 0x4, R28 ;  /* 0x00000004192c5825 */ /* 0x002fca00078e021c */
[----:B------:R1:W-:Y:S01]  /*4ed0*/  @P5 STG.E desc[UR10][R44.64], R35 ;  /* 0x000000232c005986 */ /* 0x0003e2000c10190a */
[----:B------:R-:W-:Y:S01]  /*4ee0*/  ISETP.NE.AND P5, PT, R14, R32, PT ;  /* 0x000000200e00720c */ /* 0x000fe20003fa5270 */
[----:B------:R-:W4:Y:S01]  /*4ef0*/  @P1 LDC.64 R38, c[0x0][0x3a0] ;  /* 0x0000e800ff261b82 */ /* 0x000f220000000a00 */
[----:B--2---:R-:W-:-:S05]  /*4f00*/  @P0 IMAD.WIDE R52, R49, 0x4, R22 ;  /* 0x0000000431340825 */ /* 0x004fca00078e0216 */
[----:B------:R2:W-:Y:S02]  /*4f10*/  @P0 STG.E desc[UR10][R52.64], R2 ;  /* 0x0000000234000986 */ /* 0x0005e4000c10190a */
[----:B------:R-:W5:Y:S01]  /*4f20*/  @P2 LDC.64 R30, c[0x0][0x398] ;  /* 0x0000e600ff1e2b82 */ /* 0x000f620000000a00 */
[----:B---3--:R-:W-:-:S05]  /*4f30*/  @P0 IMAD.WIDE R48, R49, 0x4, R26 ;  /* 0x0000000431300825 */ /* 0x008fca00078e021a */
[----:B------:R2:W-:Y:S01]  /*4f40*/  @P0 STG.E desc[UR10][R48.64], R3 ;  /* 0x0000000330000986 */ /* 0x0005e2000c10190a */
[----:B------:R-:W-:Y:S01]  /*4f50*/  ISETP.NE.AND P0, PT, R32, R37, PT ;  /* 0x000000252000720c */ /* 0x000fe20003f05270 */
[----:B------:R-:W3:Y:S01]  /*4f60*/  @P2 LDC.64 R22, c[0x0][0x3a0] ;  /* 0x0000e800ff162b82 */ /* 0x000ee20000000a00 */
[----:B0-----:R-:W-:-:S05]  /*4f70*/  @P1 IMAD.WIDE R50, R46, 0x4, R40 ;  /* 0x000000042e321825 */ /* 0x001fca00078e0228 */
[----:B------:R2:W-:Y:S02]  /*4f80*/  @P1 STG.E desc[UR10][R50.64], R4 ;  /* 0x0000000432001986 */ /* 0x0005e4000c10190a */
[----:B------:R-:W0:Y:S01]  /*4f90*/  @P3 LDC.64 R28, c[0x0][0x398] ;  /* 0x0000e600ff1c3b82 */ /* 0x000e220000000a00 */
[----:B----4-:R-:W-:-:S05]  /*4fa0*/  @P1 IMAD.WIDE R46, R46, 0x4, R38 ;  /* 0x000000042e2e1825 */ /* 0x010fca00078e0226 */
[----:B------:R2:W-:Y:S02]  /*4fb0*/  @P1 STG.E desc[UR10][R46.64], R5 ;  /* 0x000000052e001986 */ /* 0x0005e4000c10190a */
[----:B------:R-:W4:Y:S01]  /*4fc0*/  @P3 LDC.64 R26, c[0x0][0x3a0] ;  /* 0x0000e800ff1a3b82 */ /* 0x000f220000000a00 */
[----:B-----5:R-:W-:-:S05]  /*4fd0*/  @P2 IMAD.WIDE R30, R16, 0x4, R30 ;  /* 0x00000004101e2825 */ /* 0x020fca00078e021e */
[----:B------:R2:W-:Y:S02]  /*4fe0*/  @P2 STG.E desc[UR10][R30.64], R6 ;  /* 0x000000061e002986 */ /* 0x0005e4000c10190a */
[----:B------:R-:W5:Y:S01]  /*4ff0*/  @P4 LDC.64 R24, c[0x0][0x398] ;  /* 0x0000e600ff184b82 */ /* 0x000f620000000a00 */
[----:B---3--:R-:W-:-:S05]  /*5000*/  @P2 IMAD.WIDE R22, R16, 0x4, R22 ;  /* 0x0000000410162825 */ /* 0x008fca00078e0216 */
[----:B------:R2:W-:Y:S02]  /*5010*/  @P2 STG.E desc[UR10][R22.64], R7 ;  /* 0x0000000716002986 */ /* 0x0005e4000c10190a */
[----:B-1----:R-:W1:Y:S01]  /*5020*/  @P4 LDC.64 R44, c[0x0][0x3a0] ;  /* 0x0000e800ff2c4b82 */ /* 0x002e620000000a00 */
[----:B0-----:R-:W-:-:S05]  /*5030*/  @P3 IMAD.WIDE R28, R17, 0x4, R28 ;  /* 0x00000004111c3825 */ /* 0x001fca00078e021c */
[----:B------:R2:W-:Y:S02]  /*5040*/  @P3 STG.E desc[UR10][R28.64], R8 ;  /* 0x000000081c003986 */ /* 0x0005e4000c10190a */
[----:B------:R-:W0:Y:S01]  /*5050*/  @P6 LDC.64 R42, c[0x0][0x398] ;  /* 0x0000e600ff2a6b82 */ /* 0x000e220000000a00 */
[----:B----4-:R-:W-:-:S05]  /*5060*/  @P3 IMAD.WIDE R26, R17, 0x4, R26 ;  /* 0x00000004111a3825 */ /* 0x010fca00078e021a */
[----:B------:R2:W-:Y:S02]  /*5070*/  @P3 STG.E desc[UR10][R26.64], R9 ;  /* 0x000000091a003986 */ /* 0x0005e4000c10190a */
[----:B------:R-:W3:Y:S01]  /*5080*/  @P6 LDC.64 R34, c[0x0][0x3a0] ;  /* 0x0000e800ff226b82 */ /* 0x000ee20000000a00 */
[----:B-----5:R-:W-:-:S05]  /*5090*/  @P4 IMAD.WIDE R24, R18, 0x4, R24 ;  /* 0x0000000412184825 */ /* 0x020fca00078e0218 */
[----:B------:R2:W-:Y:S02]  /*50a0*/  @P4 STG.E desc[UR10][R24.64], R10 ;  /* 0x0000000a18004986 */ /* 0x0005e4000c10190a */
[----:B------:R-:W4:Y:S01]  /*50b0*/  @P5 LDC.64 R38, c[0x0][0x398] ;  /* 0x0000e600ff265b82 */ /* 0x000f220000000a00 */
[----:B-1----:R-:W-:-:S05]  /*50c0*/  @P4 IMAD.WIDE R44, R18, 0x4, R44 ;  /* 0x00000004122c4825 */ /* 0x002fca00078e022c */
[----:B------:R2:W-:Y:S02]  /*50d0*/  @P4 STG.E desc[UR10][R44.64], R11 ;  /* 0x0000000b2c004986 */ /* 0x0005e4000c10190a */
[----:B------:R-:W1:Y:S01]  /*50e0*/  @P5 LDC.64 R40, c[0x0][0x3a0] ;  /* 0x0000e800ff285b82 */ /* 0x000e620000000a00 */
[----:B0-----:R-:W-:-:S05]  /*50f0*/  @P6 IMAD.WIDE R42, R19, 0x4, R42 ;  /* 0x00000004132a6825 */ /* 0x001fca00078e022a */
[----:B------:R2:W-:Y:S01]  /*5100*/  @P6 STG.E desc[UR10][R42.64], R12 ;  /* 0x0000000c2a006986 */ /* 0x0005e2000c10190a */
[----:B---3--:R-:W-:-:S05]  /*5110*/  @P6 IMAD.WIDE R34, R19, 0x4, R34 ;  /* 0x0000000413226825 */ /* 0x008fca00078e0222 */
[----:B------:R2:W-:Y:S01]  /*5120*/  @P6 STG.E desc[UR10][R34.64], R13 ;  /* 0x0000000d22006986 */ /* 0x0005e2000c10190a */
[----:B----4-:R-:W-:-:S05]  /*5130*/  @P5 IMAD.WIDE R38, R20, 0x4, R38 ;  /* 0x0000000414265825 */ /* 0x010fca00078e0226 */
[----:B------:R2:W-:Y:S01]  /*5140*/  @P5 STG.E desc[UR10][R38.64], R14 ;  /* 0x0000000e26005986 */ /* 0x0005e2000c10190a */
[----:B-1----:R-:W-:-:S05]  /*5150*/  @P5 IMAD.WIDE R40, R20, 0x4, R40 ;  /* 0x0000000414285825 */ /* 0x002fca00078e0228 */
[----:B------:R2:W-:Y:S01]  /*5160*/  @P5 STG.E desc[UR10][R40.64], R15 ;  /* 0x0000000f28005986 */ /* 0x0005e2000c10190a */
[----:B------:R-:W-:Y:S05]  /*5170*/  @!P0 EXIT ;  /* 0x000000000000894d */ /* 0x000fea0003800000 */
[----:B--2---:R-:W0:Y:S08]  /*5180*/  LDC.64 R2, c[0x0][0x398] ;  /* 0x0000e600ff027b82 */ /* 0x004e300000000a00 */
[----:B------:R-:W1:Y:S01]  /*5190*/  LDC.64 R4, c[0x0][0x3a0] ;  /* 0x0000e800ff047b82 */ /* 0x000e620000000a00 */
[----:B0-----:R-:W-:-:S05]  /*51a0*/  IMAD.WIDE R2, R21, 0x4, R2 ;  /* 0x0000000415027825 */ /* 0x001fca00078e0202 */
[----:B------:R-:W-:Y:S01]  /*51b0*/  STG.E desc[UR10][R2.64], R32 ;  /* 0x0000002002007986 */ /* 0x000fe2000c10190a */
[----:B-1----:R-:W-:-:S05]  /*51c0*/  IMAD.WIDE R4, R21, 0x4, R4 ;  /* 0x0000000415047825 */ /* 0x002fca00078e0204 */
[----:B------:R-:W-:Y:S01]  /*51d0*/  STG.E desc[UR10][R4.64], R33 ;  /* 0x0000002104007986 */ /* 0x000fe2000c10190a */
[----:B------:R-:W-:Y:S05]  /*51e0*/  EXIT ;  /* 0x000000000000794d */ /* 0x000fea0003800000 */
.L_x_1389:
[----:B------:R-:W-:-:S06]  /*51f0*/  UISETP.GE.AND UP0, UPT, UR7, 0x1, UPT ;  /* 0x000000010700788c */ /* 0x000fcc000bf06270 */
[----:B------:R-:W-:-:S13]  /*5200*/  PLOP3.LUT P0, PT, PT, PT, UP0, 0x80, 0x8 ;  /* 0x000000000008781c */ /* 0x000fda0003f0f008 */
[----:B------:R-:W-:Y:S05]  /*5210*/  @!P0 EXIT ;  /* 0x000000000000894d */ /* 0x000fea0003800000 */
[----:B------:R-:W-:-:S09]  /*5220*/  UISETP.NE.AND UP0, UPT, UR8, URZ, UPT ;  /* 0x000000ff0800728c */ /* 0x000fd2000bf05270 */
[----:B------:R-:W-:Y:S05]  /*5230*/  BRA.U UP0, `(.L_x_1422) ;  /* 0x0000002500687547 */ /* 0x000fea000b800000 */
[----:B------:R-:W0:Y:S02]  /*5240*/  LDCU.64 UR4, c[0x0][0x380] ;  /* 0x00007000ff0477ac */ /* 0x000e240008000a00 */
[----:B0-----:R-:W-:-:S06]  /*5250*/  UIMAD.WIDE.U32 UR4, UR6, 0x4, UR4 ;  /* 0x00000004060478a5 */ /* 0x001fcc000f8e0004 */
[----:B------:R-:W-:Y:S02]  /*5260*/  IMAD.U32 R2, RZ, RZ, UR4 ;  /* 0x00000004ff027e24 */ /* 0x000fe4000f8e00ff */
[----:B------:R-:W-:-:S05]  /*5270*/  IMAD.U32 R3, RZ, RZ, UR5 ;  /* 0x00000005ff037e24 */ /* 0x000fca000f8e00ff */
[----:B------:R0:W2:Y:S01]  /*5280*/  LDG.E.CONSTANT R8, desc[UR10][R2.64] ;  /* 0x0000000a02087981 */ /* 0x0000a2000c1e9900 */
[----:B------:R-:W1:Y:S02]  /*5290*/  S2R R0, SR_TID.X ;  /* 0x0000000000007919 */ /* 0x000e640000002100 */
[C---:B-1----:R-:W-:Y:S02]  /*52a0*/  LOP3.LUT R7, R0.reuse, 0x1f, RZ, 0xc0, !PT ;  /* 0x0000001f00077812 */ /* 0x042fe400078ec0ff */
[----:B------:R-:W-:-:S05]  /*52b0*/  LOP3.LUT R4, R0, 0x3e0, RZ, 0xc0, !PT ;  /* 0x000003e000047812 */ /* 0x000fca00078ec0ff */
[----:B------:R-:W-:-:S04]  /*52c0*/  IMAD R7, R4, 0x9, R7 ;  /* 0x0000000904077824 */ /* 0x000fc800078e0207 */
[C---:B------:R-:W-:Y:S01]  /*52d0*/  VIADD R4, R7.reuse, 0x20 ;  /* 0x0000002007047836 */ /* 0x040fe20000000000 */
[C---:B------:R-:W-:Y:S01]  /*52e0*/  ISETP.GE.U32.AND P5, PT, R7.reuse, UR7, PT ;  /* 0x0000000707007c0c */ /* 0x040fe2000bfa6070 */
[C---:B------:R-:W-:Y:S02]  /*52f0*/  VIADD R5, R7.reuse, 0x40 ;  /* 0x0000004007057836 */ /* 0x040fe40000000000 */
[C---:B------:R-:W-:Y:S01]  /*5300*/  VIADD R9, R7.reuse, 0xa0 ;  /* 0x000000a007097836 */ /* 0x040fe20000000000 */
[----:B------:R-:W-:Y:S01]  /*5310*/  ISETP.GE.U32.AND P0, PT, R4, UR7, PT ;  /* 0x0000000704007c0c */ /* 0x000fe2000bf06070 */
[----:B------:R-:W-:Y:S01]  /*5320*/  VIADD R4, R7, 0x60 ;  /* 0x0000006007047836 */ /* 0x000fe20000000000 */
[----:B------:R-:W-:Y:S01]  /*5330*/  ISETP.GE.U32.AND P1, PT, R5, UR7, PT ;  /* 0x0000000705007c0c */ /* 0x000fe2000bf26070 */
[----:B------:R-:W-:Y:S01]  /*5340*/  VIADD R5, R7, 0x80 ;  /* 0x0000008007057836 */ /* 0x000fe20000000000 */
[----:B------:R-:W-:Y:S02]  /*5350*/  ISETP.GE.U32.AND P4, PT, R9, UR7, PT ;  /* 0x0000000709007c0c */ /* 0x000fe4000bf86070 */
[----:B------:R-:W-:-:S02]  /*5360*/  ISETP.GE.U32.AND P2, PT, R4, UR7, PT ;  /* 0x0000000704007c0c */ /* 0x000fc4000bf46070 */
[C---:B------:R-:W-:Y:S01]  /*5370*/  LEA R4, P6, R7.reuse, UR4, 0x2 ;  /* 0x0000000407047c11 */ /* 0x040fe2000f8c10ff */
[----:B0-----:R-:W-:Y:S01]  /*5380*/  @!P5 IMAD.WIDE.U32 R2, R7, 0x4, R2 ;  /* 0x000000040702d825 */ /* 0x001fe200078e0002 */
[----:B------:R-:W-:-:S03]  /*5390*/  ISETP.GE.U32.AND P3, PT, R5, UR7, PT ;  /* 0x0000000705007c0c */ /* 0x000fc6000bf66070 */
[C---:B------:R-:W-:Y:S02]  /*53a0*/  VIADD R9, R7.reuse, 0xc0 ;  /* 0x000000c007097836 */ /* 0x040fe40000000000 */
[C---:B------:R-:W-:Y:S02]  /*53b0*/  VIADD R12, R7.reuse, 0xe0 ;  /* 0x000000e0070c7836 */ /* 0x040fe40000000000 */
[----:B------:R-:W-:Y:S02]  /*53c0*/  IMAD.X R5, RZ, RZ, UR5, P6 ;  /* 0x00000005ff057e24 */ /* 0x000fe4000b0e06ff */
[----:B------:R-:W-:Y:S01]  /*53d0*/  VIADD R7, R7, 0x100 ;  /* 0x0000010007077836 */ /* 0x000fe20000000000 */
[----:B------:R-:W-:Y:S01]  /*53e0*/  ISETP.GE.U32.AND P6, PT, R9, UR7, PT ;  /* 0x0000000709007c0c */ /* 0x000fe2000bfc6070 */
[----:B--2---:R-:W-:Y:S02]  /*53f0*/  IMAD.MOV.U32 R11, RZ, RZ, R8 ;  /* 0x000000ffff0b7224 */ /* 0x004fe400078e0008 */
[----:B------:R0:W2:Y:S01]  /*5400*/  @!P5 LDG.E.CONSTANT R8, desc[UR10][R2.64] ;  /* 0x0000000a0208d981 */ /* 0x0000a2000c1e9900 */
[----:B------:R-:W-:Y:S01]  /*5410*/  ISETP.GE.U32.AND P5, PT, R12, UR7, PT ;  /* 0x000000070c007c0c */ /* 0x000fe2000bfa6070 */
[----:B------:R-:W-:-:S06]  /*5420*/  IMAD.MOV.U32 R10, RZ, RZ, R11 ;  /* 0x000000ffff0a7224 */ /* 0x000fcc00078e000b */
[----:B------:R-:W3:Y:S01]  /*5430*/  @!P0 LDG.E.CONSTANT R10, desc[UR10][R4.64+0x80] ;  /* 0x0000800a040a8981 */ /* 0x000ee2000c1e9900 */
[----:B------:R-:W-:Y:S01]  /*5440*/  ISETP.GE.U32.AND P0, PT, R7, UR7, PT ;  /* 0x0000000707007c0c */ /* 0x000fe2000bf06070 */
[--C-:B------:R-:W-:Y:S02]  /*5450*/  IMAD.MOV.U32 R7, RZ, RZ, R11.reuse ;  /* 0x000000ffff077224 */ /* 0x100fe400078e000b */
[--C-:B0-----:R-:W-:Y:S02]  /*5460*/  IMAD.MOV.U32 R2, RZ, RZ, R11.reuse ;  /* 0x000000ffff027224 */ /* 0x101fe400078e000b */
        /* <DEDUP_REMOVED lines=11> */
[----:B------:R-:W1:Y:S01]  /*5520*/  S2R R9, SR_LANEID ;  /* 0x0000000000097919 */ /* 0x000e620000000000 */
[----:B------:R-:W1:Y:S01]  /*5530*/  S2UR UR5, SR_CgaCtaId ;  /* 0x00000000000579c3 */ /* 0x000e620000008800 */
[----:B------:R-:W-:Y:S01]  /*5540*/  SHF.R.U32.HI R44, RZ, 0x5, R0 ;  /* 0x00000005ff2c7819 */ /* 0x000fe20000011600 */
[----:B------:R-:W-:-:S06]  /*5550*/  UMOV UR4, 0x400 ;  /* 0x0000040000047882 */ /* 0x000fcc0000000000 */
[----:B0-----:R-:W0:Y:S01]  /*5560*/  LDC R5, c[0x0][0x390] ;  /* 0x0000e400ff057b82 */ /* 0x001e220000000800 */
[----:B-1----:R-:W-:Y:S01]  /*5570*/  ULEA UR4, UR5, UR4, 0x18 ;  /* 0x0000000405047291 */ /* 0x002fe2000f8ec0ff */
[----:B------:R-:W-:-:S05]  /*5580*/  IMAD R3, R44, 0x120, R9 ;  /* 0x000001202c037824 */ /* 0x000fca00078e0209 */
[----:B------:R-:W-:-:S05]  /*5590*/  LEA R16, R3, UR4, 0x2 ;  /* 0x0000000403107c11 */ /* 0x000fca000f8e10ff */
[----:B------:R-:W-:Y:S01]  /*55a0*/  IMAD R17, R9, 0x20, R16 ;  /* 0x0000002009117824 */ /* 0x000fe200078e0210 */
[----:B------:R-:W-:Y:S01]  /*55b0*/  ISETP.NE.AND P3, PT, R0, RZ, PT ;  /* 0x000000ff0000720c */ /* 0x000fe20003f65270 */
[----:B--2---:R-:W-:Y:S04]  /*55c0*/  STS [R16], R8 ;  /* 0x0000000810007388 */ /* 0x004fe80000000800 */
[----:B---3--:R-:W-:Y:S04]  /*55d0*/  STS [R16+0x80], R10 ;  /* 0x0000800a10007388 */ /* 0x008fe80000000800 */
[----:B----4-:R-:W-:Y:S04]  /*55e0*/  STS [R16+0x100], R7 ;  /* 0x0001000710007388 */ /* 0x010fe80000000800 */
[----:B-----5:R-:W-:Y:S04]  /*55f0*/  STS [R16+0x180], R2 ;  /* 0x0001800210007388 */ /* 0x020fe80000000800 */
[----:B------:R-:W-:Y:S04]  /*5600*/  STS [R16+0x200], R12 ;  /* 0x0002000c10007388 */ /* 0x000fe80000000800 */
[----:B------:R-:W-:Y:S04]  /*5610*/  STS [R16+0x280], R13 ;  /* 0x0002800d10007388 */ /* 0x000fe80000000800 */
[----:B------:R1:W-:Y:S04]  /*5620*/  STS [R16+0x300], R14 ;  /* 0x0003000e10007388 */ /* 0x0003e80000000800 */
[----:B------:R-:W-:Y:S04]  /*5630*/  STS [R16+0x380], R15 ;  /* 0x0003800f10007388 */ /* 0x000fe80000000800 */
[----:B------:R-:W-:Y:S01]  /*5640*/  STS [R16+0x400], R11 ;  /* 0x0004000b10007388 */ /* 0x000fe20000000800 */
[----:B------:R-:W-:-:S03]  /*5650*/  NOP ;  /* 0x0000000000007918 */ /* 0x000fc60000000000 */
[----:B------:R-:W2:Y:S04]  /*5660*/  LDS R3, [R17+0x20] ;  /* 0x0000200011037984 */ /* 0x000ea80000000800 */
[----:B------:R-:W-:Y:S04]  /*5670*/  LDS R8, [R17] ;  /* 0x0000000011087984 */ /* 0x000fe80000000800 */
[----:B------:R-:W3:Y:S04]  /*5680*/  LDS R10, [R17+0x4] ;  /* 0x00000400110a7984 */ /* 0x000ee80000000800 */
[----:B------:R-:W4:Y:S04]  /*5690*/  LDS R28, [R17+0x8] ;  /* 0x00000800111c7984 */ /* 0x000f280000000800 */
        /* <DEDUP_REMOVED lines=19> */
[----:B------:R-:W5:Y:S04]  /*57d0*/  LDS R29, [R17+0x8] ;  /* 0x00000800111d7984 */ /* 0x000f680000000800 */
[----:B------:R-:W-:Y:S04]  /*57e0*/  LDS R31, [R17+0xc] ;  /* 0x00000c00111f7984 */ /* 0x000fe80000000800 */
[----:B------:R-:W-:Y:S04]  /*57f0*/  LDS R33, [R17+0x10] ;  /* 0x0000100011217984 */ /* 0x000fe80000000800 */
[----:B------:R-:W-:Y:S04]  /*5800*/  LDS R35, [R17+0x14] ;  /* 0x0000140011237984 */ /* 0x000fe80000000800 */
[----:B------:R-:W-:Y:S04]  /*5810*/  LDS R37, [R17+0x18] ;  /* 0x0000180011257984 */ /* 0x000fe80000000800 */
[----:B------:R-:W-:Y:S04]  /*5820*/  LDS R4, [R17+0x1c] ;  /* 0x00001c0011047984 */ /* 0x000fe80000000800 */
[----:B------:R-:W-:Y:S01]  /*5830*/  LDS R5, [R17+0x20] ;  /* 0x0000200011057984 */ /* 0x000fe20000000800 */
[----:B------:R-:W-:Y:S06]  /*5840*/  BAR.SYNC.DEFER_BLOCKING 0x0 ;  /* 0x0000000000007b1d */ /* 0x000fec0000010000 */
[----:B--2---:R-:W-:Y:S02]  /*5850*/  STS [R14+0x47c], R3 ;  /* 0x00047c030e007388 */ /* 0x004fe40000000800 */
[----:B------:R-:W-:Y:S01]  /*5860*/  BAR.SYNC.DEFER_BLOCKING 0x0 ;  /* 0x0000000000007b1d */ /* 0x000fe20000010000 */
[----:B------:R-:W-:-:S05]  /*5870*/  IMAD R7, R0, 0x9, RZ ;  /* 0x0000000900077824 */ /* 0x000fca00078e02ff */
[----:B------:R0:W2:Y:S01]  /*5880*/  @P3 LDS R6, [R14+0x478] ;  /* 0x000478000e063984 */ /* 0x0000a20000000800 */
[----:B------:R-:W-:Y:S01]  /*5890*/  VIADD R12, R7, 0x1 ;  /* 0x00000001070c7836 */ /* 0x000fe20000000000 */
[----:B---3--:R-:W-:-:S04]  /*58a0*/  ISETP.NE.AND P0, PT, R8, R10, PT ;  /* 0x0000000a0800720c */ /* 0x008fc80003f05270 */
[----:B------:R-:W-:Y:S01]  /*58b0*/  ISETP.EQ.OR P4, PT, R12, UR7, P0 ;  /* 0x000000070c007c0c */ /* 0x000fe20008782670 */
[----:B------:R-:W-:Y:S01]  /*58c0*/  VIADD R12, R7, 0x2 ;  /* 0x00000002070c7836 */ /* 0x000fe20000000000 */
[----:B----4-:R-:W-:Y:S02]  /*58d0*/  ISETP.NE.AND P0, PT, R10, R28, PT ;  /* 0x0000001c0a00720c */ /* 0x010fe40003f05270 */
[----:B0-----:R-:W-:Y:S02]  /*58e0*/  SEL R14, R39, RZ, !P4 ;  /* 0x000000ff270e7207 */ /* 0x001fe40006000000 */
[----:B------:R-:W-:-:S03]  /*58f0*/  ISETP.EQ.OR P0, PT, R12, UR7, P0 ;  /* 0x000000070c007c0c */ /* 0x000fc60008702670 */
[----:B-1----:R-:W-:Y:S01]  /*5900*/  IMAD.IADD R14, R11, 0x1, R14 ;  /* 0x000000010b0e7824 */ /* 0x002fe200078e020e */
[C---:B------:R-:W-:Y:S01]  /*5910*/  ISETP.NE.AND P2, PT, R7.reuse, UR7, PT ;  /* 0x0000000707007c0c */ /* 0x040fe2000bf45270 */
[----:B------:R-:W-:Y:S02]  /*5920*/  IMAD.MOV.U32 R13, RZ, RZ, 0x1 ;  /* 0x00000001ff0d7424 */ /* 0x000fe400078e00ff */
[----:B------:R-:W-:Y:S01]  /*5930*/  VIADD R15, R7, 0x3 ;  /* 0x00000003070f7836 */ /* 0x000fe20000000000 */
[----:B------:R-:W-:Y:S02]  /*5940*/  SEL R14, R14, RZ, !P0 ;  /* 0x000000ff0e0e7207 */ /* 0x000fe40004000000 */
[----:B------:R-:W-:-:S03]  /*5950*/  SEL R2, RZ, 0x1, P2 ;  /* 0x00000001ff027807 */ /* 0x000fc60001000000 */
[----:B-----5:R-:W-:Y:S01]  /*5960*/  IMAD.IADD R14, R29, 0x1, R14 ;  /* 0x000000011d0e7824 */ /* 0x020fe200078e020e */
[----:B--2---:R-:W-:-:S04]  /*5970*/  @P3 ISETP.NE.AND P1, PT, R6, R8, PT ;  /* 0x000000080600320c */ /* 0x004fc80003f25270 */
[----:B------:R-:W-:Y:S02]  /*5980*/  @P3 SEL R13, RZ, 0x1, !P1 ;  /* 0x00000001ff0d3807 */ /* 0x000fe40004800000 */
[----:B------:R-:W-:Y:S02]  /*5990*/  ISETP.NE.AND P1, PT, R28, R30, PT ;  /* 0x0000001e1c00720c */ /* 0x000fe40003f25270 */
[----:B------:R-:W-:Y:S02]  /*59a0*/  @P3 SEL R2, R2, R13, !P2 ;  /* 0x0000000d02023207 */ /* 0x000fe40005000000 */
[----:B------:R-:W-:Y:S01]  /*59b0*/  ISETP.EQ.OR P1, PT, R15, UR7, P1 ;  /* 0x000000070f007c0c */ /* 0x000fe20008f22670 */
[----:B------:R-:W-:Y:S02]  /*59c0*/  VIADD R15, R7, 0x4 ;  /* 0x00000004070f7836 */ /* 0x000fe40000000000 */
[----:B------:R-:W-:Y:S01]  /*59d0*/  VIADD R42, R2, 0x1 ;  /* 0x00000001022a7836 */ /* 0x000fe20000000000 */
[----:B------:R-:W-:-:S02]  /*59e0*/  SEL R14, R14, RZ, !P1 ;  /* 0x000000ff0e0e7207 */ /* 0x000fc40004800000 */
[----:B------:R-:W-:Y:S01]  /*59f0*/  ISETP.NE.AND P5, PT, R30, R32, PT ;  /* 0x000000201e00720c */ /* 0x000fe20003fa5270 */
[----:B------:R-:W-:Y:S02]  /*5a00*/  IMAD.MOV.U32 R12, RZ, RZ, R42 ;  /* 0x000000ffff0c7224 */ /* 0x000fe400078e002a */
[----:B------:R-:W-:Y:S01]  /*5a10*/  @!P4 IMAD.MOV R12, RZ, RZ, R2 ;  /* 0x000000ffff0cc224 */ /* 0x000fe200078e0202 */
[----:B------:R-:W-:Y:S01]  /*5a20*/  ISETP.EQ.OR P5, PT, R15, UR7, P5 ;  /* 0x000000070f007c0c */ /* 0x000fe2000afa2670 */
[----:B------:R-:W-:Y:S02]  /*5a30*/  IMAD.IADD R14, R31, 0x1, R14 ;  /* 0x000000011f0e7824 */ /* 0x000fe400078e020e */
[----:B------:R-:W-:Y:S02]  /*5a40*/  VIADD R16, R12, 0x1 ;  /* 0x000000010c107836 */ /* 0x000fe40000000000 */
[----:B------:R-:W-:Y:S01]  /*5a50*/  @!P0 IMAD.MOV R16, RZ, RZ, R12 ;  /* 0x000000ffff108224 */ /* 0x000fe200078e020c */
[----:B------:R-:W-:Y:S01]  /*5a60*/  SEL R14, R14, RZ, !P5 ;  /* 0x000000ff0e0e7207 */ /* 0x000fe20006800000 */
[----:B------:R-:W-:Y:S01]  /*5a70*/  VIADD R12, R7, 0x5 ;  /* 0x00000005070c7836 */ /* 0x000fe20000000000 */
[----:B------:R-:W-:-:S03]  /*5a80*/  ISETP.NE.AND P2, PT, R32, R34, PT ;  /* 0x000000222000720c */ /* 0x000fc60003f45270 */
[----:B------:R-:W-:Y:S01]  /*5a90*/  IMAD.IADD R14, R33, 0x1, R14 ;  /* 0x00000001210e7824 */ /* 0x000fe200078e020e */
[----:B------:R-:W-:Y:S01]  /*5aa0*/  ISETP.EQ.OR P2, PT, R12, UR7, P2 ;  /* 0x000000070c007c0c */ /* 0x000fe20009742670 */
[----:B------:R-:W-:Y:S01]  /*5ab0*/  VIADD R12, R7, 0x6 ;  /* 0x00000006070c7836 */ /* 0x000fe20000000000 */
[----:B------:R-:W-:Y:S02]  /*5ac0*/  ISETP.NE.AND P3, PT, R34, R36, PT ;  /* 0x000000242200720c */ /* 0x000fe40003f65270 */
[----:B------:R-:W-:Y:S02]  /*5ad0*/  SEL R14, R14, RZ, !P2 ;  /* 0x000000ff0e0e7207 */ /* 0x000fe40005000000 */
[----:B------:R-:W-:-:S03]  /*5ae0*/  ISETP.EQ.OR P3, PT, R12, UR7, P3 ;  /* 0x000000070c007c0c */ /* 0x000fc60009f62670 */
[----:B------:R-:W-:Y:S01]  /*5af0*/  IMAD.IADD R14, R35, 0x1, R14 ;  /* 0x00000001230e7824 */ /* 0x000fe200078e020e */
[----:B------:R-:W-:Y:S01]  /*5b00*/  P2R R13, PR, RZ, 0x10 ;  /* 0x00000010ff0d7803 */ /* 0x000fe20000000000 */
[C---:B------:R-:W-:Y:S01]  /*5b10*/  VIADD R12, R7.reuse, 0x7 ;  /* 0x00000007070c7836 */ /* 0x040fe20000000000 */
[----:B------:R-:W-:Y:S02]  /*5b20*/  ISETP.NE.AND P4, PT, R36, R38, PT ;  /* 0x000000262400720c */ /* 0x000fe40003f85270 */
[----:B------:R-:W-:Y:S01]  /*5b30*/  SEL R14, R14, RZ, !P3 ;  /* 0x000000ff0e0e7207 */ /* 0x000fe20005800000 */
[----:B------:R-:W-:Y:S01]  /*5b40*/  VIADD R7, R7, 0x8 ;  /* 0x0000000807077836 */ /* 0x000fe20000000000 */
[----:B------:R-:W-:Y:S02]  /*5b50*/  ISETP.NE.AND P6, PT, R38, R3, PT ;  /* 0x000000032600720c */ /* 0x000fe40003fc5270 */
[----:B------:R-:W-:Y:S01]  /*5b60*/  ISETP.EQ.OR P4, PT, R12, UR7, P4 ;  /* 0x000000070c007c0c */ /* 0x000fe2000a782670 */
[----:B------:R-:W-:Y:S01]  /*5b70*/  IMAD.IADD R14, R37, 0x1, R14 ;  /* 0x00000001250e7824 */ /* 0x000fe200078e020e */
[----:B------:R-:W-:-:S04]  /*5b80*/  ISETP.EQ.OR P6, PT, R7, UR7, P6 ;  /* 0x0000000707007c0c */ /* 0x000fc8000b7c2670 */
[----:B------:R-:W-:Y:S02]  /*5b90*/  SEL R7, R14, RZ, !P4 ;  /* 0x000000ff0e077207 */ /* 0x000fe40006000000 */
[----:B------:R-:W-:-:S03]  /*5ba0*/  P2R R43, PR, RZ, 0x1 ;  /* 0x00000001ff2b7803 */ /* 0x000fc60000000000 */
[----:B------:R-:W-:Y:S01]  /*5bb0*/  IMAD.IADD R7, R4, 0x1, R7 ;  /* 0x0000000104077824 */ /* 0x000fe200078e0207 */
[----:B------:R-:W-:Y:S01]  /*5bc0*/  ISETP.NE.AND P0, PT, R13, RZ, PT ;  /* 0x000000ff0d00720c */ /* 0x000fe20003f05270 */
[----:B------:R-:W-:Y:S02]  /*5bd0*/  VIADD R13, R16, 0x1 ;  /* 0x00000001100d7836 */ /* 0x000fe40000000000 */
[----:B------:R-:W-:Y:S01]  /*5be0*/  @!P1 IMAD.MOV R13, RZ, RZ, R16 ;  /* 0x000000ffff0d9224 */ /* 0x000fe200078e0210 */
[----:B------:R-:W-:-:S03]  /*5bf0*/  SEL R14, R7, RZ, !P6 ;  /* 0x000000ff070e7207 */ /* 0x000fc60007000000 */
[----:B------:R-:W-:Y:S02]  /*5c00*/  VIADD R15, R13, 0x1 ;  /* 0x000000010d0f7836 */ /* 0x000fe40000000000 */
[----:B------:R-:W-:Y:S02]  /*5c10*/  @!P5 IMAD.MOV R15, RZ, RZ, R13 ;  /* 0x000000ffff0fd224 */ /* 0x000fe400078e020d */
[----:B------:R-:W-:Y:S02]  /*5c20*/  IMAD.IADD R5, R5, 0x1, R14 ;  /* 0x0000000105057824 */ /* 0x000fe400078e020e */
[----:B------:R-:W-:Y:S02]  /*5c30*/  VIADD R13, R15, 0x1 ;  /* 0x000000010f0d7836 */ /* 0x000fe40000000000 */
[----:B------:R-:W-:Y:S01]  /*5c40*/  @!P2 IMAD.MOV R13, RZ, RZ, R15 ;  /* 0x000000ffff0da224 */ /* 0x000fe200078e020f */
[----:B------:R-:W0:Y:S03]  /*5c50*/  SHFL.UP PT, R7, R5, 0x1, RZ ;  /* 0x0420000005077989 */ /* 0x000e2600000e00ff */
[----:B------:R-:W-:-:S02]  /*5c60*/  VIADD R15, R13, 0x1 ;  /* 0x000000010d0f7836 */ /* 0x000fc40000000000 */
[----:B------:R-:W-:-:S04]  /*5c70*/  @!P3 IMAD.MOV R15, RZ, RZ, R13 ;  /* 0x000000ffff0fb224 */ /* 0x000fc800078e020d */
[----:B------:R-:W-:Y:S02]  /*5c80*/  VIADD R13, R15, 0x1 ;  /* 0x000000010f0d7836 */ /* 0x000fe40000000000 */
[----:B------:R-:W-:-:S04]  /*5c90*/  @!P4 IMAD.MOV R13, RZ, RZ, R15 ;  /* 0x000000ffff0dc224 */ /* 0x000fc800078e020f */
[----:B------:R-:W-:Y:S02]  /*5ca0*/  VIADD R12, R13, 0x1 ;  /* 0x000000010d0c7836 */ /* 0x000fe40000000000 */
[----:B------:R-:W-:-:S05]  /*5cb0*/  @!P6 IMAD.MOV R12, RZ, RZ, R13 ;  /* 0x000000ffff0ce224 */ /* 0x000fca00078e020d */
        /* <DEDUP_REMOVED lines=40> */
[----:B------:R-:W-:Y:S02]  /*5f40*/  SEL R14, R15, RZ, P6 ;  /* 0x000000ff0f0e7207 */ /* 0x000fe40003000000 */
[----:B0-----:R-:W-:Y:S02]  /*5f50*/  SEL R12, R12, RZ, P6 ;  /* 0x000000ff0c0c7207 */ /* 0x001fe40003000000 */
[----:B------:R-:W-:Y:S01]  /*5f60*/  ISETP.NE.AND P6, PT, R9, 0x1f, PT ;  /* 0x0000001f0900780c */ /* 0x000fe20003fc5270 */
[----:B------:R-:W-:Y:S02]  /*5f70*/  IMAD.IADD R41, R13, 0x1, R14 ;  /* 0x000000010d297824 */ /* 0x000fe400078e020e */
[----:B------:R-:W-:-:S10]  /*5f80*/  IMAD.IADD R40, R7, 0x1, R12 ;  /* 0x0000000107287824 */ /* 0x000fd400078e020c */
[----:B------:R-:W-:-:S05]  /*5f90*/  @!P6 LEA R21, R44, UR4, 0x3 ;  /* 0x000000042c15ec11 */ /* 0x000fca000f8e18ff */
[----:B------:R-:W-:Y:S01]  /*5fa0*/  @!P6 STS.64 [R21], R40 ;  /* 0x000000281500e388 */ /* 0x000fe20000000a00 */
[----:B------:R-:W-:Y:S06]  /*5fb0*/  BAR.SYNC.DEFER_BLOCKING 0x0 ;  /* 0x0000000000007b1d */ /* 0x000fec0000010000 */
[----:B------:R-:W0:Y:S04]  /*5fc0*/  LDS.128 R12, [UR4] ;  /* 0x00000004ff0c7984 */ /* 0x000e280008000c00 */
[----:B------:R-:W1:Y:S01]  /*5fd0*/  LDS.128 R16, [UR4+0x10] ;  /* 0x00001004ff107984 */ /* 0x000e620008000c00 */
[----:B0-----:R-:W-:-:S04]  /*5fe0*/  ISETP.NE.AND P6, PT, R14, RZ, PT ;  /* 0x000000ff0e00720c */ /* 0x001fc80003fc5270 */
[----:B------:R-:W-:Y:S02]  /*5ff0*/  SEL R20, R13, RZ, !P6 ;  /* 0x000000ff0d147207 */ /* 0x000fe40007000000 */
[----:B-1----:R-:W-:-:S03]  /*6000*/  ISETP.NE.AND P6, PT, R16, RZ, PT ;  /* 0x000000ff1000720c */ /* 0x002fc60003fc5270 */
[----:B------:R-:W-:Y:S02]  /*6010*/  IMAD.IADD R20, R15, 0x1, R20 ;  /* 0x000000010f147824 */ /* 0x000fe400078e0214 */
[----:B------:R-:W-:-:S03]  /*6020*/  IMAD.IADD R5, R12, 0x1, R14 ;  /* 0x000000010c057824 */ /* 0x000fc600078e020e */
[----:B------:R-:W-:Y:S02]  /*6030*/  SEL R22, R20, RZ, !P6 ;  /* 0x000000ff14167207 */ /* 0x000fe40007000000 */
[----:B------:R-:W-:-:S03]  /*6040*/  ISETP.NE.AND P6, PT, R44, 0x2, PT ;  /* 0x000000022c00780c */ /* 0x000fc60003fc5270 */
[----:B------:R-:W-:Y:S01]  /*6050*/  IMAD.IADD R22, R17, 0x1, R22 ;  /* 0x0000000111167824 */ /* 0x000fe200078e0216 */
[C---:B------:R-:W-:Y:S01]  /*6060*/  SEL R7, R5.reuse, R12, !P6 ;  /* 0x0000000c05077207 */ /* 0x040fe20007000000 */
[----:B------:R-:W-:Y:S01]  /*6070*/  IMAD.IADD R5, R5, 0x1, R16 ;  /* 0x0000000105057824 */ /* 0x000fe200078e0210 */
[----:B------:R-:W-:Y:S02]  /*6080*/  SEL R13, R20, R13, !P6 ;  /* 0x0000000d140d7207 */ /* 0x000fe40007000000 */
[----:B------:R-:W-:-:S04]  /*6090*/  ISETP.NE.AND P6, PT, R44, 0x3, PT ;  /* 0x000000032c00780c */ /* 0x000fc80003fc5270 */
[----:B------:R-:W-:Y:S02]  /*60a0*/  SEL R7, R5, R7, !P6 ;  /* 0x0000000705077207 */ /* 0x000fe40007000000 */
[----:B------:R-:W-:Y:S02]  /*60b0*/  SEL R13, R22, R13, !P6 ;  /* 0x0000000d160d7207 */ /* 0x000fe40007000000 */
[----:B------:R-:W-:-:S04]  /*60c0*/  ISETP.NE.AND P6, PT, R18, RZ, PT ;  /* 0x000000ff1200720c */ /* 0x000fc80003fc5270 */
[----:B------:R-:W-:Y:S02]  /*60d0*/  SEL R24, R22, RZ, !P6 ;  /* 0x000000ff16187207 */ /* 0x000fe40007000000 */
[----:B------:R-:W0:Y:S03]  /*60e0*/  LDS.128 R20, [UR4+0x20] ;  /* 0x00002004ff147984 */ /* 0x000e260008000c00 */
[----:B------:R-:W-:Y:S02]  /*60f0*/  IMAD.IADD R24, R19, 0x1, R24 ;  /* 0x0000000113187824 */ /* 0x000fe400078e0218 */
[----:B------:R-:W-:Y:S01]  /*6100*/  IMAD.IADD R5, R18, 0x1, R5 ;  /* 0x0000000112057824 */ /* 0x000fe200078e0205 */
[----:B0-----:R-:W-:-:S04]  /*6110*/  ISETP.NE.AND P6, PT, R20, RZ, PT ;  /* 0x000000ff1400720c */ /* 0x001fc80003fc5270 */
[----:B------:R-:W-:Y:S02]  /*6120*/  SEL R46, R24, RZ, !P6 ;  /* 0x000000ff182e7207 */ /* 0x000fe40007000000 */
[----:B------:R-:W-:-:S04]  /*6130*/  ISETP.NE.AND P6, PT, R44, 0x4, PT ;  /* 0x000000042c00780c */ /* 0x000fc80003fc5270 */
[C---:B------:R-:W-:Y:S01]  /*6140*/  SEL R26, R5.reuse, R7, !P6 ;  /* 0x00000007051a7207 */ /* 0x040fe20007000000 */
[----:B------:R-:W-:Y:S01]  /*6150*/  IMAD.IADD R7, R5, 0x1, R20 ;  /* 0x0000000105077824 */ /* 0x000fe200078e0214 */
[----:B------:R-:W-:Y:S02]  /*6160*/  SEL R13, R24, R13, !P6 ;  /* 0x0000000d180d7207 */ /* 0x000fe40007000000 */
[----:B------:R-:W-:-:S04]  /*6170*/  ISETP.NE.AND P6, PT, R44, 0x5, PT ;  /* 0x000000052c00780c */ /* 0x000fc80003fc5270 */
[----:B------:R-:W-:Y:S02]  /*6180*/  SEL R5, R7, R26, !P6 ;  /* 0x0000001a07057207 */ /* 0x000fe40007000000 */
[----:B------:R-:W0:Y:S01]  /*6190*/  LDS.128 R24, [UR4+0x30] ;  /* 0x00003004ff187984 */ /* 0x000e220008000c00 */
[----:B------:R-:W-:-:S05]  /*61a0*/  IMAD.IADD R46, R21, 0x1, R46 ;  /* 0x00000001152e7824 */ /* 0x000fca00078e022e */
[----:B------:R-:W-:Y:S02]  /*61b0*/  SEL R13, R46, R13, !P6 ;  /* 0x0000000d2e0d7207 */ /* 0x000fe40007000000 */
[----:B------:R-:W-:-:S04]  /*61c0*/  ISETP.NE.AND P6, PT, R22, RZ, PT ;  /* 0x000000ff1600720c */ /* 0x000fc80003fc5270 */
[----:B------:R-:W-:Y:S01]  /*61d0*/  SEL R46, R46, RZ, !P6 ;  /* 0x000000ff2e2e7207 */ /* 0x000fe20007000000 */
[----:B------:R-:W1:Y:S04]  /*61e0*/  SHFL.UP PT, R40, R40, 0x1, RZ ;  /* 0x0420000028287989 */ /* 0x000e6800000e00ff */
[----:B------:R-:W-:Y:S02]  /*61f0*/  IMAD.IADD R46, R23, 0x1, R46 ;  /* 0x00000001172e7824 */ /* 0x000fe400078e022e */
[----:B------:R-:W-:Y:S01]  /*6200*/  IMAD.IADD R7, R22, 0x1, R7 ;  /* 0x0000000116077824 */ /* 0x000fe200078e0207 */
[----:B0-----:R-:W-:-:S04]  /*6210*/  ISETP.NE.AND P6, PT, R24, RZ, PT ;  /* 0x000000ff1800720c */ /* 0x001fc80003fc5270 */
[----:B------:R-:W-:Y:S02]  /*6220*/  SEL R50, R46, RZ, !P6 ;  /* 0x000000ff2e327207 */ /* 0x000fe40007000000 */
[----:B------:R-:W-:-:S04]  /*6230*/  ISETP.NE.AND P6, PT, R44, 0x6, PT ;  /* 0x000000062c00780c */ /* 0x000fc80003fc5270 */
[----:B------:R-:W-:Y:S02]  /*6240*/  SEL R48, R46, R13, !P6 ;  /* 0x0000000d2e307207 */ /* 0x000fe40007000000 */
[C---:B------:R-:W-:Y:S01]  /*6250*/  SEL R46, R7.reuse, R5, !P6 ;  /* 0x00000005072e7207 */ /* 0x040fe20007000000 */
[----:B------:R-:W-:Y:S01]  /*6260*/  IMAD.IADD R5, R7, 0x1, R24 ;  /* 0x0000000107057824 */ /* 0x000fe200078e0218 */
[----:B------:R-:W-:Y:S01]  /*6270*/  ISETP.NE.AND P6, PT, R44, 0x7, PT ;  /* 0x000000072c00780c */ /* 0x000fe20003fc5270 */
[----:B------:R-:W-:-:S03]  /*6280*/  IMAD.IADD R13, R25, 0x1, R50 ;  /* 0x00000001190d7824 */ /* 0x000fc600078e0232 */
[----:B------:R-:W-:Y:S02]  /*6290*/  SEL R25, R5, R46, !P6 ;  /* 0x0000002e05197207 */ /* 0x000fe40007000000 */
[----:B------:R-:W-:Y:S01]  /*62a0*/  SEL R48, R13, R48, !P6 ;  /* 0x000000300d307207 */ /* 0x000fe20007000000 */
[----:B------:R-:W0:Y:S01]  /*62b0*/  SHFL.UP PT, R46, R41, 0x1, RZ ;  /* 0x04200000292e7989 */ /* 0x000e2200000e00ff */
[----:B------:R-:W-:-:S04]  /*62c0*/  ISETP.GE.U32.AND P6, PT, R0, 0x20, PT ;  /* 0x000000200000780c */ /* 0x000fc80003fc6070 */
[----:B------:R-:W-:Y:S02]  /*62d0*/  SEL R25, R25, RZ, P6 ;  /* 0x000000ff19197207 */ /* 0x000fe40003000000 */
[----:B------:R-:W-:Y:S02]  /*62e0*/  SEL R7, R48, RZ, P6 ;  /* 0x000000ff30077207 */ /* 0x000fe40003000000 */
[----:B-1----:R-:W-:-:S04]  /*62f0*/  ISETP.NE.AND P6, PT, R40, RZ, PT ;  /* 0x000000ff2800720c */ /* 0x002fc80003fc5270 */
[----:B------:R-:W-:Y:S02]  /*6300*/  SEL R15, R7, RZ, !P6 ;  /* 0x000000ff070f7207 */ /* 0x000fe40007000000 */
[----:B------:R-:W-:-:S04]  /*6310*/  ISETP.NE.AND P6, PT, R9, RZ, PT ;  /* 0x000000ff0900720c */ /* 0x000fc80003fc5270 */
[----:B------:R-:W-:-:S09]  /*6320*/  SEL R44, R40, RZ, P6 ;  /* 0x000000ff282c7207 */ /* 0x000fd20003000000 */
[----:B0-----:R-:W-:Y:S01]  /*6330*/  @P6 IMAD.IADD R7, R46, 0x1, R15 ;  /* 0x000000012e076824 */ /* 0x001fe200078e020f */
[----:B------:R-:W-:-:S04]  /*6340*/  ISETP.NE.AND P6, PT, R2, RZ, PT ;  /* 0x000000ff0200720c */ /* 0x000fc80003fc5270 */
[----:B------:R-:W-:-:S05]  /*6350*/  SEL R46, R7, RZ, !P6 ;  /* 0x000000ff072e7207 */ /* 0x000fca0007000000 */
[----:B------:R-:W-:-:S05]  /*6360*/  IMAD.IADD R9, R39, 0x1, R46 ;  /* 0x0000000127097824 */ /* 0x000fca00078e022e */
[----:B------:R-:W-:Y:S01]  /*6370*/  SEL R46, R9, RZ, !P0 ;  /* 0x000000ff092e7207 */ /* 0x000fe20004000000 */
[----:B------:R-:W-:Y:S01]  /*6380*/  @!P0 IMAD.MOV R42, RZ, RZ, R2 ;  /* 0x000000ffff2a8224 */ /* 0x000fe200078e0202 */
[----:B------:R-:W-:-:S03]  /*6390*/  ISETP.NE.AND P0, PT, R43, RZ, PT ;  /* 0x000000ff2b00720c */ /* 0x000fc60003f05270 */
[----:B------:R-:W-:-:S05]  /*63a0*/  IMAD.IADD R11, R11, 0x1, R46 ;  /* 0x000000010b0b7824 */ /* 0x000fca00078e022e */
[----:B------:R-:W-:-:S05]  /*63b0*/  SEL R40, R11, RZ, !P0 ;  /* 0x000000ff0b287207 */ /* 0x000fca0004000000 */
[----:B------:R-:W-:-:S05]  /*63c0*/  IMAD.IADD R29, R29, 0x1, R40 ;  /* 0x000000011d1d7824 */ /* 0x000fca00078e0228 */
[----:B------:R-:W-:Y:S01]  /*63d0*/  SEL R40, R29, RZ, !P1 ;  /* 0x000000ff1d287207 */ /* 0x000fe20004800000 */
[----:B------:R-:W-:-:S04]  /*63e0*/  IMAD.IADD R25, R25, 0x1, R44 ;  /* 0x0000000119197824 */ /* 0x000fc800078e022c */
[----:B------:R-:W-:Y:S02]  /*63f0*/  IMAD.IADD R31, R31, 0x1, R40 ;  /* 0x000000011f1f7824 */ /* 0x000fe400078e0228 */
[----:B------:R-:W-:-:S03]  /*6400*/  IMAD.IADD R23, R25, 0x1, R42 ;  /* 0x0000000119177824 */ /* 0x000fc600078e022a */
[----:B------:R-:W-:Y:S01]  /*6410*/  SEL R40, R31, RZ, !P5 ;  /* 0x000000ff1f287207 */ /* 0x000fe20006800000 */
[----:B------:R-:W-:Y:S02]  /*6420*/  VIADD R21, R23, 0x1 ;  /* 0x0000000117157836 */ /* 0x000fe40000000000 */
[----:B------:R-:W-:Y:S02]  /*6430*/  @!P0 IMAD.MOV R21, RZ, RZ, R23 ;  /* 0x000000ffff158224 */ /* 0x000fe400078e0217 */
[----:B------:R-:W-:Y:S02]  /*6440*/  IMAD.IADD R33, R33, 0x1, R40 ;  /* 0x0000000121217824 */ /* 0x000fe400078e0228 */
[----:B------:R-:W-:Y:S02]  /*6450*/  VIADD R19, R21, 0x1 ;  /* 0x0000000115137836 */ /* 0x000fe40000000000 */
[----:B------:R-:W-:Y:S01]  /*6460*/  @!P1 IMAD.MOV R19, RZ, RZ, R21 ;  /* 0x000000ffff139224 */ /* 0x000fe200078e0215 */
[----:B------:R-:W-:Y:S01]  /*6470*/  SEL R40, R33, RZ, !P2 ;  /* 0x000000ff21287207 */ /* 0x000fe20005000000 */
[----:B------:R-:W-:-:S02]  /*6480*/  IMAD.IADD R5, R26, 0x1, R5 ;  /* 0x000000011a057824 */ /* 0x000fc400078e0205 */
[----:B------:R-:W-:Y:S02]  /*6490*/  VIADD R17, R19, 0x1 ;  /* 0x0000000113117836 */ /* 0x000fe40000000000 */
[----:B------:R-:W-:Y:S01]  /*64a0*/  @!P5 IMAD.MOV R17, RZ, RZ, R19 ;  /* 0x000000ffff11d224 */ /* 0x000fe200078e0213 */
[----:B------:R-:W-:Y:S01]  /*64b0*/  ISETP.NE.AND P5, PT, R26, RZ, PT ;  /* 0x000000ff1a00720c */ /* 0x000fe20003fa5270 */
[----:B------:R-:W-:-:S03]  /*64c0*/  IMAD.IADD R35, R35, 0x1, R40 ;  /* 0x0000000123237824 */ /* 0x000fc600078e0228 */
[----:B------:R-:W-:Y:S02]  /*64d0*/  SEL R40, R13, RZ, !P5 ;  /* 0x000000ff0d287207 */ /* 0x000fe40006800000 */
[----:B------:R-:W-:Y:S02]  /*64e0*/  SEL R42, R35, RZ, !P3 ;  /* 0x000000ff232a7207 */ /* 0x000fe40005800000 */
[----:B------:R-:W-:Y:S01]  /*64f0*/  ISETP.GE.AND P5, PT, R5, 0x101, PT ;  /* 0x000001010500780c */ /* 0x000fe20003fa6270 */
[----:B------:R-:W-:Y:S02]  /*6500*/  VIADD R15, R17, 0x1 ;  /* 0x00000001110f7836 */ /* 0x000fe40000000000 */
[----:B------:R-:W-:Y:S02]  /*6510*/  @!P2 IMAD.MOV R15, RZ, RZ, R17 ;  /* 0x000000ffff0fa224 */ /* 0x000fe400078e0211 */
[----:B------:R-:W-:Y:S02]  /*6520*/  IMAD.IADD R37, R37, 0x1, R42 ;  /* 0x0000000125257824 */ /* 0x000fe400078e022a */
[----:B------:R-:W-:-:S02]  /*6530*/  VIADD R13, R15, 0x1 ;  /* 0x000000010f0d7836 */ /* 0x000fc40000000000 */
[----:B------:R-:W-:Y:S01]  /*6540*/  @!P3 IMAD.MOV R13, RZ, RZ, R15 ;  /* 0x000000ffff0db224 */ /* 0x000fe200078e020f */
[----:B------:R-:W-:Y:S01]  /*6550*/  SEL R39, R37, RZ, !P4 ;  /* 0x000000ff25277207 */ /* 0x000fe20006000000 */
[----:B------:R-:W-:Y:S01]  /*6560*/  BSSY.RECONVERGENT B0, `(.L_x_1423) ;  /* 0x0000119000007945 */ /* 0x000fe20003800200 */
[----:B------:R-:W-:Y:S02]  /*6570*/  IMAD.IADD R27, R27, 0x1, R40 ;  /* 0x000000011b1b7824 */ /* 0x000fe400078e0228 */
[----:B------:R-:W-:Y:S02]  /*6580*/  VIADD R44, R13, 0x1 ;  /* 0x000000010d2c7836 */ /* 0x000fe40000000000 */
[----:B------:R-:W-:Y:S02]  /*6590*/  IMAD.IADD R39, R4, 0x1, R39 ;  /* 0x0000000104277824 */ /* 0x000fe400078e0227 */
[----:B------:R-:W-:Y:S02]  /*65a0*/  IMAD.IADD R45, R2, 0x1, R25 ;  /* 0x00000001022d7824 */ /* 0x000fe400078e0219 */
[----:B------:R-:W-:Y:S01]  /*65b0*/  @!P4 IMAD.MOV R44, RZ, RZ, R13 ;  /* 0x000000ffff2cc224 */ /* 0x000fe200078e020d */
[----:B------:R-:W-:Y:S06]  /*65c0*/  @!P5 BRA `(.L_x_1424) ;  /* 0x0000000c0048d947 */ /* 0x000fec0003800000 */
[----:B------:R-:W-:Y:S01]  /*65d0*/  BAR.SYNC.DEFER_BLOCKING 0x0 ;  /* 0x0000000000007b1d */ /* 0x000fe20000010000 */
[----:B------:R-:W-:Y:S01]  /*65e0*/  IMAD.MOV.U32 R41, RZ, RZ, 0x1 ;  /* 0x00000001ff297424 */ /* 0x000fe200078e00ff */
[----:B------:R-:W-:Y:S02]  /*65f0*/  ISETP.NE.AND P5, PT, R8, R10, PT ;  /* 0x0000000a0800720c */ /* 0x000fe40003fa5270 */
[----:B------:R-:W-:Y:S01]  /*6600*/  @P6 LEA R25, R25, UR4, 0x3 ;  /* 0x0000000419196c11 */ /* 0x000fe2000f8e18ff */
[----:B------:R-:W-:Y:S01]  /*6610*/  IMAD R2, R0, 0x9, R41 ;  /* 0x0000000900027824 */ /* 0x000fe200078e0229 */
[----:B------:R-:W-:Y:S01]  /*6620*/  @P0 LEA R23, R23, UR4, 0x3 ;  /* 0x0000000417170c11 */ /* 0x000fe2000f8e18ff */
[----:B------:R-:W-:Y:S01]  /*6630*/  IMAD.MOV.U32 R41, RZ, RZ, 0x9 ;  /* 0x00000009ff297424 */ /* 0x000fe200078e00ff */
[----:B------:R-:W-:Y:S02]  /*6640*/  @P1 LEA R21, R21, UR4, 0x3 ;  /* 0x0000000415151c11 */ /* 0x000fe4000f8e18ff */
[----:B------:R-:W-:Y:S01]  /*6650*/  ISETP.NE.AND P5, PT, R2, UR7, !P5 ;  /* 0x0000000702007c0c */ /* 0x000fe2000efa5270 */
[----:B------:R-:W-:Y:S01]  /*6660*/  IMAD R2, R0, R41, 0x4 ;  /* 0x0000000400027424 */ /* 0x000fe200078e0229 */
[----:B------:R-:W-:-:S02]  /*6670*/  @P2 LEA R17, R17, UR4, 0x3 ;  /* 0x0000000411112c11 */ /* 0x000fc4000f8e18ff */
[----:B------:R-:W-:Y:S02]  /*6680*/  @P3 LEA R15, R15, UR4, 0x3 ;  /* 0x000000040f0f3c11 */ /* 0x000fe4000f8e18ff */
[----:B------:R-:W-:-:S07]  /*6690*/  @P4 LEA R13, R13, UR4, 0x3 ;  /* 0x000000040d0d4c11 */ /* 0x000fce000f8e18ff */
[----:B------:R-:W-:Y:S01]  /*66a0*/  @!P5 LEA R45, R45, UR4, 0x3 ;  /* 0x000000042d2ddc11 */ /* 0x000fe2000f8e18ff */
[----:B------:R0:W-:Y:S01]  /*66b0*/  @P6 STS.64 [R25], R6 ;  /* 0x0000000619006388 */ /* 0x0001e20000000a00 */
[----:B------:R-:W-:-:S03]  /*66c0*/  ISETP.NE.AND P6, PT, R30, R32, PT ;  /* 0x000000201e00720c */ /* 0x000fc60003fc5270 */
[----:B------:R0:W-:Y:S01]  /*66d0*/  @!P5 STS.64 [R45], R8 ;  /* 0x000000082d00d388 */ /* 0x0001e20000000a00 */
[----:B------:R-:W-:Y:S01]  /*66e0*/  ISETP.NE.AND P6, PT, R2, UR7, !P6 ;  /* 0x0000000702007c0c */ /* 0x000fe2000f7c5270 */
[----:B------:R-:W-:Y:S01]  /*66f0*/  IMAD R2, R0, R41, 0x8 ;  /* 0x0000000800027424 */ /* 0x000fe200078e0229 */
[----:B------:R-:W-:Y:S01]  /*6700*/  ISETP.NE.AND P5, PT, R38, R3, PT ;  /* 0x000000032600720c */ /* 0x000fe20003fa5270 */
[----:B------:R0:W-:Y:S01]  /*6710*/  @P0 STS.64 [R23], R10 ;  /* 0x0000000a17000388 */ /* 0x0001e20000000a00 */
[----:B------:R-:W-:Y:S02]  /*6720*/  ISETP.GE.U32.AND P0, PT, R0, R5, PT ;  /* 0x000000050000720c */ /* 0x000fe40003f06070 */
[----:B------:R-:W-:Y:S01]  /*6730*/  ISETP.NE.AND P5, PT, R2, UR7, !P5 ;  /* 0x0000000702007c0c */ /* 0x000fe2000efa5270 */
[----:B------:R0:W-:Y:S06]  /*6740*/  @P1 STS.64 [R21], R28 ;  /* 0x0000001c15001388 */ /* 0x0001ec0000000a00 */
[----:B------:R-:W-:-:S05]  /*6750*/  @!P6 LEA R19, R19, UR4, 0x3 ;  /* 0x000000041313ec11 */ /* 0x000fca000f8e18ff */
[----:B------:R0:W-:Y:S01]  /*6760*/  @!P6 STS.64 [R19], R30 ;  /* 0x0000001e1300e388 */ /* 0x0001e20000000a00 */
[----:B------:R-:W-:-:S03]  /*6770*/  @!P5 LEA R44, R44, UR4, 0x3 ;  /* 0x000000042c2cdc11 */ /* 0x000fc6000f8e18ff */
[----:B------:R0:W-:Y:S04]  /*6780*/  @P2 STS.64 [R17], R32 ;  /* 0x0000002011002388 */ /* 0x0001e80000000a00 */
[----:B------:R0:W-:Y:S04]  /*6790*/  @P3 STS.64 [R15], R34 ;  /* 0x000000220f003388 */ /* 0x0001e80000000a00 */
[----:B------:R0:W-:Y:S04]  /*67a0*/  @P4 STS.64 [R13], R36 ;  /* 0x000000240d004388 */ /* 0x0001e80000000a00 */
[----:B------:R0:W-:Y:S01]  /*67b0*/  @!P5 STS.64 [R44], R38 ;  /* 0x000000262c00d388 */ /* 0x0001e20000000a00 */
[----:B------:R-:W-:Y:S06]  /*67c0*/  BAR.SYNC.DEFER_BLOCKING 0x0 ;  /* 0x0000000000007b1d */ /* 0x000fec0000010000 */
[----:B------:R-:W-:Y:S05]  /*67d0*/  @P0 BRA `(.L_x_1425) ;  /* 0x0000000c00c40947 */ /* 0x000fea0003800000 */
[----:B0-----:R-:W-:Y:S01]  /*67e0*/  IADD3 R7, PT, PT, R18, R14, R16 ;  /* 0x0000000e12077210 */ /* 0x001fe20007ffe010 */
[----:B------:R-:W-:Y:S01]  /*67f0*/  BSSY.RECONVERGENT B1, `(.L_x_1426) ;  /* 0x0000028000017945 */ /* 0x000fe20003800200 */
[----:B------:R-:W-:Y:S02]  /*6800*/  LOP3.LUT R2, RZ, R0, RZ, 0x33, !PT ;  /* 0x00000000ff027212 */ /* 0x000fe400078e33ff */
[----:B------:R-:W-:-:S04]  /*6810*/  IADD3 R7, PT, PT, R22, R7, R20 ;  /* 0x0000000716077210 */ /* 0x000fc80007ffe014 */
[----:B------:R-:W-:-:S04]  /*6820*/  IADD3 R7, PT, PT, R26, R7, R24 ;  /* 0x000000071a077210 */ /* 0x000fc80007ffe018 */
[----:B------:R-:W-:-:S04]  /*6830*/  IADD3 R12, PT, PT, R2, R7, R12 ;  /* 0x00000007020c7210 */ /* 0x000fc80007ffe00c */
[C---:B------:R-:W-:Y:S02]  /*6840*/  LOP3.LUT R2, R12.reuse, 0x300, RZ, 0xc0, !PT ;  /* 0x000003000c027812 */ /* 0x040fe400078ec0ff */
[----:B------:R-:W-:Y:S02]  /*6850*/  ISETP.GE.U32.AND P1, PT, R12, 0x300, PT ;  /* 0x000003000c00780c */ /* 0x000fe40003f26070 */
[----:B------:R-:W-:Y:S01]  /*6860*/  ISETP.NE.AND P0, PT, R2, 0x300, PT ;  /* 0x000003000200780c */ /* 0x000fe20003f05270 */
[----:B------:R-:W-:-:S12]  /*6870*/  IMAD.MOV.U32 R2, RZ, RZ, R0 ;  /* 0x000000ffff027224 */ /* 0x000fd800078e0000 */
[----:B------:R-:W-:Y:S05]  /*6880*/  @!P0 BRA `(.L_x_1427) ;  /* 0x0000000000788947 */ /* 0x000fea0003800000 */
[----:B------:R-:W0:Y:S01]  /*6890*/  LDC.64 R6, c[0x0][0x3a0] ;  /* 0x0000e800ff067b82 */ /* 0x000e220000000a00 */
[----:B------:R-:W-:Y:S02]  /*68a0*/  LEA.HI R12, R12, 0x1, RZ, 0x18 ;  /* 0x000000010c0c7811 */ /* 0x000fe400078fc0ff */
[----:B------:R-:W-:-:S03]  /*68b0*/  LEA R4, R0, UR4, 0x3 ;  /* 0x0000000400047c11 */ /* 0x000fc6000f8e18ff */
[C---:B------:R-:W-:Y:S01]  /*68c0*/  IMAD.SHL.U32 R2, R12.reuse, 0x100, RZ ;  /* 0x000001000c027824 */ /* 0x040fe200078e00ff */
[----:B------:R-:W-:Y:S01]  /*68d0*/  LOP3.LUT R12, R12, 0x3, RZ, 0xc0, !PT ;  /* 0x000000030c0c7812 */ /* 0x000fe200078ec0ff */
[----:B------:R-:W1:Y:S04]  /*68e0*/  LDC.64 R8, c[0x0][0x398] ;  /* 0x0000e600ff087b82 */ /* 0x000e680000000a00 */
[----:B------:R-:W-:Y:S02]  /*68f0*/  IMAD.MOV R12, RZ, RZ, -R12 ;  /* 0x000000ffff0c7224 */ /* 0x000fe400078e0a0c */
[----:B0-----:R-:W-:-:S04]  /*6900*/  IMAD.WIDE.U32 R6, R0, 0x4, R6 ;  /* 0x0000000400067825 */ /* 0x001fc800078e0006 */
[----:B------:R-:W-:Y:S01]  /*6910*/  IMAD.MOV.U32 R16, RZ, RZ, R7 ;  /* 0x000000ffff107224 */ /* 0x000fe200078e0007 */
[----:B------:R-:W-:Y:S01]  /*6920*/  LOP3.LUT R7, R2, 0x300, RZ, 0xc0, !PT ;  /* 0x0000030002077812 */ /* 0x000fe200078ec0ff */
[----:B------:R-:W-:Y:S02]  /*6930*/  IMAD.MOV.U32 R15, RZ, RZ, R6 ;  /* 0x000000ffff0f7224 */ /* 0x000fe400078e0006 */
[----:B-1----:R-:W-:-:S04]  /*6940*/  IMAD.WIDE.U32 R8, R0, 0x4, R8 ;  /* 0x0000000400087825 */ /* 0x002fc800078e0008 */
[----:B------:R-:W-:Y:S02]  /*6950*/  IMAD.MOV.U32 R13, RZ, RZ, R8 ;  /* 0x000000ffff0d7224 */ /* 0x000fe400078e0008 */
[----:B------:R-:W-:Y:S02]  /*6960*/  IMAD.MOV.U32 R14, RZ, RZ, R9 ;  /* 0x000000ffff0e7224 */ /* 0x000fe400078e0009 */
[----:B------:R-:W-:-:S07]  /*6970*/  IMAD.IADD R2, R7, 0x1, R0 ;  /* 0x0000000107027824 */ /* 0x000fce00078e0200 */
.L_x_1428:
[----:B0-----:R0:W1:Y:S01]  /*6980*/  LDS.64 R10, [R4] ;  /* 0x00000000040a7984 */ /* 0x0010620000000a00 */
[----:B------:R-:W-:Y:S01]  /*6990*/  IMAD.MOV.U32 R6, RZ, RZ, R13 ;  /* 0x000000ffff067224 */ /* 0x000fe200078e000d */
[----:B------:R-:W-:Y:S01]  /*69a0*/  IADD3 R13, P3, PT, R13, 0x400, RZ ;  /* 0x000004000d0d7810 */ /* 0x000fe20007f7e0ff */
[----:B------:R-:W-:Y:S02]  /*69b0*/  IMAD.MOV.U32 R7, RZ, RZ, R14 ;  /* 0x000000ffff077224 */ /* 0x000fe400078e000e */
[----:B------:R-:W-:Y:S01]  /*69c0*/  IMAD.MOV.U32 R8, RZ, RZ, R15 ;  /* 0x000000ffff087224 */ /* 0x000fe200078e000f */
[----:B------:R-:W-:Y:S01]  /*69d0*/  IADD3 R15, P2, PT, R15, 0x400, RZ ;  /* 0x000004000f0f7810 */ /* 0x000fe20007f5e0ff */
[----:B------:R-:W-:Y:S02]  /*69e0*/  IMAD.MOV.U32 R9, RZ, RZ, R16 ;  /* 0x000000ffff097224 */ /* 0x000fe400078e0010 */
[----:B------:R-:W-:Y:S02]  /*69f0*/  VIADD R12, R12, 0x1 ;  /* 0x000000010c0c7836 */ /* 0x000fe40000000000 */
[----:B0-----:R-:W-:-:S02]  /*6a00*/  VIADD R4, R4, 0x800 ;  /* 0x0000080004047836 */ /* 0x001fc40000000000 */
[----:B------:R-:W-:Y:S01]  /*6a10*/  IMAD.X R16, RZ, RZ, R16, P2 ;  /* 0x000000ffff107224 */ /* 0x000fe200010e0610 */
[----:B------:R-:W-:Y:S01]  /*6a20*/  ISETP.NE.AND P0, PT, R12, RZ, PT ;  /* 0x000000ff0c00720c */ /* 0x000fe20003f05270 */
[----:B------:R-:W-:Y:S01]  /*6a30*/  IMAD.X R14, RZ, RZ, R14, P3 ;  /* 0x000000ffff0e7224 */ /* 0x000fe200018e060e */
[----:B-1----:R0:W-:Y:S04]  /*6a40*/  STG.E desc[UR10][R6.64], R10 ;  /* 0x0000000a06007986 */ /* 0x0021e8000c10190a */
[----:B------:R0:W-:Y:S07]  /*6a50*/  STG.E desc[UR10][R8.64], R11 ;  /* 0x0000000b08007986 */ /* 0x0001ee000c10190a */
[----:B------:R-:W-:Y:S05]  /*6a60*/  @P0 BRA `(.L_x_1428) ;  /* 0xfffffffc00c40947 */ /* 0x000fea000383ffff */
.L_x_1427:
[----:B------:R-:W-:Y:S05]  /*6a70*/  BSYNC.RECONVERGENT B1 ;  /* 0x0000000000017941 */ /* 0x000fea0003800200 */
.L_x_1426:
[----:B------:R-:W-:Y:S05]  /*6a80*/  @!P1 BRA `(.L_x_1425) ;  /* 0x0000000c00189947 */ /* 0x000fea0003800000 */
[----:B------:R-:W1:Y:S01]  /*6a90*/  LDCU.64 UR8, c[0x0][0x398] ;  /* 0x00007300ff0877ac */ /* 0x000e620008000a00 */
[----:B------:R-:W-:Y:S01]  /*6aa0*/  IMAD.IADD R4, R5, 0x1, -R2 ;  /* 0x0000000105047824 */ /* 0x000fe200078e0a02 */
[----:B------:R-:W-:Y:S01]  /*6ab0*/  BSSY.RECONVERGENT B1, `(.L_x_1429) ;  /* 0x000004c000017945 */ /* 0x000fe20003800200 */
[----:B0-----:R-:W-:Y:S01]  /*6ac0*/  IMAD.MOV.U32 R8, RZ, RZ, 0x800 ;  /* 0x00000800ff087424 */ /* 0x001fe200078e00ff */
[----:B------:R-:W0:Y:S01]  /*6ad0*/  LDCU.64 UR12, c[0x0][0x3a0] ;  /* 0x00007400ff0c77ac */ /* 0x000e220008000a00 */
[----:B------:R-:W-:Y:S01]  /*6ae0*/  IMAD.MOV.U32 R9, RZ, RZ, 0x0 ;  /* 0x00000000ff097424 */ /* 0x000fe200078e00ff */
[----:B------:R-:W-:Y:S02]  /*6af0*/  ISETP.GT.AND P1, PT, R4, 0xc00, PT ;  /* 0x00000c000400780c */ /* 0x000fe40003f24270 */
[C---:B------:R-:W-:Y:S01]  /*6b00*/  LEA R4, R2.reuse, UR4, 0x3 ;  /* 0x0000000402047c11 */ /* 0x040fe2000f8e18ff */
[----:B------:R-:W-:-:S04]  /*6b10*/  IMAD.WIDE.U32 R8, R2, 0x4, R8 ;  /* 0x0000000402087825 */ /* 0x000fc800078e0008 */
[----:B------:R-:W-:Y:S01]  /*6b20*/  VIADD R4, R4, 0x1000 ;  /* 0x0000100004047836 */ /* 0x000fe20000000000 */
[C---:B-1----:R-:W-:Y:S02]  /*6b30*/  IADD3 R6, P0, PT, R8.reuse, UR8, RZ ;  /* 0x0000000808067c10 */ /* 0x042fe4000ff1e0ff */
[----:B0-----:R-:W-:Y:S02]  /*6b40*/  IADD3 R8, P2, PT, R8, UR12, RZ ;  /* 0x0000000c08087c10 */ /* 0x001fe4000ff5e0ff */
[C---:B------:R-:W-:Y:S02]  /*6b50*/  IADD3.X R7, PT, PT, R9.reuse, UR9, RZ, P0, !PT ;  /* 0x0000000909077c10 */ /* 0x040fe400087fe4ff */
[----:B------:R-:W-:Y:S02]  /*6b60*/  IADD3.X R9, PT, PT, R9, UR13, RZ, P2, !PT ;  /* 0x0000000d09097c10 */ /* 0x000fe400097fe4ff */
[----:B------:R-:W-:Y:S01]  /*6b70*/  PLOP3.LUT P0, PT, PT, PT, PT, 0x80, 0x8 ;  /* 0x000000000008781c */ /* 0x000fe20003f0f070 */
[----:B------:R-:W-:-:S12]  /*6b80*/  @!P1 BRA `(.L_x_1430) ;  /* 0x0000000000f89947 */ /* 0x000fd80003800000 */
[----:B------:R-:W-:Y:S01]  /*6b90*/  PLOP3.LUT P0, PT, PT, PT, PT, 0x8, 0x80 ;  /* 0x000000000080781c */ /* 0x000fe20003f0e170 */
[----:B------:R-:W-:-:S12]  /*6ba0*/  VIADD R45, R5, 0xfffff400 ;  /* 0xfffff400052d7836 */ /* 0x000fd80000000000 */
.L_x_1431:
[----:B------:R-:W0:Y:S01]  /*6bb0*/  LDS.64 R10, [R4+-0x1000] ;  /* 0xfff00000040a7984 */ /* 0x000e220000000a00 */
[----:B------:R-:W-:-:S03]  /*6bc0*/  VIADD R2, R2, 0x1000 ;  /* 0x0000100002027836 */ /* 0x000fc60000000000 */
[----:B------:R-:W1:Y:S02]  /*6bd0*/  LDS.64 R12, [R4+-0x800] ;  /* 0xfff80000040c7984 */ /* 0x000e640000000a00 */
[----:B------:R-:W-:Y:S02]  /*6be0*/  ISETP.GE.AND P1, PT, R2, R45, PT ;  /* 0x0000002d0200720c */ /* 0x000fe40003f26270 */
[----:B------:R-:W2:Y:S04]  /*6bf0*/  LDS.64 R14, [R4] ;  /* 0x00000000040e7984 */ /* 0x000ea80000000a00 */
[----:B------:R-:W3:Y:S04]  /*6c00*/  LDS.64 R16, [R4+0x800] ;  /* 0x0008000004107984 */ /* 0x000ee80000000a00 */
[----:B------:R-:W4:Y:S04]  /*6c10*/  LDS.64 R18, [R4+0x1000] ;  /* 0x0010000004127984 */ /* 0x000f280000000a00 */
        /* <DEDUP_REMOVED lines=11> */
[----:B0-----:R0:W-:Y:S04]  /*6cd0*/  STG.E desc[UR10][R6.64+-0x800], R10 ;  /* 0xfff8000a06007986 */ /* 0x0011e8000c10190a */
[----:B------:R3:W-:Y:S01]  /*6ce0*/  STG.E desc[UR10][R8.64+-0x800], R11 ;  /* 0xfff8000b08007986 */ /* 0x0007e2000c10190a */
[----:B-1----:R-:W-:-:S03]  /*6cf0*/  VIADD R4, R4, 0x8000 ;  /* 0x0000800004047836 */ /* 0x002fc60000000000 */
[----:B------:R1:W-:Y:S04]  /*6d00*/  STG.E desc[UR10][R6.64+-0x400], R12 ;  /* 0xfffc000c06007986 */ /* 0x0003e8000c10190a */
[----:B------:R4:W-:Y:S01]  /*6d10*/  STG.E desc[UR10][R8.64+-0x400], R13 ;  /* 0xfffc000d08007986 */ /* 0x0009e2000c10190a */
[----:B0-----:R-:W-:-:S03]  /*6d20*/  IADD3 R10, P3, PT, R8, 0x4000, RZ ;  /* 0x00004000080a7810 */ /* 0x001fc60007f7e0ff */
[----:B--2---:R-:W-:Y:S02]  /*6d30*/  STG.E desc[UR10][R6.64], R14 ;  /* 0x0000000e06007986 */ /* 0x004fe4000c10190a */
[----:B---3--:R-:W-:Y:S02]  /*6d40*/  IMAD.X R11, RZ, RZ, R9, P3 ;  /* 0x000000ffff0b7224 */ /* 0x008fe400018e0609 */
[----:B------:R-:W-:Y:S01]  /*6d50*/  STG.E desc[UR10][R8.64], R15 ;  /* 0x0000000f08007986 */ /* 0x000fe2000c10190a */
[----:B-1----:R-:W-:-:S03]  /*6d60*/  IADD3 R12, P2, PT, R6, 0x4000, RZ ;  /* 0x00004000060c7810 */ /* 0x002fc60007f5e0ff */
[----:B------:R-:W-:Y:S02]  /*6d70*/  STG.E desc[UR10][R6.64+0x400], R16 ;  /* 0x0004001006007986 */ /* 0x000fe4000c10190a */
[----:B----4-:R-:W-:Y:S02]  /*6d80*/  IMAD.X R13, RZ, RZ, R7, P2 ;  /* 0x000000ffff0d7224 */ /* 0x010fe400010e0607 */
[----:B------:R-:W-:Y:S04]  /*6d90*/  STG.E desc[UR10][R8.64+0x400], R17 ;  /* 0x0004001108007986 */ /* 0x000fe8000c10190a */
[----:B------:R-:W-:Y:S04]  /*6da0*/  STG.E desc[UR10][R6.64+0x800], R18 ;  /* 0x0008001206007986 */ /* 0x000fe8000c10190a */
[----:B------:R-:W-:Y:S04]  /*6db0*/  STG.E desc[UR10][R8.64+0x800], R19 ;  /* 0x0008001308007986 */ /* 0x000fe8000c10190a */
        /* <DEDUP_REMOVED lines=27> */
.L_x_1430:
[----:B------:R-:W-:Y:S05]  /*6f70*/  BSYNC.RECONVERGENT B1 ;  /* 0x0000000000017941 */ /* 0x000fea0003800200 */
.L_x_1429:
[----:B------:R-:W-:Y:S01]  /*6f80*/  IMAD.IADD R10, R5, 0x1, -R2 ;  /* 0x00000001050a7824 */ /* 0x000fe200078e0a02 */
[----:B------:R-:W-:Y:S04]  /*6f90*/  BSSY.RECONVERGENT B1, `(.L_x_1432) ;  /* 0x0000026000017945 */ /* 0x000fe80003800200 */
[----:B------:R-:W-:-:S13]  /*6fa0*/  ISETP.GT.AND P1, PT, R10, 0x400, PT ;  /* 0x000004000a00780c */ /* 0x000fda0003f24270 */
[----:B------:R-:W-:Y:S05]  /*6fb0*/  @!P1 BRA `(.L_x_1433) ;  /* 0x00000000008c9947 */ /* 0x000fea0003800000 */
[----:B------:R-:W0:Y:S01]  /*6fc0*/  LDS.64 R10, [R4+-0x1000] ;  /* 0xfff00000040a7984 */ /* 0x000e220000000a00 */
[----:B------:R-:W-:Y:S01]  /*6fd0*/  PLOP3.LUT P0, PT, PT, PT, PT, 0x8, 0x80 ;  /* 0x000000000080781c */ /* 0x000fe20003f0e170 */
[----:B------:R-:W-:Y:S02]  /*6fe0*/  VIADD R2, R2, 0x800 ;  /* 0x0000080002027836 */ /* 0x000fe40000000000 */
[----:B------:R-:W1:Y:S04]  /*6ff0*/  LDS.64 R12, [R4+-0x800] ;  /* 0xfff80000040c7984 */ /* 0x000e680000000a00 */
[----:B------:R-:W2:Y:S04]  /*7000*/  LDS.64 R14, [R4] ;  /* 0x00000000040e7984 */ /* 0x000ea80000000a00 */
[----:B------:R-:W3:Y:S04]  /*7010*/  LDS.64 R16, [R4+0x800] ;  /* 0x0008000004107984 */ /* 0x000ee80000000a00 */
[----:B------:R-:W4:Y:S04]  /*7020*/  LDS.64 R18, [R4+0x1000] ;  /* 0x0010000004127984 */ /* 0x000f280000000a00 */
[----:B------:R-:W5:Y:S04]  /*7030*/  LDS.64 R20, [R4+0x1800] ;  /* 0x0018000004147984 */ /* 0x000f680000000a00 */
[----:B------:R-:W5:Y:S04]  /*7040*/  LDS.64 R22, [R4+0x2000] ;  /* 0x0020000004167984 */ /* 0x000f680000000a00 */
[----:B------:R0:W5:Y:S02]  /*7050*/  LDS.64 R24, [R4+0x2800] ;  /* 0x0028000004187984 */ /* 0x0001640000000a00 */
[----:B0-----:R-:W-:-:S02]  /*7060*/  VIADD R4, R4, 0x4000 ;  /* 0x0000400004047836 */ /* 0x001fc40000000000 */
[----:B------:R0:W-:Y:S04]  /*7070*/  STG.E desc[UR10][R6.64+-0x800], R10 ;  /* 0xfff8000a06007986 */ /* 0x0001e8000c10190a */
[----:B------:R3:W-:Y:S04]  /*7080*/  STG.E desc[UR10][R8.64+-0x800], R11 ;  /* 0xfff8000b08007986 */ /* 0x0007e8000c10190a */
[----:B-1----:R1:W-:Y:S04]  /*7090*/  STG.E desc[UR10][R6.64+-0x400], R12 ;  /* 0xfffc000c06007986 */ /* 0x0023e8000c10190a */
        /* <DEDUP_REMOVED lines=21> */
.L_x_1433:
[----:B------:R-:W-:Y:S05]  /*71f0*/  BSYNC.RECONVERGENT B1 ;  /* 0x0000000000017941 */ /* 0x000fea0003800200 */
.L_x_1432:
[----:B------:R-:W-:-:S13]  /*7200*/  ISETP.LT.OR P0, PT, R2, R5, P0 ;  /* 0x000000050200720c */ /* 0x000fda0000701670 */
[----:B------:R-:W-:Y:S05]  /*7210*/  @!P0 BRA `(.L_x_1425) ;  /* 0x0000000400348947 */ /* 0x000fea0003800000 */
[----:B------:R-:W0:Y:S04]  /*7220*/  LDS.64 R10, [R4+-0x1000] ;  /* 0xfff00000040a7984 */ /* 0x000e280000000a00 */
[----:B------:R-:W1:Y:S04]  /*7230*/  LDS.64 R12, [R4+-0x800] ;  /* 0xfff80000040c7984 */ /* 0x000e680000000a00 */
[----:B------:R-:W2:Y:S04]  /*7240*/  LDS.64 R14, [R4] ;  /* 0x00000000040e7984 */ /* 0x000ea80000000a00 */
[----:B------:R-:W3:Y:S04]  /*7250*/  LDS.64 R16, [R4+0x800] ;  /* 0x0008000004107984 */ /* 0x000ee80000000a00 */
        /* <DEDUP_REMOVED lines=8> */
[----:B------:R-:W-:Y:S05]  /*72e0*/  BRA `(.L_x_1425) ;  /* 0x0000000400007947 */ /* 0x000fea0003800000 */
.L_x_1424:
[----:B------:R-:W-:Y:S01]  /*72f0*/  IMAD.MOV.U32 R51, RZ, RZ, 0x9 ;  /* 0x00000009ff337424 */ /* 0x000fe200078e00ff */
[----:B------:R-:W-:Y:S01]  /*7300*/  ISETP.NE.AND P5, PT, R8, R10, PT ;  /* 0x0000000a0800720c */ /* 0x000fe20003fa5270 */
[----:B------:R-:W0:Y:S02]  /*7310*/  @P6 LDC.64 R42, c[0x0][0x398] ;  /* 0x0000e600ff2a6b82 */ /* 0x000e240000000a00 */
[----:B------:R-:W-:-:S05]  /*7320*/  IMAD R2, R0, R51, 0x1 ;  /* 0x0000000100027424 */ /* 0x000fca00078e0233 */
[----:B------:R-:W-:Y:S01]  /*7330*/  ISETP.NE.AND P5, PT, R2, UR7, !P5 ;  /* 0x0000000702007c0c */ /* 0x000fe2000efa5270 */
[----:B------:R-:W1:Y:S01]  /*7340*/  @P6 LDC.64 R48, c[0x0][0x3a0] ;  /* 0x0000e800ff306b82 */ /* 0x000e620000000a00 */
[CC--:B------:R-:W-:Y:S02]  /*7350*/  IMAD R2, R0.reuse, R51.reuse, 0x4 ;  /* 0x0000000400027424 */ /* 0x0c0fe400078e0233 */
[----:B------:R-:W-:-:S05]  /*7360*/  IMAD R51, R0, R51, 0x8 ;  /* 0x0000000800337424 */ /* 0x000fca00078e0233 */
[----:B------:R-:W2:Y:S08]  /*7370*/  @P1 LDC.64 R54, c[0x0][0x398] ;  /* 0x0000e600ff361b82 */ /* 0x000eb00000000a00 */
[----:B------:R-:W3:Y:S01]  /*7380*/  @!P5 LDC.64 R40, c[0x0][0x3a0] ;  /* 0x0000e800ff28db82 */ /* 0x000ee20000000a00 */
[----:B0-----:R-:W-:-:S05]  /*7390*/  @P6 IMAD.WIDE R52, R25, 0x4, R42 ;  /* 0x0000000419346825 */ /* 0x001fca00078e022a */
[----:B------:R-:W-:Y:S02]  /*73a0*/  @P6 STG.E desc[UR10][R52.64], R6 ;  /* 0x0000000634006986 */ /* 0x000fe4000c10190a */
[----:B------:R-:W0:Y:S01]  /*73b0*/  @!P5 LDC.64 R46, c[0x0][0x398] ;  /* 0x0000e600ff2edb82 */ /* 0x000e220000000a00 */
[----:B-1----:R-:W-:-:S05]  /*73c0*/  @P6 IMAD.WIDE R48, R25, 0x4, R48 ;  /* 0x0000000419306825 */ /* 0x002fca00078e0230 */
[----:B------:R1:W-:Y:S01]  /*73d0*/  @P6 STG.E desc[UR10][R48.64], R7 ;  /* 0x0000000730006986 */ /* 0x0003e2000c10190a */
[----:B------:R-:W-:Y:S01]  /*73e0*/  ISETP.NE.AND P6, PT, R30, R32, PT ;  /* 0x000000201e00720c */ /* 0x000fe20003fc5270 */
[----:B------:R-:W1:Y:S01]  /*73f0*/  @P0 LDC.64 R42, c[0x0][0x398] ;  /* 0x0000e600ff2a0b82 */ /* 0x000e620000000a00 */
[----:B--2---:R-:W-:Y:S02]  /*7400*/  @P1 IMAD.WIDE R54, R21, 0x4, R54 ;  /* 0x0000000415361825 */ /* 0x004fe400078e0236 */
[----:B------:R-:W-:-:S05]  /*7410*/  ISETP.NE.AND P6, PT, R2, UR7, !P6 ;  /* 0x0000000702007c0c */ /* 0x000fca000f7c5270 */
[----:B------:R-:W2:Y:S01]  /*7420*/  @P0 LDC.64 R24, c[0x0][0x3a0] ;  /* 0x0000e800ff180b82 */ /* 0x000ea20000000a00 */
[----:B---3--:R-:W-:-:S07]  /*7430*/  @!P5 IMAD.WIDE R58, R45, 0x4, R40 ;  /* 0x000000042d3ad825 */ /* 0x008fce00078e0228 */
[----:B------:R-:W3:Y:S01]  /*7440*/  @P1 LDC.64 R40, c[0x0][0x3a0] ;  /* 0x0000e800ff281b82 */ /* 0x000ee20000000a00 */
[----:B0-----:R-:W-:-:S05]  /*7450*/  @!P5 IMAD.WIDE R46, R45, 0x4, R46 ;  /* 0x000000042d2ed825 */ /* 0x001fca00078e022e */
[----:B------:R-:W-:Y:S01]  /*7460*/  @!P5 STG.E desc[UR10][R46.64], R8 ;  /* 0x000000082e00d986 */ /* 0x000fe2000c10190a */
[----:B-1----:R-:W-:Y:S01]  /*7470*/  @P0 IMAD.WIDE R48, R23, 0x4, R42 ;  /* 0x0000000417300825 */ /* 0x002fe200078e022a */
[----:B------:R-:W0:Y:S02]  /*7480*/  @P2 LDC.64 R6, c[0x0][0x398] ;  /* 0x0000e600ff062b82 */ /* 0x000e240000000a00 */
[----:B------:R1:W-:Y:S01]  /*7490*/  @!P5 STG.E desc[UR10][R58.64], R9 ;  /* 0x000000093a00d986 */ /* 0x0003e2000c10190a */
[----:B------:R-:W-:-:S03]  /*74a0*/  ISETP.NE.AND P5, PT, R38, R3, PT ;  /* 0x000000032600720c */ /* 0x000fc60003fa5270 */
[----:B------:R4:W-:Y:S01]  /*74b0*/  @P0 STG.E desc[UR10][R48.64], R10 ;  /* 0x0000000a30000986 */ /* 0x0009e2000c10190a */
[----:B------:R-:W-:Y:S01]  /*74c0*/  ISETP.NE.AND P5, PT, R51, UR7, !P5 ;  /* 0x0000000733007c0c */ /* 0x000fe2000efa5270 */
[----:B--2---:R-:W-:Y:S01]  /*74d0*/  @P0 IMAD.WIDE R56, R23, 0x4, R24 ;  /* 0x0000000417380825 */ /* 0x004fe200078e0218 */
[----:B------:R-:W2:Y:S04]  /*74e0*/  @!P6 LDC.64 R42, c[0x0][0x398] ;  /* 0x0000e600ff2aeb82 */ /* 0x000ea80000000a00 */
[----:B------:R0:W-:Y:S01]  /*74f0*/  @P0 STG.E desc[UR10][R56.64], R11 ;  /* 0x0000000b38000986 */ /* 0x0001e2000c10190a */
[----:B---3--:R-:W-:-:S03]  /*7500*/  @P1 IMAD.WIDE R52, R21, 0x4, R40 ;  /* 0x0000000415341825 */ /* 0x008fc600078e0228 */
[----:B------:R-:W3:Y:S01]  /*7510*/  @!P6 LDC.64 R22, c[0x0][0x3a0] ;  /* 0x0000e800ff16eb82 */ /* 0x000ee20000000a00 */
[----:B------:R0:W-:Y:S04]  /*7520*/  @P1 STG.E desc[UR10][R54.64], R28 ;  /* 0x0000001c36001986 */ /* 0x0001e8000c10190a */
[----:B------:R0:W-:Y:S03]  /*7530*/  @P1 STG.E desc[UR10][R52.64], R29 ;  /* 0x0000001d34001986 */ /* 0x0001e6000c10190a */
[----:B------:R-:W5:Y:S01]  /*7540*/  @P2 LDC.64 R24, c[0x0][0x3a0] ;  /* 0x0000e800ff182b82 */ /* 0x000f620000000a00 */
[----:B0-----:R-:W-:-:S07]  /*7550*/  @P2 IMAD.WIDE R6, R17, 0x4, R6 ;  /* 0x0000000411062825 */ /* 0x001fce00078e0206 */
[----:B-1----:R-:W0:Y:S01]  /*7560*/  @P3 LDC.64 R8, c[0x0][0x398] ;  /* 0x0000e600ff083b82 */ /* 0x002e220000000a00 */
[----:B--2---:R-:W-:-:S05]  /*7570*/  @!P6 IMAD.WIDE R42, R19, 0x4, R42 ;  /* 0x00000004132ae825 */ /* 0x004fca00078e022a */
[----:B------:R1:W-:Y:S02]  /*7580*/  @!P6 STG.E desc[UR10][R42.64], R30 ;  /* 0x0000001e2a00e986 */ /* 0x0003e4000c10190a */
[----:B------:R-:W2:Y:S01]  /*7590*/  @P3 LDC.64 R50, c[0x0][0x3a0] ;  /* 0x0000e800ff323b82 */ /* 0x000ea20000000a00 */
[----:B---3--:R-:W-:-:S05]  /*75a0*/  @!P6 IMAD.WIDE R22, R19, 0x4, R22 ;  /* 0x000000041316e825 */ /* 0x008fca00078e0216 */
[----:B------:R1:W-:Y:S02]  /*75b0*/  @!P6 STG.E desc[UR10][R22.64], R31 ;  /* 0x0000001f1600e986 */ /* 0x0003e4000c10190a */
[----:B----4-:R-:W3:Y:S01]  /*75c0*/  @P4 LDC.64 R48, c[0x0][0x398] ;  /* 0x0000e600ff304b82 */ /* 0x010ee20000000a00 */
[----:B-----5:R-:W-:Y:S01]  /*75d0*/  @P2 IMAD.WIDE R24, R17, 0x4, R24 ;  /* 0x0000000411182825 */ /* 0x020fe200078e0218 */
[----:B------:R1:W-:Y:S04]  /*75e0*/  @P2 STG.E desc[UR10][R6.64], R32 ;  /* 0x0000002006002986 */ /* 0x0003e8000c10190a */
[----:B------:R1:W-:Y:S02]  /*75f0*/  @P2 STG.E desc[UR10][R24.64], R33 ;  /* 0x0000002118002986 */ /* 0x0003e4000c10190a */
[----:B------:R-:W4:Y:S01]  /*7600*/  @P4 LDC.64 R46, c[0x0][0x3a0] ;  /* 0x0000e800ff2e4b82 */ /* 0x000f220000000a00 */
[----:B0-----:R-:W-:-:S05]  /*7610*/  @P3 IMAD.WIDE R8, R15, 0x4, R8 ;  /* 0x000000040f083825 */ /* 0x001fca00078e0208 */
[----:B------:R1:W-:Y:S02]  /*7620*/  @P3 STG.E desc[UR10][R8.64], R34 ;  /* 0x0000002208003986 */ /* 0x0003e4000c10190a */
[----:B------:R-:W0:Y:S01]  /*7630*/  @!P5 LDC.64 R20, c[0x0][0x398] ;  /* 0x0000e600ff14db82 */ /* 0x000e220000000a00 */
[----:B--2---:R-:W-:-:S05]  /*7640*/  @P3 IMAD.WIDE R50, R15, 0x4, R50 ;  /* 0x000000040f323825 */ /* 0x004fca00078e0232 */
[----:B------:R1:W-:Y:S02]  /*7650*/  @P3 STG.E desc[UR10][R50.64], R35 ;  /* 0x0000002332003986 */ /* 0x0003e4000c10190a */
[----:B------:R-:W2:Y:S01]  /*7660*/  @!P5 LDC.64 R40, c[0x0][0x3a0] ;  /* 0x0000e800ff28db82 */ /* 0x000ea20000000a00 */
[----:B---3--:R-:W-:-:S05]  /*7670*/  @P4 IMAD.WIDE R48, R13, 0x4, R48 ;  /* 0x000000040d304825 */ /* 0x008fca00078e0230 */
[----:B------:R1:W-:Y:S01]  /*7680*/  @P4 STG.E desc[UR10][R48.64], R36 ;  /* 0x0000002430004986 */ /* 0x0003e2000c10190a */
[----:B----4-:R-:W-:-:S05]  /*7690*/  @P4 IMAD.WIDE R46, R13, 0x4, R46 ;  /* 0x000000040d2e4825 */ /* 0x010fca00078e022e */
[----:B------:R1:W-:Y:S01]  /*76a0*/  @P4 STG.E desc[UR10][R46.64], R37 ;  /* 0x000000252e004986 */ /* 0x0003e2000c10190a */
[----:B0-----:R-:W-:-:S05]  /*76b0*/  @!P5 IMAD.WIDE R20, R44, 0x4, R20 ;  /* 0x000000042c14d825 */ /* 0x001fca00078e0214 */
[----:B------:R1:W-:Y:S01]  /*76c0*/  @!P5 STG.E desc[UR10][R20.64], R38 ;  /* 0x000000261400d986 */ /* 0x0003e2000c10190a */
[----:B--2---:R-:W-:-:S05]  /*76d0*/  @!P5 IMAD.WIDE R40, R44, 0x4, R40 ;  /* 0x000000042c28d825 */ /* 0x004fca00078e0228 */
[----:B------:R1:W-:Y:S02]  /*76e0*/  @!P5 STG.E desc[UR10][R40.64], R39 ;  /* 0x000000272800d986 */ /* 0x0003e4000c10190a */
.L_x_1425:
[----:B------:R-:W-:Y:S05]  /*76f0*/  BSYNC.RECONVERGENT B0 ;  /* 0x0000000000007941 */ /* 0x000fea0003800200 */
.L_x_1423:
[----:B------:R-:W-:-:S13]  /*7700*/  ISETP.NE.AND P0, PT, R0, 0xff, PT ;  /* 0x000000ff0000780c */ /* 0x000fda0003f05270 */
[----:B------:R-:W-:Y:S05]  /*7710*/  @P0 EXIT ;  /* 0x000000000000094d */ /* 0x000fea0003800000 */
[----:B0---4-:R-:W0:Y:S01]  /*7720*/  LDC.64 R10, c[0x0][0x3a8] ;  /* 0x0000ea00ff0a7b82 */ /* 0x011e220000000a00 */
[----:B------:R-:W-:-:S09]  /*7730*/  UISETP.NE.AND UP0, UPT, UR7, 0x900, UPT ;  /* 0x000009000700788c */ /* 0x000fd2000bf05270 */
[----:B------:R-:W-:Y:S05]  /*7740*/  BRA.U UP0, `(.L_x_1434) ;  /* 0x00000001001c7547 */ /* 0x000fea000b800000 */
[----:B-1----:R-:W1:Y:S08]  /*7750*/  LDC.64 R6, c[0x0][0x398] ;  /* 0x0000e600ff067b82 */ /* 0x002e700000000a00 */
[----:B------:R-:W2:Y:S01]  /*7760*/  LDC.64 R8, c[0x0][0x3a0] ;  /* 0x0000e800ff087b82 */ /* 0x000ea20000000a00 */
[----:B-1----:R-:W-:-:S05]  /*7770*/  IMAD.WIDE R6, R5, 0x4, R6 ;  /* 0x0000000405067825 */ /* 0x002fca00078e0206 */
[----:B------:R3:W-:Y:S01]  /*7780*/  STG.E desc[UR10][R6.64], R3 ;  /* 0x0000000306007986 */ /* 0x0007e2000c10190a */
[----:B--2---:R-:W-:-:S04]  /*7790*/  IMAD.WIDE R8, R5, 0x4, R8 ;  /* 0x0000000405087825 */ /* 0x004fc800078e0208 */
[----:B------:R-:W-:Y:S01]  /*77a0*/  VIADD R5, R5, 0x1 ;  /* 0x0000000105057836 */ /* 0x000fe20000000000 */
[----:B------:R3:W-:Y:S06]  /*77b0*/  STG.E desc[UR10][R8.64], R27 ;  /* 0x0000001b08007986 */ /* 0x0007ec000c10190a */
.L_x_1434:
[----:B0-----:R-:W-:Y:S01]  /*77c0*/  STG.E desc[UR10][R10.64], R5 ;  /* 0x000000050a007986 */ /* 0x001fe2000c10190a */
[----:B------:R-:W-:Y:S05]  /*77d0*/  EXIT ;  /* 0x000000000000794d */ /* 0x000fea0003800000 */
.L_x_1422:
[----:B------:R-:W0:Y:S01]  /*77e0*/  LDCU.64 UR4, c[0x0][0x380] ;  /* 0x00007000ff0477ac */ /* 0x000e220008000a00 */
[----:B------:R-:W1:Y:S01]  /*77f0*/  S2R R0, SR_TID.X ;  /* 0x0000000000007919 */ /* 0x000e620000002100 */
[----:B------:R-:W-:Y:S01]  /*7800*/  IMAD.MOV.U32 R34, RZ, RZ, RZ ;  /* 0x000000ffff227224 */ /* 0x000fe200078e00ff */
[----:B------:R-:W2:Y:S01]  /*7810*/  LDC R16, c[0x0][0x390] ;  /* 0x0000e400ff107b82 */ /* 0x000ea20000000800 */
[----:B0-----:R-:W-:-:S06]  /*7820*/  UIMAD.WIDE.U32 UR12, UR6, 0x4, UR4 ;  /* 0x00000004060c78a5 */ /* 0x001fcc000f8e0004 */
[----:B------:R-:W-:Y:S02]  /*7830*/  IMAD.U32 R2, RZ, RZ, UR12 ;  /* 0x0000000cff027e24 */ /* 0x000fe4000f8e00ff */
[----:B------:R-:W-:-:S05]  /*7840*/  IMAD.U32 R3, RZ, RZ, UR13 ;  /* 0x0000000dff037e24 */ /* 0x000fca000f8e00ff */
[----:B------:R-:W3:Y:S01]  /*7850*/  LDG.E.CONSTANT R8, desc[UR10][R2.64] ;  /* 0x0000000a02087981 */ /* 0x000ee2000c1e9900 */
[C---:B-1----:R-:W-:Y:S02]  /*7860*/  LOP3.LUT R4, R0.reuse, 0x1f, RZ, 0xc0, !PT ;  /* 0x0000001f00047812 */ /* 0x042fe400078ec0ff */
[----:B------:R-:W-:-:S05]  /*7870*/  LOP3.LUT R5, R0, 0x3e0, RZ, 0xc0, !PT ;  /* 0x000003e000057812 */ /* 0x000fca00078ec0ff */
[----:B------:R-:W-:Y:S02]  /*7880*/  IMAD R11, R5, 0x9, R4 ;  /* 0x00000009050b7824 */ /* 0x000fe400078e0204 */
[----:B------:R-:W-:Y:S02]  /*7890*/  IMAD.U32 R5, RZ, RZ, UR5 ;  /* 0x00000005ff057e24 */ /* 0x000fe4000f8e00ff */
[C---:B------:R-:W-:Y:S01]  /*78a0*/  VIADD R6, R11.reuse, 0x40 ;  /* 0x000000400b067836 */ /* 0x040fe20000000000 */
[C---:B------:R-:W-:Y:S01]  /*78b0*/  ISETP.GE.U32.AND P5, PT, R11.reuse, UR7, PT ;  /* 0x000000070b007c0c */ /* 0x040fe2000bfa6070 */
[C---:B------:R-:W-:Y:S02]  /*78c0*/  VIADD R4, R11.reuse, 0x20 ;  /* 0x000000200b047836 */ /* 0x040fe40000000000 */
[C---:B------:R-:W-:Y:S01]  /*78d0*/  VIADD R9, R11.reuse, 0x60 ;  /* 0x000000600b097836 */ /* 0x040fe20000000000 */
[----:B------:R-:W-:Y:S01]  /*78e0*/  ISETP.GE.U32.AND P1, PT, R6, UR7, PT ;  /* 0x0000000706007c0c */ /* 0x000fe2000bf26070 */
[C---:B------:R-:W-:Y:S01]  /*78f0*/  VIADD R6, R11.reuse, 0x80 ;  /* 0x000000800b067836 */ /* 0x040fe20000000000 */
[----:B------:R-:W-:Y:S01]  /*7900*/  ISETP.GE.U32.AND P0, PT, R4, UR7, PT ;  /* 0x0000000704007c0c */ /* 0x000fe2000bf06070 */
[----:B------:R-:W-:Y:S01]  /*7910*/  VIADD R10, R11, 0xa0 ;  /* 0x000000a00b0a7836 */ /* 0x000fe20000000000 */
[----:B------:R-:W-:Y:S01]  /*7920*/  ISETP.GE.U32.AND P2, PT, R9, UR7, PT ;  /* 0x0000000709007c0c */ /* 0x000fe2000bf46070 */
[----:B------:R-:W-:Y:S01]  /*7930*/  IMAD.U32 R4, RZ, RZ, UR4 ;  /* 0x00000004ff047e24 */ /* 0x000fe2000f8e00ff */
[----:B------:R-:W-:-:S02]  /*7940*/  ISETP.GE.U32.AND P3, PT, R6, UR7, PT ;  /* 0x0000000706007c0c */ /* 0x000fc4000bf66070 */
[C---:B------:R-:W-:Y:S01]  /*7950*/  LEA R6, P6, R11.reuse, UR12, 0x2 ;  /* 0x0000000c0b067c11 */ /* 0x040fe2000f8c10ff */
[C---:B------:R-:W-:Y:S01]  /*7960*/  @!P5 VIADD R7, R11.reuse, UR6 ;  /* 0x000000060b07dc36 */ /* 0x040fe20008000000 */
[----:B------:R-:W-:Y:S01]  /*7970*/  ISETP.GE.U32.AND P4, PT, R10, UR7, PT ;  /* 0x000000070a007c0c */ /* 0x000fe2000bf86070 */
[----:B------:R-:W-:Y:S02]  /*7980*/  VIADD R12, R11, 0xc0 ;  /* 0x000000c00b0c7836 */ /* 0x000fe40000000000 */
[----:B------:R-:W-:-:S04]  /*7990*/  @!P5 IMAD.WIDE.U32 R4, R7, 0x4, R4 ;  /* 0x000000040704d825 */ /* 0x000fc800078e0004 */
[C---:B------:R-:W-:Y:S02]  /*79a0*/  VIADD R13, R11.reuse, 0xe0 ;  /* 0x000000e00b0d7836 */ /* 0x040fe40000000000 */
[----:B------:R-:W-:Y:S02]  /*79b0*/  IMAD.X R7, RZ, RZ, UR13, P6 ;  /* 0x0000000dff077e24 */ /* 0x000fe4000b0e06ff */
[----:B------:R-:W-:Y:S01]  /*79c0*/  VIADD R11, R11, 0x100 ;  /* 0x000001000b0b7836 */ /* 0x000fe20000000000 */
[----:B------:R-:W-:Y:S01]  /*79d0*/  ISETP.GE.U32.AND P6, PT, R12, UR7, PT ;  /* 0x000000070c007c0c */ /* 0x000fe2000bfc6070 */
[----:B---3--:R-:W-:Y:S02]  /*79e0*/  IMAD.MOV.U32 R9, RZ, RZ, R8 ;  /* 0x000000ffff097224 */ /* 0x008fe400078e0008 */
[----:B------:R0:W3:Y:S01]  /*79f0*/  @!P5 LDG.E.CONSTANT R8, desc[UR10][R4.64] ;  /* 0x0000000a0408d981 */ /* 0x0000e2000c1e9900 */
[----:B------:R-:W-:Y:S01]  /*7a00*/  ISETP.GE.U32.AND P5, PT, R13, UR7, PT ;  /* 0x000000070d007c0c */ /* 0x000fe2000bfa6070 */
[----:B------:R-:W-:-:S06]  /*7a10*/  IMAD.MOV.U32 R10, RZ, RZ, R9 ;  /* 0x000000ffff0a7224 */ /* 0x000fcc00078e0009 */
[----:B------:R-:W4:Y:S01]  /*7a20*/  @!P0 LDG.E.CONSTANT R10, desc[UR10][R6.64+0x80] ;  /* 0x0000800a060a8981 */ /* 0x000f22000c1e9900 */
[----:B------:R-:W-:Y:S01]  /*7a30*/  ISETP.GE.U32.AND P0, PT, R11, UR7, PT ;  /* 0x000000070b007c0c */ /* 0x000fe2000bf06070 */
[--C-:B------:R-:W-:Y:S02]  /*7a40*/  IMAD.MOV.U32 R11, RZ, RZ, R9.reuse ;  /* 0x000000ffff0b7224 */ /* 0x100fe400078e0009 */
[--C-:B0-----:R-:W-:Y:S02]  /*7a50*/  IMAD.MOV.U32 R4, RZ, RZ, R9.reuse ;  /* 0x000000ffff047224 */ /* 0x101fe400078e0009 */
[--C-:B------:R-:W-:Y:S02]  /*7a60*/  IMAD.MOV.U32 R5, RZ, RZ, R9.reuse ;  /* 0x000000ffff057224 */ /* 0x100fe400078e0009 */
[--C-:B------:R-:W-:Y:S01]  /*7a70*/  IMAD.MOV.U32 R12, RZ, RZ, R9.reuse ;  /* 0x000000ffff0c7224 */ /* 0x100fe200078e0009 */
[----:B------:R-:W5:Y:S01]  /*7a80*/  @!P1 LDG.E.CONSTANT R11, desc[UR10][R6.64+0x100] ;  /* 0x0001000a060b9981 */ /* 0x000f62000c1e9900 */
[----:B------:R-:W-:-:S02]  /*7a90*/  IMAD.MOV.U32 R13, RZ, RZ, R9 ;  /* 0x000000ffff0d7224 */ /* 0x000fc400078e0009 */
[----:B------:R-:W-:Y:S01]  /*7aa0*/  IMAD.MOV.U32 R14, RZ, RZ, R9 ;  /* 0x000000ffff0e7224 */ /* 0x000fe200078e0009 */
[----:B------:R-:W2:Y:S04]  /*7ab0*/  @!P2 LDG.E.CONSTANT R4, desc[UR10][R6.64+0x180] ;  /* 0x0001800a0604a981 */ /* 0x000ea8000c1e9900 */
[----:B------:R-:W2:Y:S04]  /*7ac0*/  @!P3 LDG.E.CONSTANT R5, desc[UR10][R6.64+0x200] ;  /* 0x0002000a0605b981 */ /* 0x000ea8000c1e9900 */
[----:B------:R-:W2:Y:S04]  /*7ad0*/  @!P4 LDG.E.CONSTANT R12, desc[UR10][R6.64+0x280] ;  /* 0x0002800a060cc981 */ /* 0x000ea8000c1e9900 */
[----:B------:R-:W2:Y:S04]  /*7ae0*/  @!P6 LDG.E.CONSTANT R13, desc[UR10][R6.64+0x300] ;  /* 0x0003000a060de981 */ /* 0x000ea8000c1e9900 */
[----:B------:R-:W2:Y:S04]  /*7af0*/  @!P5 LDG.E.CONSTANT R14, desc[UR10][R6.64+0x380] ;  /* 0x0003800a060ed981 */ /* 0x000ea8000c1e9900 */
[----:B------:R0:W2:Y:S01]  /*7b00*/  @!P0 LDG.E.CONSTANT R9, desc[UR10][R6.64+0x400] ;  /* 0x0004000a06098981 */ /* 0x0000a2000c1e9900 */
[----:B------:R-:W-:-:S13]  /*7b10*/  ISETP.NE.AND P6, PT, R0, RZ, PT ;  /* 0x000000ff0000720c */ /* 0x000fda0003fc5270 */
[----:B------:R1:W2:Y:S01]  /*7b20*/  @!P6 LDG.E.CONSTANT R34, desc[UR10][R2.64+-0x4] ;  /* 0xfffffc0a0222e981 */ /* 0x0002a2000c1e9900 */
[----:B------:R-:W1:Y:S01]  /*7b30*/  S2R R40, SR_LANEID ;  /* 0x0000000000287919 */ /* 0x000e620000000000 */
[----:B------:R-:W1:Y:S01]  /*7b40*/  S2UR UR5, SR_CgaCtaId ;  /* 0x00000000000579c3 */ /* 0x000e620000008800 */
[----:B------:R-:W-:Y:S01]  /*7b50*/  SHF.R.U32.HI R41, RZ, 0x5, R0 ;  /* 0x00000005ff297819 */ /* 0x000fe20000011600 */
[----:B------:R-:W-:Y:S01]  /*7b60*/  UMOV UR4, 0x400 ;  /* 0x0000040000047882 */ /* 0x000fe20000000000 */
[----:B0-----:R-:W-:Y:S01]  /*7b70*/  P2R R6, PR, RZ, 0x40 ;  /* 0x00000040ff067803 */ /* 0x001fe20000000000 */
[----:B-1----:R-:W-:Y:S02]  /*7b80*/  ULEA UR4, UR5, UR4, 0x18 ;  /* 0x0000000405047291 */ /* 0x002fe4000f8ec0ff */
[----:B------:R-:W-:-:S05]  /*7b90*/  IMAD R15, R41, 0x120, R40 ;  /* 0x00000120290f7824 */ /* 0x000fca00078e0228 */
[----:B------:R-:W-:-:S05]  /*7ba0*/  LEA R17, R15, UR4, 0x2 ;  /* 0x000000040f117c11 */ /* 0x000fca000f8e10ff */
[----:B------:R-:W-:Y:S01]  /*7bb0*/  IMAD R18, R40, 0x20, R17 ;  /* 0x0000002028127824 */ /* 0x000fe200078e0211 */
[C---:B------:R-:W-:Y:S02]  /*7bc0*/  LEA R20, R0.reuse, UR4, 0x2 ;  /* 0x0000000400147c11 */ /* 0x040fe4000f8e10ff */
[----:B------:R-:W-:Y:S01]  /*7bd0*/  ISETP.NE.AND P0, PT, R0, RZ, PT ;  /* 0x000000ff0000720c */ /* 0x000fe20003f05270 */
[----:B---3--:R-:W-:Y:S04]  /*7be0*/  STS [R17], R8 ;  /* 0x0000000811007388 */ /* 0x008fe80000000800 */
[----:B----4-:R-:W-:Y:S04]  /*7bf0*/  STS [R17+0x80], R10 ;  /* 0x0000800a11007388 */ /* 0x010fe80000000800 */
[----:B-----5:R-:W-:Y:S04]  /*7c00*/  STS [R17+0x100], R11 ;  /* 0x0001000b11007388 */ /* 0x020fe80000000800 */
[----:B--2---:R-:W-:Y:S04]  /*7c10*/  STS [R17+0x180], R4 ;  /* 0x0001800411007388 */ /* 0x004fe80000000800 */
[----:B------:R-:W-:Y:S04]  /*7c20*/  STS [R17+0x200], R5 ;  /* 0x0002000511007388 */ /* 0x000fe80000000800 */
[----:B------:R-:W-:Y:S04]  /*7c30*/  STS [R17+0x280], R12 ;  /* 0x0002800c11007388 */ /* 0x000fe80000000800 */
[----:B------:R-:W-:Y:S04]  /*7c40*/  STS [R17+0x300], R13 ;  /* 0x0003000d11007388 */ /* 0x000fe80000000800 */
[----:B------:R-:W-:Y:S04]  /*7c50*/  STS [R17+0x380], R14 ;  /* 0x0003800e11007388 */ /* 0x000fe80000000800 */
[----:B------:R-:W-:Y:S01]  /*7c60*/  STS [R17+0x400], R9 ;  /* 0x0004000911007388 */ /* 0x000fe20000000800 */
[----:B------:R-:W-:-:S03]  /*7c70*/  NOP ;  /* 0x0000000000007918 */ /* 0x000fc60000000000 */
[----:B------:R-:W0:Y:S04]  /*7c80*/  LDS R37, [R18+0x20] ;  /* 0x0000200012257984 */ /* 0x000e280000000800 */
[----:B------:R-:W-:Y:S04]  /*7c90*/  LDS R2, [R18] ;  /* 0x0000000012027984 */ /* 0x000fe80000000800 */
[----:B------:R-:W1:Y:S04]  /*7ca0*/  LDS R4, [R18+0x4] ;  /* 0x0000040012047984 */ /* 0x000e680000000800 */
[----:B------:R-:W2:Y:S04]  /*7cb0*/  LDS R6, [R18+0x8] ;  /* 0x0000080012067984 */ /* 0x000ea80000000800 */
[----:B------:R-:W-:Y:S04]  /*7cc0*/  LDS R8, [R18+0xc] ;  /* 0x00000c0012087984 */ /* 0x000fe80000000800 */
[----:B------:R-:W-:Y:S04]  /*7cd0*/  LDS R10, [R18+0x10] ;  /* 0x00001000120a7984 */ /* 0x000fe80000000800 */
[----:B------:R-:W-:Y:S04]  /*7ce0*/  LDS R12, [R18+0x14] ;  /* 0x00001400120c7984 */ /* 0x000fe80000000800 */
[----:B------:R-:W-:Y:S04]  /*7cf0*/  LDS R14, [R18+0x18] ;  /* 0x00001800120e7984 */ /* 0x000fe80000000800 */
[----:B------:R-:W-:Y:S01]  /*7d00*/  LDS R32, [R18+0x1c] ;  /* 0x00001c0012207984 */ /* 0x000fe20000000800 */
[----:B------:R-:W-:Y:S06]  /*7d10*/  BAR.SYNC.DEFER_BLOCKING 0x0 ;  /* 0x0000000000007b1d */ /* 0x000fec0000010000 */
        /* <DEDUP_REMOVED lines=10> */
[----:B------:R-:W4:Y:S04]  /*7dc0*/  LDS R3, [R18] ;  /* 0x0000000012037984 */ /* 0x000f280000000800 */
[----:B------:R-:W5:Y:S04]  /*7dd0*/  LDS R5, [R18+0x4] ;  /* 0x0000040012057984 */ /* 0x000f680000000800 */
[----:B------:R-:W5:Y:S04]  /*7de0*/  LDS R7, [R18+0x8] ;  /* 0x0000080012077984 */ /* 0x000f680000000800 */
[----:B------:R-:W-:Y:S04]  /*7df0*/  LDS R9, [R18+0xc] ;  /* 0x00000c0012097984 */ /* 0x000fe80000000800 */
[----:B------:R-:W-:Y:S04]  /*7e00*/  LDS R11, [R18+0x10] ;  /* 0x00001000120b7984 */ /* 0x000fe80000000800 */
[----:B------:R-:W-:Y:S04]  /*7e10*/  LDS R13, [R18+0x14] ;  /* 0x00001400120d7984 */ /* 0x000fe80000000800 */
[----:B------:R-:W-:Y:S04]  /*7e20*/  LDS R15, [R18+0x18] ;  /* 0x00001800120f7984 */ /* 0x000fe80000000800 */
[----:B------:R-:W-:Y:S04]  /*7e30*/  LDS R33, [R18+0x1c] ;  /* 0x00001c0012217984 */ /* 0x000fe80000000800 */
[----:B------:R4:W-:Y:S01]  /*7e40*/  LDS R16, [R18+0x20] ;  /* 0x0000200012107984 */ /* 0x0009e20000000800 */
[----:B------:R-:W-:Y:S06]  /*7e50*/  BAR.SYNC.DEFER_BLOCKING 0x0 ;  /* 0x0000000000007b1d */ /* 0x000fec0000010000 */
[----:B0-----:R-:W-:Y:S02]  /*7e60*/  STS [R20+0x47c], R37 ;  /* 0x00047c2514007388 */ /* 0x001fe40000000800 */
[----:B------:R-:W-:Y:S01]  /*7e70*/  BAR.SYNC.DEFER_BLOCKING 0x0 ;  /* 0x0000000000007b1d */ /* 0x000fe20000010000 */
[----:B---3--:R-:W-:Y:S01]  /*7e80*/  IMAD R17, R0, 0x9, RZ ;  /* 0x0000000900117824 */ /* 0x008fe200078e02ff */
[----:B-1----:R-:W-:-:S03]  /*7e90*/  ISETP.NE.AND P1, PT, R2, R4, PT ;  /* 0x000000040200720c */ /* 0x002fc60003f25270 */
[----:B------:R-:W-:Y:S01]  /*7ea0*/  VIADD R19, R17, 0x1 ;  /* 0x0000000111137836 */ /* 0x000fe20000000000 */
[----:B------:R-:W0:Y:S04]  /*7eb0*/  @P0 LDS R34, [R20+0x478] ;  /* 0x0004780014220984 */ /* 0x000e280000000800 */
[----:B------:R-:W-:Y:S01]  /*7ec0*/  ISETP.EQ.OR P1, PT, R19, UR7, P1 ;  /* 0x0000000713007c0c */ /* 0x000fe20008f22670 */
[----:B------:R-:W-:Y:S01]  /*7ed0*/  VIADD R19, R17, 0x2 ;  /* 0x0000000211137836 */ /* 0x000fe20000000000 */
[----:B--2---:R-:W-:Y:S02]  /*7ee0*/  ISETP.NE.AND P2, PT, R4, R6, PT ;  /* 0x000000060400720c */ /* 0x004fe40003f45270 */
[----:B----4-:R-:W-:Y:S02]  /*7ef0*/  SEL R18, R3, RZ, !P1 ;  /* 0x000000ff03127207 */ /* 0x010fe40004800000 */
[----:B------:R-:W-:-:S03]  /*7f00*/  ISETP.EQ.OR P2, PT, R19, UR7, P2 ;  /* 0x0000000713007c0c */ /* 0x000fc60009742670 */
[----:B-----5:R-:W-:Y:S01]  /*7f10*/  IMAD.IADD R18, R5, 0x1, R18 ;  /* 0x0000000105127824 */ /* 0x020fe200078e0212 */
[----:B------:R-:W-:Y:S01]  /*7f20*/  ISETP.NE.AND P5, PT, R6, R8, PT ;  /* 0x000000080600720c */ /* 0x000fe20003fa5270 */
[----:B------:R-:W-:-:S03]  /*7f30*/  VIADD R19, R17, 0x3 ;  /* 0x0000000311137836 */ /* 0x000fc60000000000 */
[----:B------:R-:W-:Y:S02]  /*7f40*/  SEL R18, R18, RZ, !P2 ;  /* 0x000000ff12127207 */ /* 0x000fe40005000000 */
[----:B------:R-:W-:-:S03]  /*7f50*/  ISETP.EQ.OR P5, PT, R19, UR7, P5 ;  /* 0x0000000713007c0c */ /* 0x000fc6000afa2670 */
[----:B------:R-:W-:Y:S01]  /*7f60*/  IMAD.IADD R18, R7, 0x1, R18 ;  /* 0x0000000107127824 */ /* 0x000fe200078e0212 */
[----:B------:R-:W-:Y:S01]  /*7f70*/  ISETP.NE.AND P4, PT, R8, R10, PT ;  /* 0x0000000a0800720c */ /* 0x000fe20003f85270 */
[----:B------:R-:W-:-:S03]  /*7f80*/  VIADD R21, R17, 0x4 ;  /* 0x0000000411157836 */ /* 0x000fc60000000000 */
[----:B------:R-:W-:Y:S02]  /*7f90*/  SEL R18, R18, RZ, !P5 ;  /* 0x000000ff12127207 */ /* 0x000fe40006800000 */
[----:B------:R-:W-:Y:S02]  /*7fa0*/  ISETP.EQ.OR P4, PT, R21, UR7, P4 ;  /* 0x0000000715007c0c */ /* 0x000fe4000a782670 */
[----:B0-----:R-:W-:-:S04]  /*7fb0*/  ISETP.NE.AND P0, PT, R34, R2, PT ;  /* 0x000000022200720c */ /* 0x001fc80003f05270 */
[----:B------:R-:W-:Y:S01]  /*7fc0*/  ISETP.EQ.OR P0, PT, R17, UR7, P0 ;  /* 0x0000000711007c0c */ /* 0x000fe20008702670 */
[----:B------:R-:W-:Y:S02]  /*7fd0*/  IMAD.IADD R18, R9, 0x1, R18 ;  /* 0x0000000109127824 */ /* 0x000fe400078e0212 */
[----:B------:R-:W-:Y:S01]  /*7fe0*/  IMAD.MOV.U32 R20, RZ, RZ, 0x2 ;  /* 0x00000002ff147424 */ /* 0x000fe200078e00ff */
[----:B------:R-:W-:Y:S01]  /*7ff0*/  SEL R19, RZ, 0x1, !P0 ;  /* 0x00000001ff137807 */ /* 0x000fe20004000000 */
[----:B------:R-:W-:Y:S01]  /*8000*/  VIADD R21, R17, 0x5 ;  /* 0x0000000511157836 */ /* 0x000fe20000000000 */
[----:B------:R-:W-:-:S07]  /*8010*/  SEL R18, R18, RZ, !P4 ;  /* 0x000000ff12127207 */ /* 0x000fce0006000000 */
[----:B------:R-:W-:Y:S01]  /*8020*/  @!P0 IMAD.MOV R20, RZ, RZ, 0x1 ;  /* 0x00000001ff148424 */ /* 0x000fe200078e02ff */
[----:B------:R-:W-:Y:S01]  /*8030*/  ISETP.NE.AND P0, PT, R10, R12, PT ;  /* 0x0000000c0a00720c */ /* 0x000fe20003f05270 */
[----:B------:R-:W-:-:S03]  /*8040*/  IMAD.IADD R18, R11, 0x1, R18 ;  /* 0x000000010b127824 */ /* 0x000fc600078e0212 */
[----:B------:R-:W-:Y:S01]  /*8050*/  ISETP.EQ.OR P0, PT, R21, UR7, P0 ;  /* 0x0000000715007c0c */ /* 0x000fe20008702670 */
[----:B------:R-:W-:Y:S01]  /*8060*/  @!P1 IMAD.MOV R20, RZ, RZ, R19 ;  /* 0x000000ffff149224 */ /* 0x000fe200078e0213 */
[----:B------:R-:W-:Y:S01]  /*8070*/  ISETP.NE.AND P3, PT, R12, R14, PT ;  /* 0x0000000e0c00720c */ /* 0x000fe20003f65270 */
[----:B------:R-:W-:Y:S01]  /*8080*/  VIADD R21, R17, 0x6 ;  /* 0x0000000611157836 */ /* 0x000fe20000000000 */
[----:B------:R-:W-:Y:S01]  /*8090*/  SEL R18, R18, RZ, !P0 ;  /* 0x000000ff12127207 */ /* 0x000fe20004000000 */
[----:B------:R-:W-:Y:S02]  /*80a0*/  VIADD R19, R20, 0x1 ;  /* 0x0000000114137836 */ /* 0x000fe40000000000 */
[----:B------:R-:W-:Y:S01]  /*80b0*/  @!P2 IMAD.MOV R19, RZ, RZ, R20 ;  /* 0x000000ffff13a224 */ /* 0x000fe200078e0214 */
[----:B------:R-:W-:Y:S01]  /*80c0*/  ISETP.EQ.OR P3, PT, R21, UR7, P3 ;  /* 0x0000000715007c0c */ /* 0x000fe20009f62670 */
[----:B------:R-:W-:Y:S02]  /*80d0*/  IMAD.IADD R18, R13, 0x1, R18 ;  /* 0x000000010d127824 */ /* 0x000fe400078e0212 */
[----:B------:R-:W-:-:S02]  /*80e0*/  VIADD R20, R19, 0x1 ;  /* 0x0000000113147836 */ /* 0x000fc40000000000 */
[----:B------:R-:W-:Y:S01]  /*80f0*/  @!P5 IMAD.MOV R20, RZ, RZ, R19 ;  /* 0x000000ffff14d224 */ /* 0x000fe200078e0213 */
[----:B------:R-:W-:Y:S01]  /*8100*/  SEL R18, R18, RZ, !P3 ;  /* 0x000000ff12127207 */ /* 0x000fe20005800000 */
[----:B------:R-:W-:Y:S01]  /*8110*/  VIADD R21, R17, 0x7 ;  /* 0x0000000711157836 */ /* 0x000fe20000000000 */
[----:B------:R-:W-:-:S03]  /*8120*/  ISETP.NE.AND P5, PT, R14, R32, PT ;  /* 0x000000200e00720c */ /* 0x000fc60003fa5270 */
[----:B------:R-:W-:Y:S01]  /*8130*/  IMAD.IADD R18, R15, 0x1, R18 ;  /* 0x000000010f127824 */ /* 0x000fe200078e0212 */
[----:B------:R-:W-:Y:S01]  /*8140*/  ISETP.EQ.OR P5, PT, R21, UR7, P5 ;  /* 0x0000000715007c0c */ /* 0x000fe2000afa2670 */
[----:B------:R-:W-:Y:S02]  /*8150*/  VIADD R19, R20, 0x1 ;  /* 0x0000000114137836 */ /* 0x000fe40000000000 */
[----:B------:R-:W-:Y:S01]  /*8160*/  @!P4 IMAD.MOV R19, RZ, RZ, R20 ;  /* 0x000000ffff13c224 */ /* 0x000fe200078e0214 */
[----:B------:R-:W-:Y:S01]  /*8170*/  SEL R18, R18, RZ, !P5 ;  /* 0x000000ff12127207 */ /* 0x000fe20006800000 */
[----:B------:R-:W-:Y:S01]  /*8180*/  VIADD R17, R17, 0x8 ;  /* 0x0000000811117836 */ /* 0x000fe20000000000 */
[----:B------:R-:W-:-:S03]  /*8190*/  ISETP.NE.AND P4, PT, R32, R37, PT ;  /* 0x000000252000720c */ /* 0x000fc60003f85270 */
[----:B------:R-:W-:Y:S01]  /*81a0*/  IMAD.IADD R18, R33, 0x1, R18 ;  /* 0x0000000121127824 */ /* 0x000fe200078e0212 */
[----:B------:R-:W-:-:S04]  /*81b0*/  ISETP.EQ.OR P4, PT, R17, UR7, P4 ;  /* 0x0000000711007c0c */ /* 0x000fc8000a782670 */
[----:B------:R-:W-:Y:S01]  /*81c0*/  SEL R17, R18, RZ, !P4 ;  /* 0x000000ff12117207 */ /* 0x000fe20006000000 */
[----:B------:R-:W-:-:S04]  /*81d0*/  VIADD R20, R19, 0x1 ;  /* 0x0000000113147836 */ /* 0x000fc80000000000 */
[----:B------:R-:W-:Y:S02]  /*81e0*/  IMAD.IADD R17, R16, 0x1, R17 ;  /* 0x0000000110117824 */ /* 0x000fe400078e0211 */
[----:B------:R-:W-:-:S03]  /*81f0*/  @!P0 IMAD.MOV R20, RZ, RZ, R19 ;  /* 0x000000ffff148224 */ /* 0x000fc600078e0213 */
[----:B------:R-:W0:Y:S01]  /*8200*/  SHFL.UP PT, R19, R17, 0x1, RZ ;  /* 0x0420000011137989 */ /* 0x000e2200000e00ff */
[----:B------:R-:W-:Y:S02]  /*8210*/  VIADD R18, R20, 0x1 ;  /* 0x0000000114127836 */ /* 0x000fe40000000000 */
[----:B------:R-:W-:-:S04]  /*8220*/  @!P3 IMAD.MOV R18, RZ, RZ, R20 ;  /* 0x000000ffff12b224 */ /* 0x000fc800078e0214 */
[----:B------:R-:W-:Y:S02]  /*8230*/  VIADD R36, R18, 0x1 ;  /* 0x0000000112247836 */ /* 0x000fe40000000000 */
[----:B------:R-:W-:-:S04]  /*8240*/  @!P5 IMAD.MOV R36, RZ, RZ, R18 ;  /* 0x000000ffff24d224 */ /* 0x000fc800078e0212 */
[----:B------:R-:W-:Y:S02]  /*8250*/  VIADD R16, R36, 0x1 ;  /* 0x0000000124107836 */ /* 0x000fe40000000000 */
[----:B------:R-:W-:-:S05]  /*8260*/  @!P4 IMAD.MOV R16, RZ, RZ, R36 ;  /* 0x000000ffff10c224 */ /* 0x000fca00078e0224 */
[----:B------:R-:W1:Y:S01]  /*8270*/  SHFL.UP PT, R18, R16, 0x1, RZ ;  /* 0x0420000010127989 */ /* 0x000e6200000e00ff */
[----:B------:R-:W-:Y:S02]  /*8280*/  ISETP.NE.AND P0, PT, R16, RZ, PT ;  /* 0x000000ff1000720c */ /* 0x000fe40003f05270 */
[----:B------:R-:W-:Y:S02]  /*8290*/  ISETP.GE.AND P4, PT, R40, 0x1, PT ;  /* 0x000000012800780c */ /* 0x000fe40003f86270 */
[----:B0-----:R-:W-:-:S04]  /*82a0*/  SEL R19, R19, RZ, !P0 ;  /* 0x000000ff13137207 */ /* 0x001fc80004000000 */
[----:B------:R-:W-:-:S05]  /*82b0*/  SEL R20, R19, RZ, P4 ;  /* 0x000000ff13147207 */ /* 0x000fca0002000000 */
[----:B------:R-:W-:-:S05]  /*82c0*/  IMAD.IADD R20, R17, 0x1, R20 ;  /* 0x0000000111147824 */ /* 0x000fca00078e0214 */
[----:B------:R-:W0:Y:S01]  /*82d0*/  SHFL.UP PT, R19, R20, 0x2, RZ ;  /* 0x0440000014137989 */ /* 0x000e2200000e00ff */
[----:B-1----:R-:W-:-:S05]  /*82e0*/  SEL R17, R18, RZ, P4 ;  /* 0x000000ff12117207 */ /* 0x002fca0002000000 */
[----:B------:R-:W-:-:S05]  /*82f0*/  IMAD.IADD R17, R17, 0x1, R16 ;  /* 0x0000000111117824 */ /* 0x000fca00078e0210 */
        /* <DEDUP_REMOVED lines=14> */
[----:B------:R-:W-:Y:S01]  /*83e0*/  IMAD.IADD R20, R19, 0x1, R20 ;  /* 0x0000000113147824 */ /* 0x000fe200078e0214 */
[----:B-1----:R-:W-:-:S04]  /*83f0*/  SEL R17, R16, RZ, P4 ;  /* 0x000000ff10117207 */ /* 0x002fc80002000000 */
[----:B------:R-:W0:Y:S01]  /*8400*/  SHFL.UP PT, R21, R20, 0x8, RZ ;  /* 0x0500000014157989 */ /* 0x000e2200000e00ff */
[----:B------:R-:W-:-:S05]  /*8410*/  IMAD.IADD R17, R18, 0x1, R17 ;  /* 0x0000000112117824 */ /* 0x000fca00078e0211 */
[----:B------:R-:W1:Y:S01]  /*8420*/  SHFL.UP PT, R16, R17, 0x8, RZ ;  /* 0x0500000011107989 */ /* 0x000e6200000e00ff */
[----:B------:R-:W-:Y:S02]  /*8430*/  ISETP.NE.AND P0, PT, R17, RZ, PT ;  /* 0x000000ff1100720c */ /* 0x000fe40003f05270 */
[----:B------:R-:W-:Y:S02]  /*8440*/  ISETP.GE.AND P4, PT, R40, 0x8, PT ;  /* 0x000000082800780c */ /* 0x000fe40003f86270 */
[----:B0-----:R-:W-:-:S04]  /*8450*/  SEL R21, R21, RZ, !P0 ;  /* 0x000000ff15157207 */ /* 0x001fc80004000000 */
[----:B------:R-:W-:Y:S02]  /*8460*/  SEL R21, R21, RZ, P4 ;  /* 0x000000ff15157207 */ /* 0x000fe40002000000 */
[----:B-1----:R-:W-:-:S03]  /*8470*/  SEL R16, R16, RZ, P4 ;  /* 0x000000ff10107207 */ /* 0x002fc60002000000 */
[----:B------:R-:W-:Y:S02]  /*8480*/  IMAD.IADD R21, R20, 0x1, R21 ;  /* 0x0000000114157824 */ /* 0x000fe400078e0215 */
[----:B------:R-:W-:-:S03]  /*8490*/  IMAD.IADD R16, R17, 0x1, R16 ;  /* 0x0000000111107824 */ /* 0x000fc600078e0210 */
[----:B------:R-:W0:Y:S04]  /*84a0*/  SHFL.UP PT, R19, R21, 0x10, RZ ;  /* 0x0600000015137989 */ /* 0x000e2800000e00ff */
[----:B------:R-:W1:Y:S01]  /*84b0*/  SHFL.UP PT, R18, R16, 0x10, RZ ;  /* 0x0600000010127989 */ /* 0x000e6200000e00ff */
[----:B------:R-:W-:Y:S02]  /*84c0*/  ISETP.NE.AND P5, PT, R40, 0x1f, PT ;  /* 0x0000001f2800780c */ /* 0x000fe40003fa5270 */
[----:B------:R-:W-:Y:S02]  /*84d0*/  ISETP.NE.AND P0, PT, R16, RZ, PT ;  /* 0x000000ff1000720c */ /* 0x000fe40003f05270 */
[----:B------:R-:W-:Y:S02]  /*84e0*/  ISETP.GE.AND P4, PT, R40, 0x10, PT ;  /* 0x000000102800780c */ /* 0x000fe40003f86270 */
[----:B0-----:R-:W-:-:S02]  /*84f0*/  SEL R19, R19, RZ, !P0 ;  /* 0x000000ff13137207 */ /* 0x001fc40004000000 */
[----:B-1----:R-:W-:Y:S02]  /*8500*/  SEL R17, R18, RZ, P4 ;  /* 0x000000ff12117207 */ /* 0x002fe40002000000 */
[----:B------:R-:W-:-:S03]  /*8510*/  SEL R18, R19, RZ, P4 ;  /* 0x000000ff13127207 */ /* 0x000fc60002000000 */
[----:B------:R-:W-:Y:S01]  /*8520*/  @!P5 LEA R35, R41, UR4, 0x3 ;  /* 0x000000042923dc11 */ /* 0x000fe2000f8e18ff */
[----:B------:R-:W-:Y:S02]  /*8530*/  IMAD.IADD R38, R16, 0x1, R17 ;  /* 0x0000000110267824 */ /* 0x000fe400078e0211 */
[----:B------:R-:W-:-:S05]  /*8540*/  IMAD.IADD R39, R21, 0x1, R18 ;  /* 0x0000000115277824 */ /* 0x000fca00078e0212 */
[----:B------:R-:W-:Y:S01]  /*8550*/  @!P5 STS.64 [R35], R38 ;  /* 0x000000262300d388 */ /* 0x000fe20000000a00 */
[----:B------:R-:W-:Y:S06]  /*8560*/  BAR.SYNC.DEFER_BLOCKING 0x0 ;  /* 0x0000000000007b1d */ /* 0x000fec0000010000 */
[----:B------:R-:W0:Y:S04]  /*8570*/  LDS.128 R16, [UR4] ;  /* 0x00000004ff107984 */ /* 0x000e280008000c00 */
[----:B------:R-:W1:Y:S04]  /*8580*/  LDS.128 R20, [UR4+0x10] ;  /* 0x00001004ff147984 */ /* 0x000e680008000c00 */
[----:B------:R-:W2:Y:S01]  /*8590*/  LDS.128 R24, [UR4+0x20] ;  /* 0x00002004ff187984 */ /* 0x000ea20008000c00 */
[----:B------:R-:W-:-:S02]  /*85a0*/  ISETP.NE.AND P4, PT, R41, 0x2, PT ;  /* 0x000000022900780c */ /* 0x000fc40003f85270 */
[----:B0-----:R-:W-:-:S04]  /*85b0*/  ISETP.NE.AND P0, PT, R18, RZ, PT ;  /* 0x000000ff1200720c */ /* 0x001fc80003f05270 */
[----:B------:R-:W-:Y:S02]  /*85c0*/  SEL R28, R17, RZ, !P0 ;  /* 0x000000ff111c7207 */ /* 0x000fe40004000000 */
[----:B-1----:R-:W-:-:S03]  /*85d0*/  ISETP.NE.AND P0, PT, R20, RZ, PT ;  /* 0x000000ff1400720c */ /* 0x002fc60003f05270 */
[----:B------:R-:W-:Y:S02]  /*85e0*/  IMAD.IADD R42, R19, 0x1, R28 ;  /* 0x00000001132a7824 */ /* 0x000fe400078e021c */
[----:B------:R-:W0:Y:S03]  /*85f0*/  LDS.128 R28, [UR4+0x30] ;  /* 0x00003004ff1c7984 */ /* 0x000e260008000c00 */
[C---:B------:R-:W-:Y:S02]  /*8600*/  SEL R44, R42.reuse, RZ, !P0 ;  /* 0x000000ff2a2c7207 */ /* 0x040fe40004000000 */
[----:B------:R-:W-:Y:S02]  /*8610*/  SEL R17, R42, R17, !P4 ;  /* 0x000000112a117207 */ /* 0x000fe40006000000 */
[----:B------:R-:W-:Y:S01]  /*8620*/  ISETP.NE.AND P0, PT, R22, RZ, PT ;  /* 0x000000ff1600720c */ /* 0x000fe20003f05270 */
[----:B------:R-:W-:-:S02]  /*8630*/  IMAD.IADD R42, R21, 0x1, R44 ;  /* 0x00000001152a7824 */ /* 0x000fc400078e022c */
[----:B------:R-:W-:-:S03]  /*8640*/  IMAD.IADD R19, R16, 0x1, R18 ;  /* 0x0000000110137824 */ /* 0x000fc600078e0212 */
[----:B------:R-:W-:Y:S02]  /*8650*/  SEL R18, R42, RZ, !P0 ;  /* 0x000000ff2a127207 */ /* 0x000fe40004000000 */
[----:B------:R-:W-:Y:S02]  /*8660*/  SEL R16, R19, R16, !P4 ;  /* 0x0000001013107207 */ /* 0x000fe40006000000 */
[----:B--2---:R-:W-:Y:S01]  /*8670*/  ISETP.NE.AND P4, PT, R24, RZ, PT ;  /* 0x000000ff1800720c */ /* 0x004fe20003f85270 */
[----:B------:R-:W-:Y:S01]  /*8680*/  IMAD.IADD R23, R23, 0x1, R18 ;  /* 0x0000000117177824 */ /* 0x000fe200078e0212 */
[----:B------:R-:W-:Y:S01]  /*8690*/  ISETP.NE.AND P5, PT, R41, 0x3, PT ;  /* 0x000000032900780c */ /* 0x000fe20003fa5270 */
[----:B------:R-:W-:-:S03]  /*86a0*/  IMAD.IADD R19, R19, 0x1, R20 ;  /* 0x0000000113137824 */ /* 0x000fc600078e0214 */
[----:B------:R-:W-:Y:S02]  /*86b0*/  SEL R18, R23, RZ, !P4 ;  /* 0x000000ff17127207 */ /* 0x000fe40006000000 */
[----:B------:R-:W-:Y:S02]  /*86c0*/  SEL R42, R42, R17, !P5 ;  /* 0x000000112a2a7207 */ /* 0x000fe40006800000 */
[----:B------:R-:W-:Y:S01]  /*86d0*/  SEL R16, R19, R16, !P5 ;  /* 0x0000001013107207 */ /* 0x000fe20006800000 */
[----:B------:R-:W-:Y:S01]  /*86e0*/  IMAD.IADD R17, R25, 0x1, R18 ;  /* 0x0000000119117824 */ /* 0x000fe200078e0212 */
[----:B------:R-:W-:Y:S01]  /*86f0*/  ISETP.NE.AND P4, PT, R26, RZ, PT ;  /* 0x000000ff1a00720c */ /* 0x000fe20003f85270 */
[----:B------:R-:W-:Y:S01]  /*8700*/  IMAD.IADD R19, R22, 0x1, R19 ;  /* 0x0000000116137824 */ /* 0x000fe200078e0213 */
[----:B------:R-:W-:Y:S01]  /*8710*/  ISETP.NE.AND P0, PT, R41, 0x4, PT ;  /* 0x000000042900780c */ /* 0x000fe20003f05270 */
[----:B------:R-:W1:Y:S01]  /*8720*/  SHFL.UP PT, R25, R38, 0x1, RZ ;  /* 0x0420000026197989 */ /* 0x000e6200000e00ff */
[----:B------:R-:W-:-:S02]  /*8730*/  SEL R18, R17, RZ, !P4 ;  /* 0x000000ff11127207 */ /* 0x000fc40006000000 */
[C---:B------:R-:W-:Y:S01]  /*8740*/  SEL R16, R19.reuse, R16, !P0 ;  /* 0x0000001013107207 */ /* 0x040fe20004000000 */
[----:B------:R-:W-:Y:S01]  /*8750*/  IMAD.IADD R19, R19, 0x1, R24 ;  /* 0x0000000113137824 */ /* 0x000fe200078e0218 */
[----:B------:R-:W-:Y:S01]  /*8760*/  ISETP.NE.AND P5, PT, R41, 0x5, PT ;  /* 0x000000052900780c */ /* 0x000fe20003fa5270 */
[----:B------:R-:W-:Y:S01]  /*8770*/  IMAD.IADD R27, R27, 0x1, R18 ;  /* 0x000000011b1b7824 */ /* 0x000fe200078e0212 */
[----:B------:R-:W-:Y:S02]  /*8780*/  SEL R42, R23, R42, !P0 ;  /* 0x0000002a172a7207 */ /* 0x000fe40004000000 */
[----:B0-----:R-:W-:Y:S02]  /*8790*/  ISETP.NE.AND P4, PT, R28, RZ, PT ;  /* 0x000000ff1c00720c */ /* 0x001fe40003f85270 */
[----:B------:R-:W-:Y:S01]  /*87a0*/  SEL R16, R19, R16, !P5 ;  /* 0x0000001013107207 */ /* 0x000fe20006800000 */
[----:B------:R-:W-:Y:S01]  /*87b0*/  IMAD.IADD R19, R26, 0x1, R19 ;  /* 0x000000011a137824 */ /* 0x000fe200078e0213 */
[----:B------:R-:W-:Y:S01]  /*87c0*/  SEL R42, R17, R42, !P5 ;  /* 0x0000002a112a7207 */ /* 0x000fe20006800000 */
[----:B------:R-:W0:Y:S01]  /*87d0*/  SHFL.UP PT, R35, R39, 0x1, RZ ;  /* 0x0420000027237989 */ /* 0x000e2200000e00ff */
[----:B------:R-:W-:-:S02]  /*87e0*/  ISETP.NE.AND P5, PT, R41, 0x6, PT ;  /* 0x000000062900780c */ /* 0x000fc40003fa5270 */
[----:B------:R-:W-:Y:S02]  /*87f0*/  SEL R18, R27, RZ, !P4 ;  /* 0x000000ff1b127207 */ /* 0x000fe40006000000 */
[----:B------:R-:W-:Y:S02]  /*8800*/  ISETP.GE.U32.AND P0, PT, R0, 0x20, PT ;  /* 0x000000200000780c */ /* 0x000fe40003f06070 */
[C---:B------:R-:W-:Y:S01]  /*8810*/  SEL R16, R19.reuse, R16, !P5 ;  /* 0x0000001013107207 */ /* 0x040fe20006800000 */
[----:B------:R-:W-:Y:S01]  /*8820*/  IMAD.IADD R19, R19, 0x1, R28 ;  /* 0x0000000113137824 */ /* 0x000fe200078e021c */
[----:B------:R-:W-:Y:S01]  /*8830*/  SEL R42, R27, R42, !P5 ;  /* 0x0000002a1b2a7207 */ /* 0x000fe20006800000 */
[----:B------:R-:W-:Y:S01]  /*8840*/  IMAD.IADD R29, R29, 0x1, R18 ;  /* 0x000000011d1d7824 */ /* 0x000fe200078e0212 */
[----:B------:R-:W-:Y:S02]  /*8850*/  ISETP.NE.AND P4, PT, R41, 0x7, PT ;  /* 0x000000072900780c */ /* 0x000fe40003f85270 */
[----:B------:R-:W-:-:S02]  /*8860*/  ISETP.NE.AND P5, PT, R30, RZ, PT ;  /* 0x000000ff1e00720c */ /* 0x000fc40003fa5270 */
[----:B------:R-:W-:Y:S02]  /*8870*/  SEL R16, R19, R16, !P4 ;  /* 0x0000001013107207 */ /* 0x000fe40006000000 */
[C---:B------:R-:W-:Y:S02]  /*8880*/  SEL R42, R29.reuse, R42, !P4 ;  /* 0x0000002a1d2a7207 */ /* 0x040fe40006000000 */
[----:B------:R-:W-:Y:S02]  /*8890*/  ISETP.NE.AND P4, PT, R40, RZ, P0 ;  /* 0x000000ff2800720c */ /* 0x000fe40000785270 */
[----:B------:R-:W-:Y:S02]  /*88a0*/  SEL R18, R29, RZ, !P5 ;  /* 0x000000ff1d127207 */ /* 0x000fe40006800000 */
[----:B-1----:R-:W-:-:S04]  /*88b0*/  @P0 ISETP.NE.AND P5, PT, R25, RZ, PT ;  /* 0x000000ff1900020c */ /* 0x002fc80003fa5270 */
[----:B------:R-:W-:Y:S02]  /*88c0*/  @P0 SEL R20, R42, RZ, !P5 ;  /* 0x000000ff2a140207 */ /* 0x000fe40006800000 */
[----:B------:R-:W-:-:S03]  /*88d0*/  @P0 ISETP.NE.AND P5, PT, R40, RZ, PT ;  /* 0x000000ff2800020c */ /* 0x000fc60003fa5270 */
[----:B0-----:R-:W-:Y:S01]  /*88e0*/  @P4 IMAD.IADD R42, R35, 0x1, R20 ;  /* 0x00000001232a4824 */ /* 0x001fe200078e0214 */
[----:B------:R-:W-:Y:S01]  /*88f0*/  @P0 SEL R17, R25, RZ, P5 ;  /* 0x000000ff19110207 */ /* 0x000fe20002800000 */
[----:B------:R-:W-:Y:S02]  /*8900*/  IMAD.IADD R30, R30, 0x1, R19 ;  /* 0x000000011e1e7824 */ /* 0x000fe400078e0213 */
[----:B------:R-:W-:Y:S02]  /*8910*/  IMAD.IADD R31, R31, 0x1, R18 ;  /* 0x000000011f1f7824 */ /* 0x000fe400078e0212 */
[----:B------:R-:W-:Y:S02]  /*8920*/  @P0 IMAD.IADD R25, R16, 0x1, R17 ;  /* 0x0000000110190824 */ /* 0x000fe400078e0211 */
[----:B------:R-:W-:Y:S01]  /*8930*/  @P0 IMAD.MOV.U32 R35, RZ, RZ, R42 ;  /* 0x000000ffff230224 */ /* 0x000fe200078e002a */
[----:B------:R-:W-:Y:S06]  /*8940*/  @P0 BRA `(.L_x_1435) ;  /* 0x0000000c001c0947 */ /* 0x000fec0003800000 */
[----:B------:R-:W0:Y:S01]  /*8950*/  LDC.64 R28, c[0x0][0x3b0] ;  /* 0x0000ec00ff1c7b82 */ /* 0x000e220000000a00 */
[----:B------:R-:W-:Y:S01]  /*8960*/  IMAD.U32 R17, RZ, RZ, UR8 ;  /* 0x00000008ff117e24 */ /* 0x000fe2000f8e00ff */
[----:B------:R-:W1:Y:S01]  /*8970*/  LDCU UR5, c[0x0][0x370] ;  /* 0x00006e00ff0577ac */ /* 0x000e620008000800 */
[----:B------:R-:W-:Y:S01]  /*8980*/  @!P6 IMAD.MOV.U32 R18, RZ, RZ, 0x64 ;  /* 0x00000064ff12e424 */ /* 0x000fe200078e00ff */
[----:B------:R2:W-:Y:S01]  /*8990*/  @!P6 STS [UR4+0x74], R30 ;  /* 0x0000741eff00e988 */ /* 0x0005e20008000804 */
[----:B------:R-:W-:Y:S02]  /*89a0*/  @!P6 IMAD.MOV.U32 R19, RZ, RZ, 0x0 ;  /* 0x00000000ff13e424 */ /* 0x000fe400078e00ff */
        /* <DEDUP_REMOVED lines=9> */
.L_x_1436:
[----:B------:R-:W-:Y:S05]  /*8a40*/  NANOSLEEP 0x1c2 ;  /* 0x000001c20000795d */ /* 0x000fea0003800000 */
[----:B------:R-:W-:Y:S01]  /*8a50*/  NOP ;  /* 0x0000000000007918 */ /* 0x000fe20000000000 */
.L_x_1437:
[----:B--2---:R-:W-:-:S03]  /*8a60*/  IMAD.WIDE.U32 R16, R0, 0x10, RZ ;  /* 0x0000001000107825 */ /* 0x004fc600078e00ff */
[----:B------:R-:W-:Y:S02]  /*8a70*/  LOP3.LUT R23, R16, 0xfffffff0, RZ, 0x3c, !PT ;  /* 0xfffffff010177812 */ /* 0x000fe400078e3cff */
[----:B------:R-:W-:Y:S02]  /*8a80*/  LOP3.LUT R17, RZ, R17, RZ, 0x33, !PT ;  /* 0x00000011ff117212 */ /* 0x000fe400078e33ff */
[----:B------:R-:W-:-:S05]  /*8a90*/  IADD3 R22, P0, PT, R28, R23, RZ ;  /* 0x000000171c167210 */ /* 0x000fca0007f1e0ff */
[----:B------:R-:W-:-:S08]  /*8aa0*/  IMAD.X R23, R29, 0x1, R17, P0 ;  /* 0x000000011d177824 */ /* 0x000fd000000e0611 */
.L_x_1439:
[----:B------:R-:W2:Y:S01]  /*8ab0*/  LD.E.128.STRONG.GPU R16, desc[UR10][R22.64+0x200] ;  /* 0x0002000a16107980 */ /* 0x000ea2000c10fd00 */
[----:B------:R-:W-:Y:S05]  /*8ac0*/  YIELD ;  /* 0x0000000000007946 */ /* 0x000fea0003800000 */
[----:B------:R-:W-:Y:S01]  /*8ad0*/  UMOV UR5, 0xffffffff ;  /* 0xffffffff00057882 */ /* 0x000fe20000000000 */
[----:B--2---:R-:W-:-:S04]  /*8ae0*/  ISETP.NE.U32.AND P0, PT, R18, 0x63, PT ;  /* 0x000000631200780c */ /* 0x004fc80003f05070 */
[----:B------:R-:W-:Y:S01]  /*8af0*/  ISETP.NE.AND.EX P0, PT, R19, RZ, PT, P0 ;  /* 0x000000ff1300720c */ /* 0x000fe20003f05300 */
[----:B------:R-:W-:-:S12]  /*8b00*/  BRA.DIV UR5, `(.L_x_1438) ;  /* 0x0000003205007947 */ /* 0x000fd8000b800000 */
[----:B------:R-:W-:-:S13]  /*8b10*/  VOTE.ANY P0, !P0 ;  /* 0x0000000000ff7806 */ /* 0x000fda0004000100 */
.L_x_1496:
        /* <DEDUP_REMOVED lines=20> */
[----:B------:R-:W-:Y:S01]  /*8c60*/  ISETP.GT.AND P0, PT, R24, R27, PT ;  /* 0x0000001b1800720c */ /* 0x000fe20003f04270 */
[----:B------:R-:W-:Y:S01]  /*8c70*/  VIADD R24, R40, 0x8 ;  /* 0x0000000828187836 */ /* 0x000fe20000000000 */
        /* <DEDUP_REMOVED lines=24> */
[----:B------:R-:W-:Y:S01]  /*8e00*/  ISETP.NE.U32.AND P4, PT, R18, 0x65, PT ;  /* 0x000000651200780c */ /* 0x000fe20003f85070 */
[----:B------:R-:W-:Y:S01]  /*8e10*/  VIADD R18, R40, 0x10 ;  /* 0x0000001028127836 */ /* 0x000fe20000000000 */
[----:B------:R-:W-:-:S02]  /*8e20*/  SEL R21, R16, RZ, !P0 ;  /* 0x000000ff10157207 */ /* 0x000fc40004000000 */
[----:B-1----:R-:W-:Y:S02]  /*8e30*/  SEL R17, R22, RZ, !P0 ;  /* 0x000000ff16117207 */ /* 0x002fe40004000000 */
[----:B------:R-:W-:Y:S01]  /*8e40*/  ISETP.NE.AND.EX P4, PT, R19, RZ, PT, P4 ;  /* 0x000000ff1300720c */ /* 0x000fe20003f85340 */
[----:B------:R-:W-:Y:S01]  /*8e50*/  IMAD.IADD R22, R20, 0x1, R21 ;  /* 0x0000000114167824 */ /* 0x000fe200078e0215 */
[----:B------:R-:W-:Y:S01]  /*8e60*/  ISETP.GT.AND P0, PT, R18, R27, PT ;  /* 0x0000001b1200720c */ /* 0x000fe20003f04270 */
[----:B------:R-:W-:Y:S02]  /*8e70*/  IMAD.IADD R38, R42, 0x1, R17 ;  /* 0x000000012a267824 */ /* 0x000fe400078e0211 */
[----:B------:R-:W0:Y:S01]  /*8e80*/  LDC.64 R16, c[0x0][0x3b0] ;  /* 0x0000ec00ff107b82 */ /* 0x000e220000000a00 */
[----:B------:R-:W1:Y:S02]  /*8e90*/  SHFL.DOWN PT, R23, R22, 0x10, R27 ;  /* 0x0a00000016177989 */ /* 0x000e6400000e001b */
[----:B------:R-:W-:-:S02]  /*8ea0*/  ISETP.NE.AND P5, PT, R38, RZ, PT ;  /* 0x000000ff2600720c */ /* 0x000fc40003fa5270 */
[----:B------:R2:W3:Y:S03]  /*8eb0*/  SHFL.DOWN PT, R39, R38, 0x10, R27 ;  /* 0x0a00000026277989 */ /* 0x0004e600000e001b */
[----:B------:R-:W-:Y:S02]  /*8ec0*/  VOTE.ALL P4, P4 ;  /* 0x0000000000ff7806 */ /* 0x000fe40002080000 */
[----:B--2---:R-:W-:-:S05]  /*8ed0*/  LOP3.LUT R27, RZ, R0, RZ, 0x33, !PT ;  /* 0x00000000ff1b7212 */ /* 0x004fca00078e33ff */
[----:B------:R-:W-:Y:S01]  /*8ee0*/  VIADD R27, R27, UR8 ;  /* 0x000000081b1b7c36 */ /* 0x000fe20008000000 */
[----:B-1----:R-:W-:Y:S02]  /*8ef0*/  SEL R23, R23, RZ, !P5 ;  /* 0x000000ff17177207 */ /* 0x002fe40006800000 */
[----:B0-----:R-:W-:Y:S02]  /*8f00*/  IADD3 R42, P5, PT, R16, 0x200, RZ ;  /* 0x00000200102a7810 */ /* 0x001fe40007fbe0ff */
[----:B---3--:R-:W-:Y:S02]  /*8f10*/  SEL R39, R39, RZ, !P0 ;  /* 0x000000ff27277207 */ /* 0x008fe40004000000 */
[----:B------:R-:W-:Y:S01]  /*8f20*/  SEL R23, R23, RZ, !P0 ;  /* 0x000000ff17177207 */ /* 0x000fe20004000000 */
[----:B------:R-:W-:Y:S02]  /*8f30*/  IMAD.X R43, RZ, RZ, R17, P5 ;  /* 0x000000ffff2b7224 */ /* 0x000fe400028e0611 */
[----:B------:R-:W-:-:S02]  /*8f40*/  IMAD.IADD R20, R38, 0x1, R39 ;  /* 0x0000000126147824 */ /* 0x000fc400078e0227 */
[----:B------:R-:W-:-:S07]  /*8f50*/  IMAD.IADD R22, R22, 0x1, R23 ;  /* 0x0000000116167824 */ /* 0x000fce00078e0217 */
.L_x_1510:
[----:B------:R-:W-:Y:S05]  /*8f60*/  @!P4 BRA `(.L_x_1441) ;  /* 0x00000004002cc947 */ /* 0x000fea0003800000 */
.L_x_1445:
[----:B------:R-:W-:-:S07]  /*8f70*/  IMAD.WIDE R38, R27, 0x10, R42 ;  /* 0x000000101b267825 */ /* 0x000fce00078e022a */
.L_x_1443:
[----:B------:R-:W2:Y:S01]  /*8f80*/  LD.E.128.STRONG.GPU R16, desc[UR10][R38.64+-0x200] ;  /* 0xfffe000a26107980 */ /* 0x000ea2000c10fd00 */
[----:B------:R-:W-:Y:S05]  /*8f90*/  YIELD ;  /* 0x0000000000007946 */ /* 0x000fea0003800000 */
[----:B------:R-:W-:Y:S01]  /*8fa0*/  UMOV UR5, 0xffffffff ;  /* 0xffffffff00057882 */ /* 0x000fe20000000000 */
[----:B--2---:R-:W-:-:S04]  /*8fb0*/  ISETP.NE.U32.AND P0, PT, R18, 0x63, PT ;  /* 0x000000631200780c */ /* 0x004fc80003f05070 */
[----:B------:R-:W-:Y:S01]  /*8fc0*/  ISETP.NE.AND.EX P0, PT, R19, RZ, PT, P0 ;  /* 0x000000ff1300720c */ /* 0x000fe20003f05300 */
[----:B------:R-:W-:-:S12]  /*8fd0*/  BRA.DIV UR5, `(.L_x_1442) ;  /* 0x0000003205c07947 */ /* 0x000fd8000b800000 */
[----:B------:R-:W-:-:S13]  /*8fe0*/  VOTE.ANY P0, !P0 ;  /* 0x0000000000ff7806 */ /* 0x000fda0004000100 */
.L_x_1513:
        /* <DEDUP_REMOVED lines=8> */
[----:B------:R-:W-:-:S05]  /*9070*/  LOP3.LUT R21, R21, 0x80000000, R26, 0xec, !PT ;  /* 0x8000000015157812 */ /* 0x000fca00078eec1a */
[----:B------:R-:W-:-:S05]  /*9080*/  VIADD R24, R21, 0xffffffff ;  /* 0xffffffff15187836 */ /* 0x000fca0000000000 */
[----:B------:R-:W-:-:S04]  /*9090*/  LOP3.LUT R24, R21, R24, RZ, 0xc, !PT ;  /* 0x0000001815187212 */ /* 0x000fc800078e0cff */
[----:B------:R0:W1:Y:S02]  /*90a0*/  POPC R41, R24 ;  /* 0x0000001800297309 */ /* 0x0000640000000000 */
        /* <DEDUP_REMOVED lines=33> */
[----:B0-----:R-:W-:Y:S02]  /*92c0*/  SEL R23, R23, RZ, !P4 ;  /* 0x000000ff17177207 */ /* 0x001fe40006000000 */
[----:B------:R-:W-:Y:S01]  /*92d0*/  ISETP.NE.U32.AND P4, PT, R18, 0x65, PT ;  /* 0x000000651200780c */ /* 0x000fe20003f85070 */
[----:B------:R-:W-:Y:S01]  /*92e0*/  VIADD R18, R40, 0x10 ;  /* 0x0000001028127836 */ /* 0x000fe20000000000 */
[----:B------:R-:W-:Y:S02]  /*92f0*/  SEL R23, R23, RZ, !P0 ;  /* 0x000000ff17177207 */ /* 0x000fe40004000000 */
[----:B-1----:R-:W-:Y:S02]  /*9300*/  SEL R17, R17, RZ, !P0 ;  /* 0x000000ff11117207 */ /* 0x002fe40004000000 */
[----:B------:R-:W-:Y:S01]  /*9310*/  ISETP.GT.AND P5, PT, R18, R41, PT ;  /* 0x000000291200720c */ /* 0x000fe20003fa4270 */
[----:B------:R-:W-:Y:S01]  /*9320*/  IMAD.IADD R16, R38, 0x1, R23 ;  /* 0x0000000126107824 */ /* 0x000fe200078e0217 */
[----:B------:R-:W-:Y:S01]  /*9330*/  ISETP.NE.AND.EX P4, PT, R19, RZ, PT, P4 ;  /* 0x000000ff1300720c */ /* 0x000fe20003f85340 */
[----:B------:R-:W-:-:S03]  /*9340*/  IMAD.IADD R17, R46, 0x1, R17 ;  /* 0x000000012e117824 */ /* 0x000fc600078e0211 */
[----:B------:R-:W0:Y:S02]  /*9350*/  SHFL.DOWN PT, R23, R16, 0x10, R41 ;  /* 0x0a00000010177989 */ /* 0x000e2400000e0029 */
[----:B------:R-:W-:Y:S02]  /*9360*/  ISETP.NE.AND P0, PT, R17, RZ, PT ;  /* 0x000000ff1100720c */ /* 0x000fe40003f05270 */
[----:B------:R-:W1:Y:S05]  /*9370*/  SHFL.DOWN PT, R38, R17, 0x10, R41 ;  /* 0x0a00000011267989 */ /* 0x000e6a00000e0029 */
[----:B------:R-:W-:Y:S02]  /*9380*/  VOTE.ALL P4, P4 ;  /* 0x0000000000ff7806 */ /* 0x000fe40002080000 */
[----:B0-----:R-:W-:-:S02]  /*9390*/  SEL R23, R23, RZ, !P0 ;  /* 0x000000ff17177207 */ /* 0x001fc40004000000 */
[----:B------:R-:W-:Y:S02]  /*93a0*/  ISETP.NE.AND P0, PT, R20, RZ, PT ;  /* 0x000000ff1400720c */ /* 0x000fe40003f05270 */
[----:B------:R-:W-:Y:S02]  /*93b0*/  SEL R23, R23, RZ, !P5 ;  /* 0x000000ff17177207 */ /* 0x000fe40006800000 */
[----:B-1----:R-:W-:-:S03]  /*93c0*/  SEL R38, R38, RZ, !P5 ;  /* 0x000000ff26267207 */ /* 0x002fc60006800000 */
[----:B------:R-:W-:Y:S01]  /*93d0*/  IMAD.IADD R23, R16, 0x1, R23 ;  /* 0x0000000110177824 */ /* 0x000fe200078e0217 */
[----:B------:R-:W-:-:S04]  /*93e0*/  IADD3 R20, PT, PT, R17, R38, R20 ;  /* 0x0000002611147210 */ /* 0x000fc80007ffe014 */
[----:B------:R-:W-:-:S05]  /*93f0*/  SEL R23, R23, RZ, !P0 ;  /* 0x000000ff17177207 */ /* 0x000fca0004000000 */
[----:B------:R-:W-:-:S07]  /*9400*/  IMAD.IADD R22, R23, 0x1, R22 ;  /* 0x0000000117167824 */ /* 0x000fce00078e0216 */
.L_x_1527:
[----:B------:R-:W-:Y:S05]  /*9410*/  @P4 BRA `(.L_x_1445) ;  /* 0xfffffff800d44947 */ /* 0x000fea000383ffff */
.L_x_1441:
[----:B------:R-:W-:Y:S01]  /*9420*/  ISETP.NE.AND P4, PT, R40, RZ, PT ;  /* 0x000000ff2800720c */ /* 0x000fe20003f85270 */
[----:B------:R-:W-:Y:S01]  /*9430*/  BSSY.RECONVERGENT B0, `(.L_x_1446) ;  /* 0x0000015000007945 */ /* 0x000fe20003800200 */
[----:B------:R-:W-:Y:S01]  /*9440*/  ISETP.NE.AND P0, PT, R0, RZ, PT ;  /* 0x000000ff0000720c */ /* 0x000fe20003f05270 */
[----:B------:R-:W-:-:S10]  /*9450*/  IMAD.MOV.U32 R21, RZ, RZ, R22 ;  /* 0x000000ffff157224 */ /* 0x000fd400078e0016 */
        /* <DEDUP_REMOVED lines=18> */
.L_x_1447:
[----:B------:R-:W-:Y:S05]  /*9580*/  BSYNC.RECONVERGENT B0 ;  /* 0x0000000000007941 */ /* 0x000fea0003800200 */
.L_x_1446:
[----:B------:R0:W-:Y:S01]  /*9590*/  @!P4 STS.64 [R24+0x48], R20 ;  /* 0x000048141800c388 */ /* 0x0001e20000000a00 */
[----:B------:R-:W-:Y:S02]  /*95a0*/  @!P4 IMAD.MOV.U32 R25, RZ, RZ, R20 ;  /* 0x000000ffff19c224 */ /* 0x000fe400078e0014 */
[----:B------:R-:W-:-:S07]  /*95b0*/  @!P4 IMAD.MOV.U32 R35, RZ, RZ, R22 ;  /* 0x000000ffff23c224 */ /* 0x000fce00078e0016 */
.L_x_1435:
[----:B------:R-:W-:Y:S05]  /*95c0*/  WARPSYNC.ALL ;  /* 0x0000000000007948 */ /* 0x000fea0003800000 */
[C---:B------:R-:W-:Y:S01]  /*95d0*/  ISETP.NE.AND P4, PT, R0.reuse, RZ, PT ;  /* 0x000000ff0000720c */ /* 0x040fe20003f85270 */
[----:B------:R-:W2:Y:S08]  /*95e0*/  S2UR UR5, SR_CgaCtaId ;  /* 0x00000000000579c3 */ /* 0x000eb00000008800 */
[----:B------:R-:W-:Y:S04]  /*95f0*/  BAR.SYNC.DEFER_BLOCKING 0x0 ;  /* 0x0000000000007b1d */ /* 0x000fe80000010000 */
[----:B------:R-:W-:Y:S01]  /*9600*/  @P4 ISETP.NE.AND P5, PT, R25, RZ, PT ;  /* 0x000000ff1900420c */ /* 0x000fe20003fa5270 */
[----:B------:R-:W-:Y:S01]  /*9610*/  IMAD R26, R0, 0x9, RZ ;  /* 0x00000009001a7824 */ /* 0x000fe200078e02ff */
[----:B------:R-:W-:Y:S01]  /*9620*/  ISETP.NE.AND P0, PT, R34, R2, PT ;  /* 0x000000022200720c */ /* 0x000fe20003f05270 */
[----:B------:R-:W-:-:S03]  /*9630*/  UMOV UR4, 0x400 ;  /* 0x0000040000047882 */ /* 0x000fc60000000000 */
[C---:B------:R-:W-:Y:S01]  /*9640*/  ISETP.EQ.OR P0, PT, R26.reuse, UR7, P0 ;  /* 0x000000071a007c0c */ /* 0x040fe20008702670 */
[----:B0-----:R-:W-:Y:S01]  /*9650*/  VIADD R21, R26, 0x7 ;  /* 0x000000071a157836 */ /* 0x001fe20000000000 */
[----:B------:R-:W-:Y:S02]  /*9660*/  BSSY.RECONVERGENT B0, `(.L_x_1448) ;  /* 0x0000148000007945 */ /* 0x000fe40003800200 */
[----:B------:R-:W-:-:S05]  /*9670*/  SEL R24, RZ, 0x1, !P0 ;  /* 0x00000001ff187807 */ /* 0x000fca0004000000 */
[----:B-1----:R-:W-:Y:S02]  /*9680*/  VIADD R20, R24, 0x1 ;  /* 0x0000000118147836 */ /* 0x002fe40000000000 */
[----:B------:R-:W-:Y:S01]  /*9690*/  @!P1 IMAD.MOV R20, RZ, RZ, R24 ;  /* 0x000000ffff149224 */ /* 0x000fe200078e0218 */
[----:B--2---:R-:W-:-:S09]  /*96a0*/  ULEA UR4, UR5, UR4, 0x18 ;  /* 0x0000000405047291 */ /* 0x004fd2000f8ec0ff */
[----:B------:R-:W0:Y:S02]  /*96b0*/  @P4 LDS.64 R16, [UR4+0x48] ;  /* 0x00004804ff104984 */ /* 0x000e240008000a00 */
[----:B0-----:R-:W-:Y:S01]  /*96c0*/  @P4 SEL R18, R17, RZ, !P5 ;  /* 0x000000ff11124207 */ /* 0x001fe20006800000 */
[----:B------:R-:W-:Y:S01]  /*96d0*/  VIADD R17, R26, 0x3 ;  /* 0x000000031a117836 */ /* 0x000fe20000000000 */
[----:B------:R-:W-:Y:S01]  /*96e0*/  ISETP.NE.AND P5, PT, R6, R8, PT ;  /* 0x000000080600720c */ /* 0x000fe20003fa5270 */
[----:B------:R-:W-:Y:S02]  /*96f0*/  @P4 IMAD.IADD R16, R25, 0x1, R16 ;  /* 0x0000000119104824 */ /* 0x000fe400078e0210 */
[----:B------:R-:W-:Y:S01]  /*9700*/  @P4 IMAD.IADD R35, R35, 0x1, R18 ;  /* 0x0000000123234824 */ /* 0x000fe200078e0212 */
[----:B------:R-:W-:Y:S01]  /*9710*/  ISETP.EQ.OR P5, PT, R17, UR7, P5 ;  /* 0x0000000711007c0c */ /* 0x000fe2000afa2670 */
[----:B------:R-:W-:Y:S01]  /*9720*/  @P4 IMAD.MOV.U32 R25, RZ, RZ, R16 ;  /* 0x000000ffff194224 */ /* 0x000fe200078e0010 */
[----:B------:R-:W-:Y:S01]  /*9730*/  ISETP.NE.AND P4, PT, R8, R10, PT ;  /* 0x0000000a0800720c */ /* 0x000fe20003f85270 */
[----:B------:R-:W-:Y:S01]  /*9740*/  VIADD R17, R26, 0x4 ;  /* 0x000000041a117836 */ /* 0x000fe20000000000 */
[----:B------:R-:W-:Y:S01]  /*9750*/  SEL R18, R35, RZ, !P0 ;  /* 0x000000ff23127207 */ /* 0x000fe20004000000 */
[----:B------:R-:W-:Y:S01]  /*9760*/  IMAD.IADD R29, R25, 0x1, R20 ;  /* 0x00000001191d7824 */ /* 0x000fe200078e0214 */
[----:B------:R-:W-:Y:S01]  /*9770*/  ISETP.NE.AND P0, PT, R10, R12, PT ;  /* 0x0000000c0a00720c */ /* 0x000fe20003f05270 */
[----:B------:R-:W-:Y:S01]  /*9780*/  IMAD.IADD R23, R36, 0x1, R25 ;  /* 0x0000000124177824 */ /* 0x000fe200078e0219 */
[----:B------:R-:W-:Y:S01]  /*9790*/  ISETP.EQ.OR P4, PT, R17, UR7, P4 ;  /* 0x0000000711007c0c */ /* 0x000fe2000a782670 */
[----:B------:R-:W-:-:S02]  /*97a0*/  IMAD.IADD R3, R3, 0x1, R18 ;  /* 0x0000000103037824 */ /* 0x000fc400078e0212 */
[----:B------:R-:W-:Y:S02]  /*97b0*/  VIADD R17, R26, 0x5 ;  /* 0x000000051a117836 */ /* 0x000fe40000000000 */
[----:B------:R-:W-:Y:S01]  /*97c0*/  VIADD R46, R29, 0x1 ;  /* 0x000000011d2e7836 */ /* 0x000fe20000000000 */
[----:B------:R-:W-:Y:S01]  /*97d0*/  SEL R18, R3, RZ, !P1 ;  /* 0x000000ff03127207 */ /* 0x000fe20004800000 */
[----:B------:R-:W-:Y:S01]  /*97e0*/  @!P2 IMAD.MOV R46, RZ, RZ, R29 ;  /* 0x000000ffff2ea224 */ /* 0x000fe200078e021d */
[----:B------:R-:W-:Y:S01]  /*97f0*/  ISETP.EQ.OR P0, PT, R17, UR7, P0 ;  /* 0x0000000711007c0c */ /* 0x000fe20008702670 */
[----:B------:R-:W-:Y:S02]  /*9800*/  IMAD.IADD R45, R24, 0x1, R25 ;  /* 0x00000001182d7824 */ /* 0x000fe400078e0219 */
[----:B------:R-:W-:Y:S02]  /*9810*/  IMAD.IADD R5, R5, 0x1, R18 ;  /* 0x0000000105057824 */ /* 0x000fe400078e0212 */
[----:B------:R-:W0:Y:S01]  /*9820*/  LDS.64 R18, [UR4+0x70] ;  /* 0x00007004ff127984 */ /* 0x000e220008000a00 */
[----:B------:R-:W-:-:S02]  /*9830*/  VIADD R17, R46, 0x1 ;  /* 0x000000012e117836 */ /* 0x000fc40000000000 */
[----:B------:R-:W-:Y:S01]  /*9840*/  SEL R22, R5, RZ, !P2 ;  /* 0x000000ff05167207 */ /* 0x000fe20005000000 */
[----:B------:R-:W-:-:S04]  /*9850*/  @!P5 IMAD.MOV R17, RZ, RZ, R46 ;  /* 0x000000ffff11d224 */ /* 0x000fc800078e022e */
[----:B------:R-:W-:-:S05]  /*9860*/  IMAD.IADD R7, R7, 0x1, R22 ;  /* 0x0000000107077824 */ /* 0x000fca00078e0216 */
[----:B------:R-:W-:Y:S02]  /*9870*/  SEL R16, R7, RZ, !P5 ;  /* 0x000000ff07107207 */ /* 0x000fe40006800000 */
[----:B------:R-:W-:-:S03]  /*9880*/  ISETP.NE.AND P5, PT, R14, R32, PT ;  /* 0x000000200e00720c */ /* 0x000fc60003fa5270 */
[----:B------:R-:W-:Y:S01]  /*9890*/  IMAD.IADD R9, R9, 0x1, R16 ;  /* 0x0000000109097824 */ /* 0x000fe200078e0210 */
[----:B------:R-:W-:Y:S01]  /*98a0*/  ISETP.EQ.OR P5, PT, R21, UR7, P5 ;  /* 0x0000000715007c0c */ /* 0x000fe2000afa2670 */
[----:B------:R-:W1:Y:S03]  /*98b0*/  LDS R16, [UR4+0x6c] ;  /* 0x00006c04ff107984 */ /* 0x000e660008000800 */
[----:B------:R-:W-:-:S05]  /*98c0*/  SEL R20, R9, RZ, !P4 ;  /* 0x000000ff09147207 */ /* 0x000fca0006000000 */
[----:B------:R-:W-:Y:S02]  /*98d0*/  IMAD.IADD R11, R11, 0x1, R20 ;  /* 0x000000010b0b7824 */ /* 0x000fe400078e0214 */
[----:B------:R-:W-:Y:S02]  /*98e0*/  VIADD R20, R17, 0x1 ;  /* 0x0000000111147836 */ /* 0x000fe40000000000 */
[----:B------:R-:W-:Y:S01]  /*98f0*/  @!P4 IMAD.MOV R20, RZ, RZ, R17 ;  /* 0x000000ffff14c224 */ /* 0x000fe200078e0211 */
[----:B------:R-:W-:-:S03]  /*9900*/  SEL R22, R11, RZ, !P0 ;  /* 0x000000ff0b167207 */ /* 0x000fc60004000000 */
[----:B------:R-:W-:Y:S02]  /*9910*/  VIADD R21, R20, 0x1 ;  /* 0x0000000114157836 */ /* 0x000fe40000000000 */
[----:B------:R-:W-:Y:S01]  /*9920*/  IMAD.IADD R13, R13, 0x1, R22 ;  /* 0x000000010d0d7824 */ /* 0x000fe200078e0216 */
[----:B0-----:R-:W-:Y:S01]  /*9930*/  ISETP.GE.AND P6, PT, R19, 0x101, PT ;  /* 0x000001011300780c */ /* 0x001fe20003fc6270 */
[----:B------:R-:W-:-:S03]  /*9940*/  @!P0 IMAD.MOV R21, RZ, RZ, R20 ;  /* 0x000000ffff158224 */ /* 0x000fc600078e0214 */
[----:B------:R-:W-:-:S05]  /*9950*/  SEL R22, R13, RZ, !P3 ;  /* 0x000000ff0d167207 */ /* 0x000fca0005800000 */
[----:B------:R-:W-:Y:S02]  /*9960*/  IMAD.IADD R15, R15, 0x1, R22 ;  /* 0x000000010f0f7824 */ /* 0x000fe400078e0216 */
[----:B------:R-:W-:Y:S02]  /*9970*/  VIADD R22, R21, 0x1 ;  /* 0x0000000115167836 */ /* 0x000fe40000000000 */
[----:B------:R-:W-:Y:S01]  /*9980*/  @!P3 IMAD.MOV R22, RZ, RZ, R21 ;  /* 0x000000ffff16b224 */ /* 0x000fe200078e0215 */
[----:B------:R-:W-:-:S05]  /*9990*/  SEL R28, R15, RZ, !P5 ;  /* 0x000000ff0f1c7207 */ /* 0x000fca0006800000 */
[----:B------:R-:W-:Y:S01]  /*99a0*/  IMAD.IADD R33, R33, 0x1, R28 ;  /* 0x0000000121217824 */ /* 0x000fe200078e021c */
[----:B------:R-:W-:Y:S06]  /*99b0*/  @!P6 BRA `(.L_x_1449) ;  /* 0x0000000c004ce947 */ /* 0x000fec0003800000 */
[----:B------:R-:W0:Y:S01]  /*99c0*/  LDS R24, [UR4+0x64] ;  /* 0x00006404ff187984 */ /* 0x000e220008000800 */
[----:B------:R-:W-:Y:S01]  /*99d0*/  ISETP.NE.AND P6, PT, R34, R2, PT ;  /* 0x000000022200720c */ /* 0x000fe20003fc5270 */
[----:B------:R-:W-:Y:S01]  /*99e0*/  IMAD.MOV.U32 R27, RZ, RZ, 0x9 ;  /* 0x00000009ff1b7424 */ /* 0x000fe200078e00ff */
[----:B------:R-:W-:Y:S02]  /*99f0*/  BAR.SYNC.DEFER_BLOCKING 0x0 ;  /* 0x0000000000007b1d */ /* 0x000fe40000010000 */
[----:B------:R-:W-:Y:S01]  /*9a00*/  ISETP.NE.AND P6, PT, R26, UR7, !P6 ;  /* 0x000000071a007c0c */ /* 0x000fe2000f7c5270 */
[CC--:B------:R-:W-:Y:S02]  /*9a10*/  IMAD R26, R0.reuse, R27.reuse, 0x3 ;  /* 0x00000003001a7424 */ /* 0x0c0fe400078e021b */
[----:B------:R-:W-:-:S10]  /*9a20*/  IMAD R27, R0, R27, 0x8 ;  /* 0x00000008001b7424 */ /* 0x000fd400078e021b */
[--C-:B0-----:R-:W-:Y:S02]  /*9a30*/  @!P6 IMAD.IADD R25, R25, 0x1, -R24.reuse ;  /* 0x000000011919e824 */ /* 0x101fe400078e0a18 */
[--C-:B------:R-:W-:Y:S02]  /*9a40*/  @P1 IMAD.IADD R45, R45, 0x1, -R24.reuse ;  /* 0x000000012d2d1824 */ /* 0x100fe400078e0a18 */
[--C-:B------:R-:W-:Y:S01]  /*9a50*/  @P2 IMAD.IADD R29, R29, 0x1, -R24.reuse ;  /* 0x000000011d1d2824 */ /* 0x100fe200078e0a18 */
[----:B------:R-:W-:Y:S01]  /*9a60*/  @!P6 LEA R25, R25, UR4, 0x3 ;  /* 0x000000041919ec11 */ /* 0x000fe2000f8e18ff */
[--C-:B------:R-:W-:Y:S01]  /*9a70*/  @P4 IMAD.IADD R17, R17, 0x1, -R24.reuse ;  /* 0x0000000111114824 */ /* 0x100fe200078e0a18 */
[----:B------:R-:W-:Y:S01]  /*9a80*/  @P1 LEA R45, R45, UR4, 0x3 ;  /* 0x000000042d2d1c11 */ /* 0x000fe2000f8e18ff */
[--C-:B------:R-:W-:Y:S01]  /*9a90*/  @P0 IMAD.IADD R20, R20, 0x1, -R24.reuse ;  /* 0x0000000114140824 */ /* 0x100fe200078e0a18 */
[----:B------:R-:W-:Y:S01]  /*9aa0*/  @P2 LEA R29, R29, UR4, 0x3 ;  /* 0x000000041d1d2c11 */ /* 0x000fe2000f8e18ff */
[----:B------:R2:W-:Y:S01]  /*9ab0*/  @!P6 STS.64 [R25], R34 ;  /* 0x000000221900e388 */ /* 0x0005e20000000a00 */
[----:B------:R-:W-:Y:S01]  /*9ac0*/  ISETP.NE.AND P6, PT, R6, R8, PT ;  /* 0x000000080600720c */ /* 0x000fe20003fc5270 */
[--C-:B------:R-:W-:Y:S01]  /*9ad0*/  @P3 IMAD.IADD R21, R21, 0x1, -R24.reuse ;  /* 0x0000000115153824 */ /* 0x100fe200078e0a18 */
[----:B------:R-:W-:Y:S01]  /*9ae0*/  @P4 LEA R17, R17, UR4, 0x3 ;  /* 0x0000000411114c11 */ /* 0x000fe2000f8e18ff */
[----:B------:R2:W-:Y:S01]  /*9af0*/  @P1 STS.64 [R45], R2 ;  /* 0x000000022d001388 */ /* 0x0005e20000000a00 */
[----:B------:R-:W-:Y:S01]  /*9b00*/  ISETP.NE.AND P6, PT, R26, UR7, !P6 ;  /* 0x000000071a007c0c */ /* 0x000fe2000f7c5270 */
[----:B------:R-:W-:Y:S01]  /*9b10*/  @P5 IMAD.IADD R22, R22, 0x1, -R24 ;  /* 0x0000000116165824 */ /* 0x000fe200078e0a18 */
[----:B------:R-:W-:Y:S01]  /*9b20*/  ISETP.NE.AND P1, PT, R32, R37, PT ;  /* 0x000000252000720c */ /* 0x000fe20003f25270 */
[----:B------:R2:W-:Y:S01]  /*9b30*/  @P2 STS.64 [R29], R4 ;  /* 0x000000041d002388 */ /* 0x0005e20000000a00 */
[----:B------:R-:W-:-:S02]  /*9b40*/  @P0 LEA R20, R20, UR4, 0x3 ;  /* 0x0000000414140c11 */ /* 0x000fc4000f8e18ff */
[----:B------:R-:W-:Y:S02]  /*9b50*/  ISETP.NE.AND P1, PT, R27, UR7, !P1 ;  /* 0x000000071b007c0c */ /* 0x000fe4000cf25270 */
[----:B------:R-:W-:Y:S02]  /*9b60*/  @P3 LEA R21, R21, UR4, 0x3 ;  /* 0x0000000415153c11 */ /* 0x000fe4000f8e18ff */
[----:B------:R-:W-:-:S03]  /*9b70*/  @P5 LEA R22, R22, UR4, 0x3 ;  /* 0x0000000416165c11 */ /* 0x000fc6000f8e18ff */
[----:B------:R-:W-:-:S05]  /*9b80*/  @!P6 IMAD.IADD R46, R46, 0x1, -R24 ;  /* 0x000000012e2ee824 */ /* 0x000fca00078e0a18 */
[----:B------:R-:W-:Y:S01]  /*9b90*/  @!P6 LEA R46, R46, UR4, 0x3 ;  /* 0x000000042e2eec11 */ /* 0x000fe2000f8e18ff */
[----:B------:R-:W-:-:S04]  /*9ba0*/  @!P1 IMAD.IADD R23, R23, 0x1, -R24 ;  /* 0x0000000117179824 */ /* 0x000fc800078e0a18 */
[----:B------:R2:W-:Y:S01]  /*9bb0*/  @!P6 STS.64 [R46], R6 ;  /* 0x000000062e00e388 */ /* 0x0005e20000000a00 */
[----:B------:R-:W-:-:S03]  /*9bc0*/  @!P1 LEA R23, R23, UR4, 0x3 ;  /* 0x0000000417179c11 */ /* 0x000fc6000f8e18ff */
[----:B------:R2:W-:Y:S04]  /*9bd0*/  @P4 STS.64 [R17], R8 ;  /* 0x0000000811004388 */ /* 0x0005e80000000a00 */
[----:B------:R2:W-:Y:S01]  /*9be0*/  @P0 STS.64 [R20], R10 ;  /* 0x0000000a14000388 */ /* 0x0005e20000000a00 */
[----:B------:R-:W-:-:S03]  /*9bf0*/  ISETP.GE.AND P0, PT, R0, R19, PT ;  /* 0x000000130000720c */ /* 0x000fc60003f06270 */
[----:B------:R2:W-:Y:S04]  /*9c00*/  @P3 STS.64 [R21], R12 ;  /* 0x0000000c15003388 */ /* 0x0005e80000000a00 */
[----:B------:R2:W-:Y:S04]  /*9c10*/  @P5 STS.64 [R22], R14 ;  /* 0x0000000e16005388 */ /* 0x0005e80000000a00 */
[----:B------:R2:W-:Y:S01]  /*9c20*/  @!P1 STS.64 [R23], R32 ;  /* 0x0000002017009388 */ /* 0x0005e20000000a00 */
[----:B------:R-:W-:Y:S06]  /*9c30*/  BAR.SYNC.DEFER_BLOCKING 0x0 ;  /* 0x0000000000007b1d */ /* 0x000fec0000010000 */
[----:B------:R-:W-:Y:S05]  /*9c40*/  @P0 BRA `(.L_x_1450) ;  /* 0x0000000c00a40947 */ /* 0x000fea0003800000 */
[----:B--2---:R-:W-:Y:S01]  /*9c50*/  LOP3.LUT R2, RZ, R0, RZ, 0x33, !PT ;  /* 0x00000000ff027212 */ /* 0x004fe200078e33ff */
[----:B------:R-:W-:Y:S01]  /*9c60*/  BSSY.RECONVERGENT B1, `(.L_x_1451) ;  /* 0x000001b000017945 */ /* 0x000fe20003800200 */
[----:B------:R-:W-:-:S03]  /*9c70*/  IMAD.MOV.U32 R36, RZ, RZ, R0 ;  /* 0x000000ffff247224 */ /* 0x000fc600078e0000 */
        /* <DEDUP_REMOVED lines=11> */
[----:B------:R-:W2:Y:S03]  /*9d30*/  LDC.64 R8, c[0x0][0x398] ;  /* 0x0000e600ff087b82 */ /* 0x000ea60000000a00 */
[----:B------:R-:W-:Y:S01]  /*9d40*/  LOP3.LUT R3, R3, 0x300, RZ, 0xc0, !PT ;  /* 0x0000030003037812 */ /* 0x000fe200078ec0ff */
[----:B------:R-:W-:-:S04]  /*9d50*/  IMAD.MOV R12, RZ, RZ, -R2 ;  /* 0x000000ffff0c7224 */ /* 0x000fc800078e0a02 */
[----:B------:R-:W-:-:S07]  /*9d60*/  IMAD.IADD R36, R3, 0x1, R0 ;  /* 0x0000000103247824 */ /* 0x000fce00078e0200 */
.L_x_1453:
[----:B---3--:R3:W4:Y:S01]  /*9d70*/  LDS.64 R14, [R10] ;  /* 0x000000000a0e7984 */ /* 0x0087220000000a00 */
[----:B--2---:R-:W-:-:S04]  /*9d80*/  IMAD.WIDE R4, R11, 0x4, R8 ;  /* 0x000000040b047825 */ /* 0x004fc800078e0208 */
[----:B0-----:R-:W-:-:S04]  /*9d90*/  IMAD.WIDE R2, R11, 0x4, R6 ;  /* 0x000000040b027825 */ /* 0x001fc800078e0206 */
[----:B------:R-:W-:Y:S02]  /*9da0*/  VIADD R12, R12, 0x1 ;  /* 0x000000010c0c7836 */ /* 0x000fe40000000000 */
[----:B------:R-:W-:Y:S02]  /*9db0*/  VIADD R11, R11, 0x100 ;  /* 0x000001000b0b7836 */ /* 0x000fe40000000000 */
[----:B---3--:R-:W-:Y:S01]  /*9dc0*/  VIADD R10, R10, 0x800 ;  /* 0x000008000a0a7836 */ /* 0x008fe20000000000 */
[----:B------:R-:W-:Y:S01]  /*9dd0*/  ISETP.NE.AND P0, PT, R12, RZ, PT ;  /* 0x000000ff0c00720c */ /* 0x000fe20003f05270 */
[----:B----4-:R3:W-:Y:S04]  /*9de0*/  STG.E desc[UR10][R4.64], R14 ;  /* 0x0000000e04007986 */ /* 0x0107e8000c10190a */
[----:B------:R3:W-:Y:S08]  /*9df0*/  STG.E desc[UR10][R2.64], R15 ;  /* 0x0000000f02007986 */ /* 0x0007f0000c10190a */
[----:B------:R-:W-:Y:S05]  /*9e00*/  @P0 BRA `(.L_x_1453) ;  /* 0xfffffffc00d80947 */ /* 0x000fea000383ffff */
.L_x_1452:
[----:B------:R-:W-:Y:S05]  /*9e10*/  BSYNC.RECONVERGENT B1 ;  /* 0x0000000000017941 */ /* 0x000fea0003800200 */
.L_x_1451:
[----:B------:R-:W-:Y:S05]  /*9e20*/  @!P1 BRA `(.L_x_1450) ;  /* 0x0000000c002c9947 */ /* 0x000fea0003800000 */
[----:B------:R-:W0:Y:S01]  /*9e30*/  LDCU.64 UR8, c[0x0][0x398] ;  /* 0x00007300ff0877ac */ /* 0x000e220008000a00 */
[----:B---3--:R-:W-:Y:S01]  /*9e40*/  IMAD.IADD R2, R19, 0x1, -R36 ;  /* 0x0000000113027824 */ /* 0x008fe200078e0a24 */
[----:B------:R-:W-:Y:S01]  /*9e50*/  LEA R3, R36, UR4, 0x3 ;  /* 0x0000000424037c11 */ /* 0x000fe2000f8e18ff */
[----:B------:R-:W-:Y:S01]  /*9e60*/  BSSY.RECONVERGENT B1, `(.L_x_1454) ;  /* 0x0000051000017945 */ /* 0x000fe20003800200 */
[----:B------:R-:W2:Y:S01]  /*9e70*/  LDCU.64 UR12, c[0x0][0x3a0] ;  /* 0x00007400ff0c77ac */ /* 0x000ea20008000a00 */
[----:B------:R-:W-:Y:S02]  /*9e80*/  PLOP3.LUT P0, PT, PT, PT, PT, 0x80, 0x8 ;  /* 0x000000000008781c */ /* 0x000fe40003f0f070 */
[----:B------:R-:W-:Y:S01]  /*9e90*/  ISETP.GT.AND P1, PT, R2, 0xc00, PT ;  /* 0x00000c000200780c */ /* 0x000fe20003f24270 */
[----:B------:R-:W-:Y:S02]  /*9ea0*/  IMAD.IADD R2, R36, 0x1, R24 ;  /* 0x0000000124027824 */ /* 0x000fe400078e0218 */
[----:B------:R-:W-:Y:S01]  /*9eb0*/  VIADD R3, R3, 0x1000 ;  /* 0x0000100003037836 */ /* 0x000fe20000000000 */
[----:B0-----:R-:W-:-:S02]  /*9ec0*/  UIADD3 UR8, UP0, UPT, UR8, 0x800, URZ ;  /* 0x0000080008087890 */ /* 0x001fc4000ff1e0ff */
[----:B--2---:R-:W-:Y:S02]  /*9ed0*/  UIADD3 UR12, UP1, UPT, UR12, 0x800, URZ ;  /* 0x000008000c0c7890 */ /* 0x004fe4000ff3e0ff */
        /* <DEDUP_REMOVED lines=9> */
.L_x_1456:
[----:B--2---:R-:W0:Y:S01]  /*9f70*/  LDS.64 R46, [R3+-0x1000] ;  /* 0xfff00000032e7984 */ /* 0x004e220000000a00 */
[----:B------:R-:W-:-:S03]  /*9f80*/  IMAD.WIDE R48, R2, 0x4, R6 ;  /* 0x0000000402307825 */ /* 0x000fc600078e0206 */
[----:B------:R-:W2:Y:S01]  /*9f90*/  LDS.64 R44, [R3+-0x800] ;  /* 0xfff80000032c7984 */ /* 0x000ea20000000a00 */
[----:B------:R-:W-:-:S03]  /*9fa0*/  IMAD.WIDE R24, R2, 0x4, R4 ;  /* 0x0000000402187825 */ /* 0x000fc600078e0204 */
[----:B------:R-:W3:Y:S01]  /*9fb0*/  LDS.64 R42, [R3] ;  /* 0x00000000032a7984 */ /* 0x000ee20000000a00 */
[----:B------:R-:W-:Y:S02]  /*9fc0*/  VIADD R51, R2, 0x400 ;  /* 0x0000040002337836 */ /* 0x000fe40000000000 */
[----:B------:R-:W-:Y:S01]  /*9fd0*/  VIADD R36, R36, 0x1000 ;  /* 0x0000100024247836 */ /* 0x000fe20000000000 */
[----:B------:R-:W4:Y:S04]  /*9fe0*/  LDS.64 R8, [R3+0x800] ;  /* 0x0008000003087984 */ /* 0x000f280000000a00 */
[----:B------:R-:W5:Y:S01]  /*9ff0*/  LDS.64 R10, [R3+0x1000] ;  /* 0x00100000030a7984 */ /* 0x000f620000000a00 */
[----:B------:R-:W-:-:S03]  /*a000*/  ISETP.GE.AND P1, PT, R36, R17, PT ;  /* 0x000000112400720c */ /* 0x000fc60003f26270 */
[----:B------:R-:W1:Y:S04]  /*a010*/  LDS.64 R12, [R3+0x1800] ;  /* 0x00180000030c7984 */ /* 0x000e680000000a00 */
        /* <DEDUP_REMOVED lines=9> */
[----:B------:R2:W1:Y:S04]  /*a0b0*/  LDS.64 R40, [R3+0x6800] ;  /* 0x0068000003287984 */ /* 0x0004680000000a00 */
[----:B0-----:R-:W-:Y:S04]  /*a0c0*/  STG.E desc[UR10][R48.64+-0x800], R46 ;  /* 0xfff8002e30007986 */ /* 0x001fe8000c10190a */
[----:B------:R0:W-:Y:S01]  /*a0d0*/  STG.E desc[UR10][R24.64+-0x800], R47 ;  /* 0xfff8002f18007986 */ /* 0x0001e2000c10190a */
[----:B--2---:R-:W-:-:S03]  /*a0e0*/  VIADD R3, R3, 0x8000 ;  /* 0x0000800003037836 */ /* 0x004fc60000000000 */
[----:B------:R-:W-:Y:S04]  /*a0f0*/  STG.E desc[UR10][R48.64+-0x400], R44 ;  /* 0xfffc002c30007986 */ /* 0x000fe8000c10190a */
[----:B------:R2:W-:Y:S01]  /*a100*/  STG.E desc[UR10][R24.64+-0x400], R45 ;  /* 0xfffc002d18007986 */ /* 0x0005e2000c10190a */
[----:B0-----:R-:W-:-:S03]  /*a110*/  IMAD.WIDE R46, R51, 0x4, R6 ;  /* 0x00000004332e7825 */ /* 0x001fc600078e0206 */
[----:B---3--:R-:W-:Y:S04]  /*a120*/  STG.E desc[UR10][R48.64], R42 ;  /* 0x0000002a30007986 */ /* 0x008fe8000c10190a */
[----:B------:R0:W-:Y:S01]  /*a130*/  STG.E desc[UR10][R24.64], R43 ;  /* 0x0000002b18007986 */ /* 0x0001e2000c10190a */
[----:B--2---:R-:W-:-:S03]  /*a140*/  IMAD.WIDE R44, R51, 0x4, R4 ;  /* 0x00000004332c7825 */ /* 0x004fc600078e0204 */
[----:B----4-:R-:W-:Y:S01]  /*a150*/  STG.E desc[UR10][R48.64+0x400], R8 ;  /* 0x0004000830007986 */ /* 0x010fe2000c10190a */
[----:B------:R-:W-:-:S03]  /*a160*/  VIADD R51, R2, 0x800 ;  /* 0x0000080002337836 */ /* 0x000fc60000000000 */
[----:B------:R2:W-:Y:S04]  /*a170*/  STG.E desc[UR10][R24.64+0x400], R9 ;  /* 0x0004000918007986 */ /* 0x0005e8000c10190a */
[----:B-----5:R-:W-:Y:S01]  /*a180*/  STG.E desc[UR10][R46.64+-0x800], R10 ;  /* 0xfff8000a2e007986 */ /* 0x020fe2000c10190a */
[----:B0-----:R-:W-:-:S03]  /*a190*/  IMAD.WIDE R42, R51, 0x4, R6 ;  /* 0x00000004332a7825 */ /* 0x001fc600078e0206 */
[----:B------:R0:W-:Y:S04]  /*a1a0*/  STG.E desc[UR10][R44.64+-0x800], R11 ;  /* 0xfff8000b2c007986 */ /* 0x0001e8000c10190a */
[----:B-1----:R-:W-:Y:S01]  /*a1b0*/  STG.E desc[UR10][R46.64+-0x400], R12 ;  /* 0xfffc000c2e007986 */ /* 0x002fe2000c10190a */
[----:B--2---:R-:W-:-:S03]  /*a1c0*/  IMAD.WIDE R8, R51, 0x4, R4 ;  /* 0x0000000433087825 */ /* 0x004fc600078e0204 */
[----:B------:R1:W-:Y:S01]  /*a1d0*/  STG.E desc[UR10][R44.64+-0x400], R13 ;  /* 0xfffc000d2c007986 */ /* 0x0003e2000c10190a */
[C---:B------:R-:W-:Y:S02]  /*a1e0*/  VIADD R25, R2.reuse, 0xc00 ;  /* 0x00000c0002197836 */ /* 0x040fe40000000000 */
[----:B------:R-:W-:Y:S01]  /*a1f0*/  VIADD R2, R2, 0x1000 ;  /* 0x0000100002027836 */ /* 0x000fe20000000000 */
[----:B------:R2:W-:Y:S01]  /*a200*/  STG.E desc[UR10][R46.64], R14 ;  /* 0x0000000e2e007986 */ /* 0x0005e2000c10190a */
[----:B0-----:R-:W-:-:S03]  /*a210*/  IMAD.WIDE R10, R25, 0x4, R6 ;  /* 0x00000004190a7825 */ /* 0x001fc600078e0206 */
[----:B------:R2:W-:Y:S04]  /*a220*/  STG.E desc[UR10][R44.64], R15 ;  /* 0x0000000f2c007986 */ /* 0x0005e8000c10190a */
[----:B------:R2:W-:Y:S01]  /*a230*/  STG.E desc[UR10][R46.64+0x400], R20 ;  /* 0x000400142e007986 */ /* 0x0005e2000c10190a */
[----:B-1----:R-:W-:-:S03]  /*a240*/  IMAD.WIDE R12, R25, 0x4, R4 ;  /* 0x00000004190c7825 */ /* 0x002fc600078e0204 */
        /* <DEDUP_REMOVED lines=18> */
.L_x_1455:
[----:B------:R-:W-:Y:S05]  /*a370*/  BSYNC.RECONVERGENT B1 ;  /* 0x0000000000017941 */ /* 0x000fea0003800200 */
.L_x_1454:
[----:B--2---:R-:W-:Y:S01]  /*a380*/  IMAD.IADD R8, R19, 0x1, -R36 ;  /* 0x0000000113087824 */ /* 0x004fe200078e0a24 */
[----:B------:R-:W-:Y:S04]  /*a390*/  BSSY.RECONVERGENT B1, `(.L_x_1457) ;  /* 0x0000024000017945 */ /* 0x000fe80003800200 */
[----:B------:R-:W-:-:S13]  /*a3a0*/  ISETP.GT.AND P1, PT, R8, 0x400, PT ;  /* 0x000004000800780c */ /* 0x000fda0003f24270 */
[----:B------:R-:W-:Y:S05]  /*a3b0*/  @!P1 BRA `(.L_x_1458) ;  /* 0x0000000000849947 */ /* 0x000fea0003800000 */
[----:B------:R-:W0:Y:S01]  /*a3c0*/  LDS.64 R20, [R3+-0x1000] ;  /* 0xfff0000003147984 */ /* 0x000e220000000a00 */
[C---:B------:R-:W-:Y:S01]  /*a3d0*/  IMAD.WIDE R8, R2.reuse, 0x4, R6 ;  /* 0x0000000402087825 */ /* 0x040fe200078e0206 */
[----:B------:R-:W-:Y:S02]  /*a3e0*/  PLOP3.LUT P0, PT, PT, PT, PT, 0x8, 0x80 ;  /* 0x000000000080781c */ /* 0x000fe40003f0e170 */
[----:B------:R-:W2:Y:S01]  /*a3f0*/  LDS.64 R22, [R3+-0x800] ;  /* 0xfff8000003167984 */ /* 0x000ea20000000a00 */
[----:B------:R-:W-:-:S03]  /*a400*/  IMAD.WIDE R10, R2, 0x4, R4 ;  /* 0x00000004020a7825 */ /* 0x000fc600078e0204 */
[----:B------:R-:W3:Y:S01]  /*a410*/  LDS.64 R24, [R3] ;  /* 0x0000000003187984 */ /* 0x000ee20000000a00 */
[----:B------:R-:W-:Y:S02]  /*a420*/  VIADD R15, R2, 0x400 ;  /* 0x00000400020f7836 */ /* 0x000fe40000000000 */
[----:B------:R-:W-:Y:S01]  /*a430*/  VIADD R36, R36, 0x800 ;  /* 0x0000080024247836 */ /* 0x000fe20000000000 */
[----:B------:R-:W4:Y:S01]  /*a440*/  LDS.64 R26, [R3+0x800] ;  /* 0x00080000031a7984 */ /* 0x000f220000000a00 */
[----:B------:R-:W-:-:S03]  /*a450*/  IMAD.WIDE R12, R15, 0x4, R6 ;  /* 0x000000040f0c7825 */ /* 0x000fc600078e0206 */
[----:B------:R-:W5:Y:S01]  /*a460*/  LDS.64 R28, [R3+0x1000] ;  /* 0x00100000031c7984 */ /* 0x000f620000000a00 */
[----:B------:R-:W-:-:S03]  /*a470*/  IMAD.WIDE R14, R15, 0x4, R4 ;  /* 0x000000040f0e7825 */ /* 0x000fc600078e0204 */
[----:B------:R-:W1:Y:S01]  /*a480*/  LDS.64 R30, [R3+0x1800] ;  /* 0x00180000031e7984 */ /* 0x000e620000000a00 */
[----:B------:R-:W-:-:S03]  /*a490*/  VIADD R2, R2, 0x800 ;  /* 0x0000080002027836 */ /* 0x000fc60000000000 */
[----:B------:R-:W1:Y:S04]  /*a4a0*/  LDS.64 R32, [R3+0x2000] ;  /* 0x0020000003207984 */ /* 0x000e680000000a00 */
[----:B------:R0:W1:Y:S02]  /*a4b0*/  LDS.64 R34, [R3+0x2800] ;  /* 0x0028000003227984 */ /* 0x0000640000000a00 */
[----:B0-----:R-:W-:Y:S02]  /*a4c0*/  VIADD R3, R3, 0x4000 ;  /* 0x0000400003037836 */ /* 0x001fe40000000000 */
[----:B------:R0:W-:Y:S04]  /*a4d0*/  STG.E desc[UR10][R8.64+-0x800], R20 ;  /* 0xfff8001408007986 */ /* 0x0001e8000c10190a */
        /* <DEDUP_REMOVED lines=9> */
[----:B-1----:R0:W-:Y:S04]  /*a570*/  STG.E desc[UR10][R12.64+-0x400], R30 ;  /* 0xfffc001e0c007986 */ /* 0x0021e8000c10190a */
[----:B------:R0:W-:Y:S04]  /*a580*/  STG.E desc[UR10][R14.64+-0x400], R31 ;  /* 0xfffc001f0e007986 */ /* 0x0001e8000c10190a */
[----:B------:R0:W-:Y:S04]  /*a590*/  STG.E desc[UR10][R12.64], R32 ;  /* 0x000000200c007986 */ /* 0x0001e8000c10190a */
[----:B------:R0:W-:Y:S04]  /*a5a0*/  STG.E desc[UR10][R14.64], R33 ;  /* 0x000000210e007986 */ /* 0x0001e8000c10190a */
[----:B------:R0:W-:Y:S04]  /*a5b0*/  STG.E desc[UR10][R12.64+0x400], R34 ;  /* 0x000400220c007986 */ /* 0x0001e8000c10190a */
[----:B------:R0:W-:Y:S02]  /*a5c0*/  STG.E desc[UR10][R14.64+0x400], R35 ;  /* 0x000400230e007986 */ /* 0x0001e4000c10190a */
.L_x_1458:
[----:B------:R-:W-:Y:S05]  /*a5d0*/  BSYNC.RECONVERGENT B1 ;  /* 0x0000000000017941 */ /* 0x000fea0003800200 */
.L_x_1457:
[----:B------:R-:W-:-:S13]  /*a5e0*/  ISETP.LT.OR P0, PT, R36, R19, P0 ;  /* 0x000000132400720c */ /* 0x000fda0000701670 */
[----:B------:R-:W-:Y:S05]  /*a5f0*/  @!P0 BRA `(.L_x_1450) ;  /* 0x0000000400388947 */ /* 0x000fea0003800000 */
[----:B0-----:R-:W0:Y:S01]  /*a600*/  LDS.64 R8, [R3+-0x1000] ;  /* 0xfff0000003087984 */ /* 0x001e220000000a00 */
[----:B------:R-:W-:-:S03]  /*a610*/  IMAD.WIDE R6, R2, 0x4, R6 ;  /* 0x0000000402067825 */ /* 0x000fc600078e0206 */
[----:B------:R-:W2:Y:S01]  /*a620*/  LDS.64 R10, [R3+-0x800] ;  /* 0xfff80000030a7984 */ /* 0x000ea20000000a00 */
[----:B------:R-:W-:-:S03]  /*a630*/  IMAD.WIDE R4, R2, 0x4, R4 ;  /* 0x0000000402047825 */ /* 0x000fc600078e0204 */
[----:B------:R-:W3:Y:S04]  /*a640*/  LDS.64 R12, [R3] ;  /* 0x00000000030c7984 */ /* 0x000ee80000000a00 */
[----:B------:R-:W4:Y:S04]  /*a650*/  LDS.64 R14, [R3+0x800] ;  /* 0x00080000030e7984 */ /* 0x000f280000000a00 */
        /* <DEDUP_REMOVED lines=8> */
[----:B------:R-:W-:Y:S05]  /*a6e0*/  BRA `(.L_x_1450) ;  /* 0x0000000000fc7947 */ /* 0x000fea0003800000 */
.L_x_1449:
[----:B------:R-:W-:Y:S01]  /*a6f0*/  ISETP.NE.AND P6, PT, R34, R2, PT ;  /* 0x000000022200720c */ /* 0x000fe20003fc5270 */
[----:B------:R-:W0:Y:S01]  /*a700*/  @P1 LDC.64 R30, c[0x0][0x398] ;  /* 0x0000e600ff1e1b82 */ /* 0x000e220000000a00 */
[----:B------:R-:W-:Y:S02]  /*a710*/  IMAD.MOV.U32 R19, RZ, RZ, 0x9 ;  /* 0x00000009ff137424 */ /* 0x000fe400078e00ff */
[----:B------:R-:W-:Y:S02]  /*a720*/  ISETP.NE.AND P6, PT, R26, UR7, !P6 ;  /* 0x000000071a007c0c */ /* 0x000fe4000f7c5270 */
[CC--:B------:R-:W-:Y:S02]  /*a730*/  IMAD R24, R0.reuse, R19.reuse, 0x3 ;  /* 0x0000000300187424 */ /* 0x0c0fe400078e0213 */
[----:B------:R-:W-:Y:S01]  /*a740*/  IMAD R19, R0, R19, 0x8 ;  /* 0x0000000800137424 */ /* 0x000fe200078e0213 */
[----:B------:R-:W2:Y:S08]  /*a750*/  @P1 LDC.64 R38, c[0x0][0x3a0] ;  /* 0x0000e800ff261b82 */ /* 0x000eb00000000a00 */
[----:B------:R-:W3:Y:S08]  /*a760*/  @!P6 LDC.64 R50, c[0x0][0x398] ;  /* 0x0000e600ff32eb82 */ /* 0x000ef00000000a00 */
[----:B------:R-:W4:Y:S01]  /*a770*/  @!P6 LDC.64 R48, c[0x0][0x3a0] ;  /* 0x0000e800ff30eb82 */ /* 0x000f220000000a00 */
[----:B0-----:R-:W-:-:S07]  /*a780*/  @P1 IMAD.WIDE R42, R45, 0x4, R30 ;  /* 0x000000042d2a1825 */ /* 0x001fce00078e021e */
[----:B------:R-:W0:Y:S01]  /*a790*/  @P2 LDC.64 R26, c[0x0][0x3a0] ;  /* 0x0000e800ff1a2b82 */ /* 0x000e220000000a00 */
[----:B--2---:R-:W-:-:S04]  /*a7a0*/  @P1 IMAD.WIDE R44, R45, 0x4, R38 ;  /* 0x000000042d2c1825 */ /* 0x004fc800078e0226 */
[----:B---3--:R-:W-:-:S03]  /*a7b0*/  @!P6 IMAD.WIDE R50, R25, 0x4, R50 ;  /* 0x000000041932e825 */ /* 0x008fc600078e0232 */
[----:B------:R-:W2:Y:S02]  /*a7c0*/  @P4 LDC.64 R30, c[0x0][0x398] ;  /* 0x0000e600ff1e4b82 */ /* 0x000ea40000000a00 */
[----:B------:R-:W-:Y:S01]  /*a7d0*/  @!P6 STG.E desc[UR10][R50.64], R34 ;  /* 0x000000223200e986 */ /* 0x000fe2000c10190a */
[----:B----4-:R-:W-:-:S05]  /*a7e0*/  @!P6 IMAD.WIDE R48, R25, 0x4, R48 ;  /* 0x000000041930e825 */ /* 0x010fca00078e0230 */
[----:B------:R0:W-:Y:S01]  /*a7f0*/  @!P6 STG.E desc[UR10][R48.64], R35 ;  /* 0x000000233000e986 */ /* 0x0001e2000c10190a */
[----:B------:R-:W-:-:S03]  /*a800*/  ISETP.NE.AND P6, PT, R6, R8, PT ;  /* 0x000000080600720c */ /* 0x000fc60003fc5270 */
[----:B------:R-:W-:Y:S01]  /*a810*/  @P1 STG.E desc[UR10][R42.64], R2 ;  /* 0x000000022a001986 */ /* 0x000fe2000c10190a */
[----:B------:R-:W-:Y:S02]  /*a820*/  ISETP.NE.AND P6, PT, R24, UR7, !P6 ;  /* 0x0000000718007c0c */ /* 0x000fe4000f7c5270 */
[----:B------:R-:W3:Y:S01]  /*a830*/  @P2 LDC.64 R24, c[0x0][0x398] ;  /* 0x0000e600ff182b82 */ /* 0x000ee20000000a00 */
[----:B------:R4:W-:Y:S01]  /*a840*/  @P1 STG.E desc[UR10][R44.64], R3 ;  /* 0x000000032c001986 */ /* 0x0009e2000c10190a */
[----:B------:R-:W-:Y:S01]  /*a850*/  ISETP.NE.AND P1, PT, R32, R37, PT ;  /* 0x000000252000720c */ /* 0x000fe20003f25270 */
[----:B0-----:R-:W-:-:S03]  /*a860*/  @P2 IMAD.WIDE R48, R29, 0x4, R26 ;  /* 0x000000041d302825 */ /* 0x001fc600078e021a */
[----:B------:R-:W-:Y:S02]  /*a870*/  ISETP.NE.AND P1, PT, R19, UR7, !P1 ;  /* 0x0000000713007c0c */ /* 0x000fe4000cf25270 */
[----:B------:R-:W0:Y:S01]  /*a880*/  @P0 LDC.64 R26, c[0x0][0x3a0] ;  /* 0x0000e800ff1a0b82 */ /* 0x000e220000000a00 */
[----:B--2---:R-:W-:-:S07]  /*a890*/  @P4 IMAD.WIDE R30, R17, 0x4, R30 ;  /* 0x00000004111e4825 */ /* 0x004fce00078e021e */
[----:B------:R-:W2:Y:S08]  /*a8a0*/  @!P6 LDC.64 R40, c[0x0][0x398] ;  /* 0x0000e600ff28eb82 */ /* 0x000eb00000000a00 */
[----:B------:R-:W5:Y:S01]  /*a8b0*/  @!P6 LDC.64 R38, c[0x0][0x3a0] ;  /* 0x0000e800ff26eb82 */ /* 0x000f620000000a00 */
[----:B---3--:R-:W-:-:S05]  /*a8c0*/  @P2 IMAD.WIDE R34, R29, 0x4, R24 ;  /* 0x000000041d222825 */ /* 0x008fca00078e0218 */
[----:B------:R3:W-:Y:S02]  /*a8d0*/  @P2 STG.E desc[UR10][R34.64], R4 ;  /* 0x0000000422002986 */ /* 0x0007e4000c10190a */
[----:B------:R-:W1:Y:S01]  /*a8e0*/  @P4 LDC.64 R24, c[0x0][0x3a0] ;  /* 0x0000e800ff184b82 */ /* 0x000e620000000a00 */
[----:B0-----:R-:W-:Y:S01]  /*a8f0*/  @P0 IMAD.WIDE R26, R20, 0x4, R26 ;  /* 0x00000004141a0825 */ /* 0x001fe200078e021a */
[----:B------:R0:W-:Y:S06]  /*a900*/  @P2 STG.E desc[UR10][R48.64], R5 ;  /* 0x0000000530002986 */ /* 0x0001ec000c10190a */
[----:B------:R-:W3:Y:S01]  /*a910*/  @P0 LDC.64 R28, c[0x0][0x398] ;  /* 0x0000e600ff1c0b82 */ /* 0x000ee20000000a00 */
[----:B--2---:R-:W-:-:S05]  /*a920*/  @!P6 IMAD.WIDE R50, R46, 0x4, R40 ;  /* 0x000000042e32e825 */ /* 0x004fca00078e0228 */
[----:B------:R0:W-:Y:S02]  /*a930*/  @!P6 STG.E desc[UR10][R50.64], R6 ;  /* 0x000000063200e986 */ /* 0x0001e4000c10190a */
[----:B----4-:R-:W2:Y:S01]  /*a940*/  @P3 LDC.64 R2, c[0x0][0x398] ;  /* 0x0000e600ff023b82 */ /* 0x010ea20000000a00 */
[----:B-----5:R-:W-:-:S05]  /*a950*/  @!P6 IMAD.WIDE R46, R46, 0x4, R38 ;  /* 0x000000042e2ee825 */ /* 0x020fca00078e0226 */
[----:B------:R0:W-:Y:S02]  /*a960*/  @!P6 STG.E desc[UR10][R46.64], R7 ;  /* 0x000000072e00e986 */ /* 0x0001e4000c10190a */
[----:B------:R-:W4:Y:S01]  /*a970*/  @P3 LDC.64 R44, c[0x0][0x3a0] ;  /* 0x0000e800ff2c3b82 */ /* 0x000f220000000a00 */
[----:B-1----:R-:W-:Y:S01]  /*a980*/  @P4 IMAD.WIDE R24, R17, 0x4, R24 ;  /* 0x0000000411184825 */ /* 0x002fe200078e0218 */
[----:B------:R0:W-:Y:S04]  /*a990*/  @P4 STG.E desc[UR10][R30.64], R8 ;  /* 0x000000081e004986 */ /* 0x0001e8000c10190a */
[----:B------:R0:W-:Y:S02]  /*a9a0*/  @P4 STG.E desc[UR10][R24.64], R9 ;  /* 0x0000000918004986 */ /* 0x0001e4000c10190a */
[----:B------:R-:W1:Y:S01]  /*a9b0*/  @P5 LDC.64 R42, c[0x0][0x398] ;  /* 0x0000e600ff2a5b82 */ /* 0x000e620000000a00 */
[----:B---3--:R-:W-:-:S05]  /*a9c0*/  @P0 IMAD.WIDE R28, R20, 0x4, R28 ;  /* 0x00000004141c0825 */ /* 0x008fca00078e021c */
[----:B------:R0:W-:Y:S02]  /*a9d0*/  @P0 STG.E desc[UR10][R28.64], R10 ;  /* 0x0000000a1c000986 */ /* 0x0001e4000c10190a */
[----:B------:R-:W3:Y:S01]  /*a9e0*/  @P5 LDC.64 R34, c[0x0][0x3a0] ;  /* 0x0000e800ff225b82 */ /* 0x000ee20000000a00 */
[C---:B--2---:R-:W-:Y:S01]  /*a9f0*/  @P3 IMAD.WIDE R2, R21.reuse, 0x4, R2 ;  /* 0x0000000415023825 */ /* 0x044fe200078e0202 */
[----:B------:R0:W-:Y:S04]  /*aa00*/  @P0 STG.E desc[UR10][R26.64], R11 ;  /* 0x0000000b1a000986 */ /* 0x0001e8000c10190a */
[----:B------:R0:W-:Y:S02]  /*aa10*/  @P3 STG.E desc[UR10][R2.64], R12 ;  /* 0x0000000c02003986 */ /* 0x0001e4000c10190a */
[----:B------:R-:W2:Y:S01]  /*aa20*/  @!P1 LDC.64 R38, c[0x0][0x398] ;  /* 0x0000e600ff269b82 */ /* 0x000ea20000000a00 */
[----:B----4-:R-:W-:-:S05]  /*aa30*/  @P3 IMAD.WIDE R44, R21, 0x4, R44 ;  /* 0x00000004152c3825 */ /* 0x010fca00078e022c */
[----:B------:R0:W-:Y:S02]  /*aa40*/  @P3 STG.E desc[UR10][R44.64], R13 ;  /* 0x0000000d2c003986 */ /* 0x0001e4000c10190a */
[----:B------:R-:W4:Y:S01]  /*aa50*/  @!P1 LDC.64 R40, c[0x0][0x3a0] ;  /* 0x0000e800ff289b82 */ /* 0x000f220000000a00 */
[----:B-1----:R-:W-:-:S05]  /*aa60*/  @P5 IMAD.WIDE R42, R22, 0x4, R42 ;  /* 0x00000004162a5825 */ /* 0x002fca00078e022a */
[----:B------:R0:W-:Y:S01]  /*aa70*/  @P5 STG.E desc[UR10][R42.64], R14 ;  /* 0x0000000e2a005986 */ /* 0x0001e2000c10190a */
[----:B---3--:R-:W-:-:S05]  /*aa80*/  @P5 IMAD.WIDE R34, R22, 0x4, R34 ;  /* 0x0000000416225825 */ /* 0x008fca00078e0222 */
[----:B------:R0:W-:Y:S01]  /*aa90*/  @P5 STG.E desc[UR10][R34.64], R15 ;  /* 0x0000000f22005986 */ /* 0x0001e2000c10190a */
[----:B--2---:R-:W-:-:S05]  /*aaa0*/  @!P1 IMAD.WIDE R38, R23, 0x4, R38 ;  /* 0x0000000417269825 */ /* 0x004fca00078e0226 */
[----:B------:R0:W-:Y:S01]  /*aab0*/  @!P1 STG.E desc[UR10][R38.64], R32 ;  /* 0x0000002026009986 */ /* 0x0001e2000c10190a */
[----:B----4-:R-:W-:-:S05]  /*aac0*/  @!P1 IMAD.WIDE R40, R23, 0x4, R40 ;  /* 0x0000000417289825 */ /* 0x010fca00078e0228 */
[----:B------:R0:W-:Y:S02]  /*aad0*/  @!P1 STG.E desc[UR10][R40.64], R33 ;  /* 0x0000002128009986 */ /* 0x0001e4000c10190a */
.L_x_1450:
[----:B------:R-:W-:Y:S05]  /*aae0*/  BSYNC.RECONVERGENT B0 ;  /* 0x0000000000007941 */ /* 0x000fea0003800200 */
.L_x_1448:
[----:B------:R-:W-:-:S13]  /*aaf0*/  ISETP.NE.AND P0, PT, R0, 0xff, PT ;  /* 0x000000ff0000780c */ /* 0x000fda0003f05270 */
[----:B------:R-:W-:Y:S05]  /*ab00*/  @P0 EXIT ;  /* 0x000000000000094d */ /* 0x000fea0003800000 */
[----:B0-2---:R-:W0:Y:S01]  /*ab10*/  LDC.64 R6, c[0x0][0x3a8] ;  /* 0x0000ea00ff067b82 */ /* 0x005e220000000a00 */
[----:B------:R-:W-:-:S09]  /*ab20*/  UISETP.NE.AND UP0, UPT, UR7, 0x900, UPT ;  /* 0x000009000700788c */ /* 0x000fd2000bf05270 */
[----:B------:R-:W-:Y:S05]  /*ab30*/  BRA.U UP0, `(.L_x_1459) ;  /* 0x00000001001c7547 */ /* 0x000fea000b800000 */
[----:B---3--:R-:W1:Y:S08]  /*ab40*/  LDC.64 R2, c[0x0][0x398] ;  /* 0x0000e600ff027b82 */ /* 0x008e700000000a00 */
[----:B------:R-:W2:Y:S01]  /*ab50*/  LDC.64 R4, c[0x0][0x3a0] ;  /* 0x0000e800ff047b82 */ /* 0x000ea20000000a00 */
[----:B-1----:R-:W-:-:S05]  /*ab60*/  IMAD.WIDE R2, R16, 0x4, R2 ;  /* 0x0000000410027825 */ /* 0x002fca00078e0202 */
[----:B------:R4:W-:Y:S01]  /*ab70*/  STG.E desc[UR10][R2.64], R37 ;  /* 0x0000002502007986 */ /* 0x0009e2000c10190a */
[----:B--2---:R-:W-:-:S04]  /*ab80*/  IMAD.WIDE R4, R16, 0x4, R4 ;  /* 0x0000000410047825 */ /* 0x004fc800078e0204 */
[----:B------:R-:W-:Y:S01]  /*ab90*/  VIADD R16, R16, 0x1 ;  /* 0x0000000110107836 */ /* 0x000fe20000000000 */
[----:B------:R4:W-:Y:S06]  /*aba0*/  STG.E desc[UR10][R4.64], R18 ;  /* 0x0000001204007986 */ /* 0x0009ec000c10190a */
.L_x_1459:
[----:B01----:R-:W-:Y:S01]  /*abb0*/  STG.E desc[UR10][R6.64], R16 ;  /* 0x0000001006007986 */ /* 0x003fe2000c10190a */
[----:B------:R-:W-:Y:S05]  /*abc0*/  EXIT ;  /* 0x000000000000794d */ /* 0x000fea0003800000 */
.L_x_1403:
[----:B------:R-:W-:Y:S01]  /*abd0*/  BSSY B0, `(.L_x_1460) ;  /* 0x0000006000007945 */ /* 0x000fe20003800000 */
[----:B------:R-:W-:Y:S01]  /*abe0*/  PLOP3.LUT P0, PT, P0, PT, PT, 0x8, 0x80 ;  /* 0x000000000080781c */ /* 0x000fe2000070e170 */
[----:B------:R-:W-:-:S12]  /*abf0*/  IMAD.MOV.U32 R21, RZ, RZ, -0x1 ;  /* 0xffffffffff157424 */ /* 0x000fd800078e00ff */
[----:B------:R-:W-:Y:S05]  /*ac00*/  WARPSYNC.COLLECTIVE R21, `(.L_x_1461) ;  /* 0x0000000015087348 */ /* 0x000fea0003c00000 */
[----:B------:R-:W-:Y:S01]  /*ac10*/  VOTE.ANY P0, P0 ;  /* 0x0000000000ff7806 */ /* 0x000fe20000000100 */
[----:B------:R-:W-:-:S12]  /*ac20*/  ENDCOLLECTIVE ;  /* 0x000000000000791b */ /* 0x000fd80003800000 */
.L_x_1461:
[----:B------:R-:W-:Y:S05]  /*ac30*/  BSYNC B0 ;  /* 0x0000000000007941 */ /* 0x000fea0003800000 */
.L_x_1460:
[----:B------:R-:W-:Y:S05]  /*ac40*/  BRA `(.L_x_1462) ;  /* 0xffffff8400987947 */ /* 0x000fea000383ffff */
.L_x_1405:
[----:B------:R-:W0:Y:S01]  /*ac50*/  S2R R26, SR_GEMASK ;  /* 0x00000000001a7919 */ /* 0x000e220000003c00 */
[----:B------:R-:W-:Y:S01]  /*ac60*/  BSSY B0, `(.L_x_1463) ;  /* 0x0000006000007945 */ /* 0x000fe20003800000 */
[----:B------:R-:W-:Y:S01]  /*ac70*/  PLOP3.LUT P0, PT, P0, PT, PT, 0x8, 0x80 ;  /* 0x000000000080781c */ /* 0x000fe2000070e170 */
[----:B------:R-:W-:-:S12]  /*ac80*/  IMAD.MOV.U32 R21, RZ, RZ, -0x1 ;  /* 0xffffffffff157424 */ /* 0x000fd800078e00ff */
[----:B0-----:R-:W-:Y:S05]  /*ac90*/  WARPSYNC.COLLECTIVE R21, `(.L_x_1464) ;  /* 0x0000000015087348 */ /* 0x001fea0003c00000 */
[----:B------:R-:W-:Y:S01]  /*aca0*/  VOTE.ANY R21, PT, P0 ;  /* 0x0000000000157806 */ /* 0x000fe200000e0100 */
[----:B0-----:R-:W-:Y:S06]  /*acb0*/  ENDCOLLECTIVE ;  /* 0x000000000000791b */ /* 0x001fec0003800000 */
.L_x_1464:
[----:B------:R-:W-:Y:S05]  /*acc0*/  BSYNC B0 ;  /* 0x0000000000007941 */ /* 0x000fea0003800000 */
.L_x_1463:
[----:B------:R-:W-:Y:S01]  /*acd0*/  LOP3.LUT R21, R21, 0x80000000, R26, 0xec, !PT ;  /* 0x8000000015157812 */ /* 0x000fe200078eec1a */
[----:B------:R-:W-:Y:S01]  /*ace0*/  IMAD.MOV.U32 R24, RZ, RZ, R16 ;  /* 0x000000ffff187224 */ /* 0x000fe200078e0010 */
[----:B------:R-:W-:Y:S02]  /*acf0*/  ISETP.NE.U32.AND P4, PT, R18, 0x65, PT ;  /* 0x000000651200780c */ /* 0x000fe40003f85070 */
[----:B------:R-:W-:Y:S01]  /*ad00*/  ISETP.NE.AND P2, PT, R16, RZ, PT ;  /* 0x000000ff1000720c */ /* 0x000fe20003f45270 */
[----:B------:R-:W-:Y:S01]  /*ad10*/  VIADD R20, R21, 0xffffffff ;  /* 0xffffffff15147836 */ /* 0x000fe20000000000 */
[----:B------:R-:W-:Y:S01]  /*ad20*/  ISETP.NE.AND.EX P4, PT, R19, RZ, PT, P4 ;  /* 0x000000ff1300720c */ /* 0x000fe20003f85340 */
[----:B------:R-:W-:-:S03]  /*ad30*/  IMAD.MOV.U32 R19, RZ, RZ, 0x1 ;  /* 0x00000001ff137424 */ /* 0x000fc600078e00ff */
[----:B------:R-:W-:Y:S01]  /*ad40*/  LOP3.LUT R20, R21, R20, RZ, 0xc, !PT ;  /* 0x0000001415147212 */ /* 0x000fe200078e0cff */
[----:B------:R-:W-:-:S03]  /*ad50*/  IMAD.MOV.U32 R21, RZ, RZ, -0x1 ;  /* 0xffffffffff157424 */ /* 0x000fc600078e00ff */
[----:B------:R-:W0:Y:S02]  /*ad60*/  POPC R27, R20 ;  /* 0x00000014001b7309 */ /* 0x000e240000000000 */
[----:B0-----:R-:W-:-:S07]  /*ad70*/  IMAD.MOV.U32 R18, RZ, RZ, R27 ;  /* 0x000000ffff127224 */ /* 0x001fce00078e001b */
[----:B------:R-:W-:Y:S05]  /*ad80*/  WARPSYNC.COLLECTIVE R21, `(.L_x_1465) ;  /* 0x0000000015087348 */ /* 0x000fea0003c00000 */
[----:B------:R0:W1:Y:S02]  /*ad90*/  SHFL.DOWN P0, R23, R24, R19, R18 ;  /* 0x0800001318177389 */ /* 0x0000640000000012 */
[----:B01----:R-:W-:Y:S05]  /*ada0*/  ENDCOLLECTIVE ;  /* 0x000000000000791b */ /* 0x003fea0003800000 */
.L_x_1465:
[----:B------:R-:W-:Y:S02]  /*adb0*/  IMAD.MOV.U32 R24, RZ, RZ, R17 ;  /* 0x000000ffff187224 */ /* 0x000fe400078e0011 */
[----:B------:R-:W-:-:S07]  /*adc0*/  IMAD.MOV.U32 R22, RZ, RZ, R23 ;  /* 0x000000ffff167224 */ /* 0x000fce00078e0017 */
[----:B------:R-:W-:Y:S05]  /*add0*/  WARPSYNC.COLLECTIVE R21, `(.L_x_1466) ;  /* 0x0000000015087348 */ /* 0x000fea0003c00000 */
[----:B------:R0:W1:Y:S02]  /*ade0*/  SHFL.DOWN P0, R23, R24, R19, R18 ;  /* 0x0800001318177389 */ /* 0x0000640000000012 */
[----:B01----:R-:W-:Y:S05]  /*adf0*/  ENDCOLLECTIVE ;  /* 0x000000000000791b */ /* 0x003fea0003800000 */
.L_x_1466:
[----:B------:R-:W-:Y:S01]  /*ae00*/  IMAD.MOV.U32 R19, RZ, RZ, 0x2 ;  /* 0x00000002ff137424 */ /* 0x000fe200078e00ff */
[----:B------:R-:W-:Y:S02]  /*ae10*/  ISETP.GE.AND P0, PT, R36, R27, PT ;  /* 0x0000001b2400720c */ /* 0x000fe40003f06270 */
[----:B------:R-:W-:Y:S02]  /*ae20*/  SEL R20, R23, RZ, !P2 ;  /* 0x000000ff17147207 */ /* 0x000fe40005000000 */
[----:B------:R-:W-:Y:S02]  /*ae30*/  SEL R23, R22, RZ, !P0 ;  /* 0x000000ff16177207 */ /* 0x000fe40004000000 */
[----:B------:R-:W-:-:S03]  /*ae40*/  SEL R39, R20, RZ, !P0 ;  /* 0x000000ff14277207 */ /* 0x000fc60004000000 */
[----:B------:R-:W-:Y:S02]  /*ae50*/  IMAD.IADD R22, R16, 0x1, R23 ;  /* 0x0000000110167824 */ /* 0x000fe400078e0217 */
[----:B------:R-:W-:Y:S02]  /*ae60*/  IMAD.IADD R20, R17, 0x1, R39 ;  /* 0x0000000111147824 */ /* 0x000fe400078e0227 */
[----:B------:R-:W-:Y:S01]  /*ae70*/  IMAD.MOV.U32 R24, RZ, RZ, R22 ;  /* 0x000000ffff187224 */ /* 0x000fe200078e0016 */
[----:B------:R-:W-:Y:S01]  /*ae80*/  ISETP.NE.AND P2, PT, R22, RZ, PT ;  /* 0x000000ff1600720c */ /* 0x000fe20003f45270 */
[----:B------:R-:W-:-:S12]  /*ae90*/  VIADD R16, R36, 0x2 ;  /* 0x0000000224107836 */ /* 0x000fd80000000000 */
[----:B------:R-:W-:Y:S05]  /*aea0*/  WARPSYNC.COLLECTIVE R21, `(.L_x_1467) ;  /* 0x0000000015087348 */ /* 0x000fea0003c00000 */
[----:B------:R0:W1:Y:S02]  /*aeb0*/  SHFL.DOWN P0, R23, R24, R19, R18 ;  /* 0x0800001318177389 */ /* 0x0000640000000012 */
[----:B01----:R-:W-:Y:S05]  /*aec0*/  ENDCOLLECTIVE ;  /* 0x000000000000791b */ /* 0x003fea0003800000 */
.L_x_1467:
[----:B------:R-:W-:Y:S02]  /*aed0*/  IMAD.MOV.U32 R24, RZ, RZ, R20 ;  /* 0x000000ffff187224 */ /* 0x000fe400078e0014 */
[----:B------:R-:W-:-:S07]  /*aee0*/  IMAD.MOV.U32 R38, RZ, RZ, R23 ;  /* 0x000000ffff267224 */ /* 0x000fce00078e0017 */
[----:B------:R-:W-:Y:S05]  /*aef0*/  WARPSYNC.COLLECTIVE R21, `(.L_x_1468) ;  /* 0x0000000015087348 */ /* 0x000fea0003c00000 */
[----:B------:R0:W1:Y:S02]  /*af00*/  SHFL.DOWN P0, R23, R24, R19, R18 ;  /* 0x0800001318177389 */ /* 0x0000640000000012 */
[----:B01----:R-:W-:Y:S05]  /*af10*/  ENDCOLLECTIVE ;  /* 0x000000000000791b */ /* 0x003fea0003800000 */
.L_x_1468:
[----:B------:R-:W-:Y:S01]  /*af20*/  IMAD.MOV.U32 R19, RZ, RZ, 0x4 ;  /* 0x00000004ff137424 */ /* 0x000fe200078e00ff */
[----:B------:R-:W-:Y:S01]  /*af30*/  ISETP.GT.AND P0, PT, R16, R27, PT ;  /* 0x0000001b1000720c */ /* 0x000fe20003f04270 */
[----:B------:R-:W-:-:S03]  /*af40*/  IMAD.MOV.U32 R39, RZ, RZ, R23 ;  /* 0x000000ffff277224 */ /* 0x000fc600078e0017 */
[----:B------:R-:W-:Y:S02]  /*af50*/  SEL R17, R38, RZ, !P0 ;  /* 0x000000ff26117207 */ /* 0x000fe40004000000 */
[----:B------:R-:W-:-:S03]  /*af60*/  SEL R39, R39, RZ, !P2 ;  /* 0x000000ff27277207 */ /* 0x000fc60005000000 */
[----:B------:R-:W-:Y:S01]  /*af70*/  IMAD.IADD R38, R22, 0x1, R17 ;  /* 0x0000000116267824 */ /* 0x000fe200078e0211 */
[----:B------:R-:W-:Y:S01]  /*af80*/  SEL R39, R39, RZ, !P0 ;  /* 0x000000ff27277207 */ /* 0x000fe20004000000 */
[----:B------:R-:W-:Y:S02]  /*af90*/  VIADD R22, R36, 0x8 ;  /* 0x0000000824167836 */ /* 0x000fe40000000000 */
[----:B------:R-:W-:Y:S01]  /*afa0*/  IMAD.MOV.U32 R24, RZ, RZ, R38 ;  /* 0x000000ffff187224 */ /* 0x000fe200078e0026 */
[----:B------:R-:W-:Y:S01]  /*afb0*/  ISETP.NE.AND P2, PT, R38, RZ, PT ;  /* 0x000000ff2600720c */ /* 0x000fe20003f45270 */
[----:B------:R-:W-:Y:S02]  /*afc0*/  IMAD.IADD R16, R20, 0x1, R39 ;  /* 0x0000000114107824 */ /* 0x000fe400078e0227 */
[----:B------:R-:W-:-:S10]  /*afd0*/  VIADD R20, R36, 0x4 ;  /* 0x0000000424147836 */ /* 0x000fd40000000000 */
[----:B------:R-:W-:Y:S05]  /*afe0*/  WARPSYNC.COLLECTIVE R21, `(.L_x_1469) ;  /* 0x0000000015087348 */ /* 0x000fea0003c00000 */
[----:B------:R0:W1:Y:S02]  /*aff0*/  SHFL.DOWN P0, R23, R24, R19, R18 ;  /* 0x0800001318177389 */ /* 0x0000640000000012 */
[----:B01----:R-:W-:Y:S05]  /*b000*/  ENDCOLLECTIVE ;  /* 0x000000000000791b */ /* 0x003fea0003800000 */
.L_x_1469:
[----:B------:R-:W-:Y:S02]  /*b010*/  IMAD.MOV.U32 R24, RZ, RZ, R16 ;  /* 0x000000ffff187224 */ /* 0x000fe400078e0010 */
[----:B------:R-:W-:-:S07]  /*b020*/  IMAD.MOV.U32 R17, RZ, RZ, R23 ;  /* 0x000000ffff117224 */ /* 0x000fce00078e0017 */
[----:B------:R-:W-:Y:S05]  /*b030*/  WARPSYNC.COLLECTIVE R21, `(.L_x_1470) ;  /* 0x0000000015087348 */ /* 0x000fea0003c00000 */
[----:B------:R0:W1:Y:S02]  /*b040*/  SHFL.DOWN P0, R23, R24, R19, R18 ;  /* 0x0800001318177389 */ /* 0x0000640000000012 */
[----:B01----:R-:W-:Y:S05]  /*b050*/  ENDCOLLECTIVE ;  /* 0x000000000000791b */ /* 0x003fea0003800000 */
.L_x_1470:
[----:B------:R-:W-:Y:S01]  /*b060*/  IMAD.MOV.U32 R19, RZ, RZ, 0x8 ;  /* 0x00000008ff137424 */ /* 0x000fe200078e00ff */
[----:B------:R-:W-:Y:S02]  /*b070*/  ISETP.GT.AND P0, PT, R20, R27, PT ;  /* 0x0000001b1400720c */ /* 0x000fe40003f04270 */
[----:B------:R-:W-:Y:S02]  /*b080*/  SEL R23, R23, RZ, !P2 ;  /* 0x000000ff17177207 */ /* 0x000fe40005000000 */
[----:B------:R-:W-:Y:S02]  /*b090*/  SEL R17, R17, RZ, !P0 ;  /* 0x000000ff11117207 */ /* 0x000fe40004000000 */
[----:B------:R-:W-:-:S03]  /*b0a0*/  SEL R23, R23, RZ, !P0 ;  /* 0x000000ff17177207 */ /* 0x000fc60004000000 */
[----:B------:R-:W-:Y:S02]  /*b0b0*/  IMAD.IADD R40, R38, 0x1, R17 ;  /* 0x0000000126287824 */ /* 0x000fe400078e0211 */
[----:B------:R-:W-:Y:S02]  /*b0c0*/  IMAD.IADD R20, R16, 0x1, R23 ;  /* 0x0000000110147824 */ /* 0x000fe400078e0217 */
[----:B------:R-:W-:Y:S01]  /*b0d0*/  IMAD.MOV.U32 R24, RZ, RZ, R40 ;  /* 0x000000ffff187224 */ /* 0x000fe200078e0028 */
[----:B------:R-:W-:-:S13]  /*b0e0*/  ISETP.NE.AND P2, PT, R40, RZ, PT ;  /* 0x000000ff2800720c */ /* 0x000fda0003f45270 */
[----:B------:R-:W-:Y:S05]  /*b0f0*/  WARPSYNC.COLLECTIVE R21, `(.L_x_1471) ;  /* 0x0000000015087348 */ /* 0x000fea0003c00000 */
[----:B------:R0:W1:Y:S02]  /*b100*/  SHFL.DOWN P0, R23, R24, R19, R18 ;  /* 0x0800001318177389 */ /* 0x0000640000000012 */
[----:B01----:R-:W-:Y:S05]  /*b110*/  ENDCOLLECTIVE ;  /* 0x000000000000791b */ /* 0x003fea0003800000 */
.L_x_1471:
[----:B------:R-:W-:Y:S02]  /*b120*/  IMAD.MOV.U32 R24, RZ, RZ, R20 ;  /* 0x000000ffff187224 */ /* 0x000fe400078e0014 */
[----:B------:R-:W-:-:S07]  /*b130*/  IMAD.MOV.U32 R16, RZ, RZ, R23 ;  /* 0x000000ffff107224 */ /* 0x000fce00078e0017 */
[----:B------:R-:W-:Y:S05]  /*b140*/  WARPSYNC.COLLECTIVE R21, `(.L_x_1472) ;  /* 0x0000000015087348 */ /* 0x000fea0003c00000 */
[----:B------:R0:W1:Y:S02]  /*b150*/  SHFL.DOWN P0, R23, R24, R19, R18 ;  /* 0x0800001318177389 */ /* 0x0000640000000012 */
[----:B01----:R-:W-:Y:S05]  /*b160*/  ENDCOLLECTIVE ;  /* 0x000000000000791b */ /* 0x003fea0003800000 */
.L_x_1472:
[----:B------:R-:W-:Y:S01]  /*b170*/  IMAD.MOV.U32 R19, RZ, RZ, 0x10 ;  /* 0x00000010ff137424 */ /* 0x000fe200078e00ff */
[----:B------:R-:W-:Y:S02]  /*b180*/  ISETP.GT.AND P0, PT, R22, R27, PT ;  /* 0x0000001b1600720c */ /* 0x000fe40003f04270 */
[----:B------:R-:W-:Y:S02]  /*b190*/  SEL R23, R23, RZ, !P2 ;  /* 0x000000ff17177207 */ /* 0x000fe40005000000 */
[----:B------:R-:W-:Y:S01]  /*b1a0*/  SEL R17, R16, RZ, !P0 ;  /* 0x000000ff10117207 */ /* 0x000fe20004000000 */
[----:B------:R-:W-:Y:S01]  /*b1b0*/  VIADD R16, R36, 0x10 ;  /* 0x0000001024107836 */ /* 0x000fe20000000000 */
        /* <DEDUP_REMOVED lines=8> */
.L_x_1473:
[----:B------:R-:W-:Y:S02]  /*b240*/  IMAD.MOV.U32 R24, RZ, RZ, R22 ;  /* 0x000000ffff187224 */ /* 0x000fe400078e0016 */
[----:B------:R-:W-:-:S07]  /*b250*/  IMAD.MOV.U32 R20, RZ, RZ, R23 ;  /* 0x000000ffff147224 */ /* 0x000fce00078e0017 */
[----:B------:R-:W-:Y:S05]  /*b260*/  WARPSYNC.COLLECTIVE R21, `(.L_x_1474) ;  /* 0x0000000015087348 */ /* 0x000fea0003c00000 */
[----:B------:R0:W1:Y:S02]  /*b270*/  SHFL.DOWN P0, R23, R24, R19, R18 ;  /* 0x0800001318177389 */ /* 0x0000640000000012 */
[----:B01----:R-:W-:Y:S05]  /*b280*/  ENDCOLLECTIVE ;  /* 0x000000000000791b */ /* 0x003fea0003800000 */
.L_x_1474:
[----:B------:R-:W-:Y:S05]  /*b290*/  WARPSYNC.COLLECTIVE R21, `(.L_x_1475) ;  /* 0x0000000015087348 */ /* 0x000fea0003c00000 */
[----:B------:R-:W-:Y:S01]  /*b2a0*/  VOTE.ALL P4, P4 ;  /* 0x0000000000ff7806 */ /* 0x000fe20002080000 */
[----:B------:R-:W-:-:S12]  /*b2b0*/  ENDCOLLECTIVE ;  /* 0x000000000000791b */ /* 0x000fd80003800000 */
.L_x_1475:
[----:B------:R-:W-:Y:S02]  /*b2c0*/  ISETP.GT.AND P0, PT, R16, R27, PT ;  /* 0x0000001b1000720c */ /* 0x000fe40003f04270 */
[----:B------:R-:W0:Y:S01]  /*b2d0*/  LDC.64 R16, c[0x0][0x3b0] ;  /* 0x0000ec00ff107b82 */ /* 0x000e220000000a00 */
[----:B------:R-:W-:Y:S02]  /*b2e0*/  SEL R23, R23, RZ, !P2 ;  /* 0x000000ff17177207 */ /* 0x000fe40005000000 */
[----:B------:R-:W-:Y:S02]  /*b2f0*/  SEL R27, R20, RZ, !P0 ;  /* 0x000000ff141b7207 */ /* 0x000fe40004000000 */
[----:B------:R-:W-:-:S03]  /*b300*/  SEL R23, R23, RZ, !P0 ;  /* 0x000000ff17177207 */ /* 0x000fc60004000000 */
[----:B------:R-:W-:Y:S01]  /*b310*/  IMAD.IADD R20, R38, 0x1, R27 ;  /* 0x0000000126147824 */ /* 0x000fe200078e021b */
[----:B------:R-:W-:Y:S01]  /*b320*/  LOP3.LUT R27, RZ, R0, RZ, 0x33, !PT ;  /* 0x00000000ff1b7212 */ /* 0x000fe200078e33ff */
[----:B------:R-:W-:-:S04]  /*b330*/  IMAD.IADD R22, R22, 0x1, R23 ;  /* 0x0000000116167824 */ /* 0x000fc800078e0217 */
[----:B------:R-:W-:Y:S01]  /*b340*/  VIADD R27, R27, UR8 ;  /* 0x000000081b1b7c36 */ /* 0x000fe20008000000 */
[----:B0-----:R-:W-:-:S05]  /*b350*/  IADD3 R40, P0, PT, R16, 0x200, RZ ;  /* 0x0000020010287810 */ /* 0x001fca0007f1e0ff */
[----:B------:R-:W-:Y:S01]  /*b360*/  IMAD.X R41, RZ, RZ, R17, P0 ;  /* 0x000000ffff297224 */ /* 0x000fe200000e0611 */
[----:B------:R-:W-:Y:S07]  /*b370*/  BRA `(.L_x_1476) ;  /* 0xffffff8000dc7947 */ /* 0x000fee000383ffff */
.L_x_1407:
[----:B------:R-:W-:Y:S01]  /*b380*/  BSSY B0, `(.L_x_1477) ;  /* 0x0000006000007945 */ /* 0x000fe20003800000 */
[----:B------:R-:W-:Y:S01]  /*b390*/  PLOP3.LUT P0, PT, P0, PT, PT, 0x8, 0x80 ;  /* 0x000000000080781c */ /* 0x000fe2000070e170 */
[----:B------:R-:W-:-:S12]  /*b3a0*/  IMAD.MOV.U32 R21, RZ, RZ, -0x1 ;  /* 0xffffffffff157424 */ /* 0x000fd800078e00ff */
[----:B------:R-:W-:Y:S05]  /*b3b0*/  WARPSYNC.COLLECTIVE R21, `(.L_x_1478) ;  /* 0x0000000015087348 */ /* 0x000fea0003c00000 */
[----:B------:R-:W-:Y:S01]  /*b3c0*/  VOTE.ANY P0, P0 ;  /* 0x0000000000ff7806 */ /* 0x000fe20000000100 */
[----:B------:R-:W-:-:S12]  /*b3d0*/  ENDCOLLECTIVE ;  /* 0x000000000000791b */ /* 0x000fd80003800000 */
.L_x_1478:
[----:B------:R-:W-:Y:S05]  /*b3e0*/  BSYNC B0 ;  /* 0x0000000000007941 */ /* 0x000fea0003800000 */
.L_x_1477:
[----:B------:R-:W-:Y:S05]  /*b3f0*/  BRA `(.L_x_1479) ;  /* 0xffffff8000e07947 */ /* 0x000fea000383ffff */
.L_x_1409:
[----:B------:R-:W-:Y:S01]  /*b400*/  ISETP.NE.U32.AND P4, PT, R18, 0x65, PT ;  /* 0x000000651200780c */ /* 0x000fe20003f85070 */
[----:B------:R-:W-:Y:S01]  /*b410*/  BSSY B0, `(.L_x_1480) ;  /* 0x0000007000007945 */ /* 0x000fe20003800000 */
[----:B------:R-:W-:Y:S01]  /*b420*/  PLOP3.LUT P0, PT, P0, PT, PT, 0x8, 0x80 ;  /* 0x000000000080781c */ /* 0x000fe2000070e170 */
[----:B------:R-:W-:Y:S01]  /*b430*/  IMAD.MOV.U32 R21, RZ, RZ, -0x1 ;  /* 0xffffffffff157424 */ /* 0x000fe200078e00ff */
[----:B------:R-:W-:-:S13]  /*b440*/  ISETP.NE.AND.EX P4, PT, R19, RZ, PT, P4 ;  /* 0x000000ff1300720c */ /* 0x000fda0003f85340 */
[----:B------:R-:W-:Y:S05]  /*b450*/  WARPSYNC.COLLECTIVE R21, `(.L_x_1481) ;  /* 0x0000000015087348 */ /* 0x000fea0003c00000 */
[----:B------:R-:W-:Y:S01]  /*b460*/  VOTE.ANY R21, PT, P0 ;  /* 0x0000000000157806 */ /* 0x000fe200000e0100 */
[----:B------:R-:W-:Y:S06]  /*b470*/  ENDCOLLECTIVE ;  /* 0x000000000000791b */ /* 0x000fec0003800000 */
.L_x_1481:
[----:B------:R-:W-:Y:S05]  /*b480*/  BSYNC B0 ;  /* 0x0000000000007941 */ /* 0x000fea0003800000 */
.L_x_1480:
[----:B------:R-:W-:Y:S01]  /*b490*/  LOP3.LUT R21, R21, 0x80000000, R26, 0xec, !PT ;  /* 0x8000000015157812 */ /* 0x000fe200078eec1a */
[----:B------:R-:W-:Y:S01]  /*b4a0*/  IMAD.MOV.U32 R24, RZ, RZ, R16 ;  /* 0x000000ffff187224 */ /* 0x000fe200078e0010 */
[----:B------:R-:W-:Y:S01]  /*b4b0*/  ISETP.NE.AND P2, PT, R16, RZ, PT ;  /* 0x000000ff1000720c */ /* 0x000fe20003f45270 */
[----:B------:R-:W-:Y:S02]  /*b4c0*/  IMAD.MOV.U32 R19, RZ, RZ, 0x1 ;  /* 0x00000001ff137424 */ /* 0x000fe400078e00ff */
[----:B------:R-:W-:Y:S02]  /*b4d0*/  VIADD R18, R21, 0xffffffff ;  /* 0xffffffff15127836 */ /* 0x000fe40000000000 */
[----:B------:R-:W-:-:S03]  /*b4e0*/  VIADD R27, R27, 0xffffffe0 ;  /* 0xffffffe01b1b7836 */ /* 0x000fc60000000000 */
[----:B------:R-:W-:Y:S01]  /*b4f0*/  LOP3.LUT R43, R21, R18, RZ, 0xc, !PT ;  /* 0x00000012152b7212 */ /* 0x000fe200078e0cff */
[----:B------:R-:W-:-:S05]  /*b500*/  IMAD.MOV.U32 R21, RZ, RZ, -0x1 ;  /* 0xffffffffff157424 */ /* 0x000fca00078e00ff */
[----:B------:R-:W0:Y:S02]  /*b510*/  POPC R43, R43 ;  /* 0x0000002b002b7309 */ /* 0x000e240000000000 */
[----:B0-----:R-:W-:-:S07]  /*b520*/  IMAD.MOV.U32 R18, RZ, RZ, R43 ;  /* 0x000000ffff127224 */ /* 0x001fce00078e002b */
[----:B------:R-:W-:Y:S05]  /*b530*/  WARPSYNC.COLLECTIVE R21, `(.L_x_1482) ;  /* 0x0000000015087348 */ /* 0x000fea0003c00000 */
[----:B------:R0:W1:Y:S02]  /*b540*/  SHFL.DOWN P0, R23, R24, R19, R18 ;  /* 0x0800001318177389 */ /* 0x0000640000000012 */
[----:B01----:R-:W-:Y:S05]  /*b550*/  ENDCOLLECTIVE ;  /* 0x000000000000791b */ /* 0x003fea0003800000 */
.L_x_1482:
[----:B------:R-:W-:Y:S02]  /*b560*/  IMAD.MOV.U32 R24, RZ, RZ, R17 ;  /* 0x000000ffff187224 */ /* 0x000fe400078e0011 */
[----:B------:R-:W-:-:S07]  /*b570*/  IMAD.MOV.U32 R39, RZ, RZ, R23 ;  /* 0x000000ffff277224 */ /* 0x000fce00078e0017 */
[----:B------:R-:W-:Y:S05]  /*b580*/  WARPSYNC.COLLECTIVE R21, `(.L_x_1483) ;  /* 0x0000000015087348 */ /* 0x000fea0003c00000 */
[----:B------:R0:W1:Y:S02]  /*b590*/  SHFL.DOWN P0, R23, R24, R19, R18 ;  /* 0x0800001318177389 */ /* 0x0000640000000012 */
[----:B01----:R-:W-:Y:S05]  /*b5a0*/  ENDCOLLECTIVE ;  /* 0x000000000000791b */ /* 0x003fea0003800000 */
.L_x_1483:
        /* <DEDUP_REMOVED lines=13> */
.L_x_1484:
[----:B------:R-:W-:Y:S02]  /*b680*/  IMAD.MOV.U32 R24, RZ, RZ, R38 ;  /* 0x000000ffff187224 */ /* 0x000fe400078e0026 */
[----:B------:R-:W-:-:S07]  /*b690*/  IMAD.MOV.U32 R17, RZ, RZ, R23 ;  /* 0x000000ffff117224 */ /* 0x000fce00078e0017 */
[----:B------:R-:W-:Y:S05]  /*b6a0*/  WARPSYNC.COLLECTIVE R21, `(.L_x_1485) ;  /* 0x0000000015087348 */ /* 0x000fea0003c00000 */
[----:B------:R0:W1:Y:S02]  /*b6b0*/  SHFL.DOWN P0, R23, R24, R19, R18 ;  /* 0x0800001318177389 */ /* 0x0000640000000012 */
[----:B01----:R-:W-:Y:S05]  /*b6c0*/  ENDCOLLECTIVE ;  /* 0x000000000000791b */ /* 0x003fea0003800000 */
.L_x_1485:
        /* <DEDUP_REMOVED lines=13> */
.L_x_1486:
[----:B------:R-:W-:Y:S01]  /*b7a0*/  ISETP.GT.AND P2, PT, R38, R43, PT ;  /* 0x0000002b2600720c */ /* 0x000fe20003f44270 */
[----:B------:R-:W-:-:S03]  /*b7b0*/  IMAD.MOV.U32 R24, RZ, RZ, R16 ;  /* 0x000000ffff187224 */ /* 0x000fc600078e0010 */
[----:B------:R-:W-:-:S05]  /*b7c0*/  SEL R23, R23, RZ, !P2 ;  /* 0x000000ff17177207 */ /* 0x000fca0005000000 */
[----:B------:R-:W-:-:S07]  /*b7d0*/  IMAD.IADD R44, R42, 0x1, R23 ;  /* 0x000000012a2c7824 */ /* 0x000fce00078e0217 */
[----:B------:R-:W-:Y:S05]  /*b7e0*/  WARPSYNC.COLLECTIVE R21, `(.L_x_1487) ;  /* 0x0000000015087348 */ /* 0x000fea0003c00000 */
[----:B------:R0:W1:Y:S02]  /*b7f0*/  SHFL.DOWN P0, R23, R24, R19, R18 ;  /* 0x0800001318177389 */ /* 0x0000640000000012 */
[----:B01----:R-:W-:Y:S05]  /*b800*/  ENDCOLLECTIVE ;  /* 0x000000000000791b */ /* 0x003fea0003800000 */
.L_x_1487:
[----:B------:R-:W-:Y:S02]  /*b810*/  VIADD R42, R36, 0x10 ;  /* 0x00000010242a7836 */ /* 0x000fe40000000000 */
[----:B------:R-:W-:Y:S02]  /*b820*/  IMAD.MOV.U32 R24, RZ, RZ, R44 ;  /* 0x000000ffff187224 */ /* 0x000fe400078e002c */
[----:B------:R-:W-:Y:S02]  /*b830*/  IMAD.MOV.U32 R19, RZ, RZ, 0x8 ;  /* 0x00000008ff137424 */ /* 0x000fe400078e00ff */
[----:B------:R-:W-:-:S07]  /*b840*/  IMAD.MOV.U32 R45, RZ, RZ, R23 ;  /* 0x000000ffff2d7224 */ /* 0x000fce00078e0017 */
[----:B------:R-:W-:Y:S05]  /*b850*/  WARPSYNC.COLLECTIVE R21, `(.L_x_1488) ;  /* 0x0000000015087348 */ /* 0x000fea0003c00000 */
[----:B------:R0:W1:Y:S02]  /*b860*/  SHFL.DOWN P0, R23, R24, R19, R18 ;  /* 0x0800001318177389 */ /* 0x0000640000000012 */
[----:B01----:R-:W-:Y:S05]  /*b870*/  ENDCOLLECTIVE ;  /* 0x000000000000791b */ /* 0x003fea0003800000 */
.L_x_1488:
[----:B------:R-:W-:Y:S02]  /*b880*/  SEL R45, R45, RZ, !P3 ;  /* 0x000000ff2d2d7207 */ /* 0x000fe40005800000 */
[----:B------:R-:W-:Y:S02]  /*b890*/  ISETP.NE.AND P3, PT, R44, RZ, PT ;  /* 0x000000ff2c00720c */ /* 0x000fe40003f65270 */
[----:B------:R-:W-:-:S05]  /*b8a0*/  SEL R45, R45, RZ, !P2 ;  /* 0x000000ff2d2d7207 */ /* 0x000fca0005000000 */
[----:B------:R-:W-:Y:S02]  /*b8b0*/  IMAD.IADD R38, R16, 0x1, R45 ;  /* 0x0000000110267824 */ /* 0x000fe400078e022d */
[----:B------:R-:W-:Y:S02]  /*b8c0*/  VIADD R16, R36, 0x8 ;  /* 0x0000000824107836 */ /* 0x000fe40000000000 */
[----:B------:R-:W-:-:S03]  /*b8d0*/  IMAD.MOV.U32 R24, RZ, RZ, R38 ;  /* 0x000000ffff187224 */ /* 0x000fc600078e0026 */
[----:B------:R-:W-:-:S04]  /*b8e0*/  ISETP.GT.AND P2, PT, R16, R43, PT ;  /* 0x0000002b1000720c */ /* 0x000fc80003f44270 */
[----:B------:R-:W-:-:S09]  /*b8f0*/  SEL R17, R23, RZ, !P2 ;  /* 0x000000ff17117207 */ /* 0x000fd20005000000 */
[----:B------:R-:W-:Y:S05]  /*b900*/  WARPSYNC.COLLECTIVE R21, `(.L_x_1489) ;  /* 0x0000000015087348 */ /* 0x000fea0003c00000 */
[----:B------:R0:W1:Y:S02]  /*b910*/  SHFL.DOWN P0, R23, R24, R19, R18 ;  /* 0x0800001318177389 */ /* 0x0000640000000012 */
[----:B01----:R-:W-:Y:S05]  /*b920*/  ENDCOLLECTIVE ;  /* 0x000000000000791b */ /* 0x003fea0003800000 */
.L_x_1489:
[----:B------:R-:W-:-:S04]  /*b930*/  IMAD.IADD R17, R44, 0x1, R17 ;  /* 0x000000012c117824 */ /* 0x000fc800078e0211 */
[----:B------:R-:W-:Y:S02]  /*b940*/  IMAD.MOV.U32 R24, RZ, RZ, R17 ;  /* 0x000000ffff187224 */ /* 0x000fe400078e0011 */
[----:B------:R-:W-:Y:S02]  /*b950*/  IMAD.MOV.U32 R19, RZ, RZ, 0x10 ;  /* 0x00000010ff137424 */ /* 0x000fe400078e00ff */
[----:B------:R-:W-:-:S07]  /*b960*/  IMAD.MOV.U32 R39, RZ, RZ, R23 ;  /* 0x000000ffff277224 */ /* 0x000fce00078e0017 */
[----:B------:R-:W-:Y:S05]  /*b970*/  WARPSYNC.COLLECTIVE R21, `(.L_x_1490) ;  /* 0x0000000015087348 */ /* 0x000fea0003c00000 */
[----:B------:R0:W1:Y:S02]  /*b980*/  SHFL.DOWN P0, R23, R24, R19, R18 ;  /* 0x0800001318177389 */ /* 0x0000640000000012 */
[----:B01----:R-:W-:Y:S05]  /*b990*/  ENDCOLLECTIVE ;  /* 0x000000000000791b */ /* 0x003fea0003800000 */
.L_x_1490:
[----:B------:R-:W-:-:S04]  /*b9a0*/  SEL R39, R39, RZ, !P3 ;  /* 0x000000ff27277207 */ /* 0x000fc80005800000 */
[----:B------:R-:W-:Y:S02]  /*b9b0*/  SEL R39, R39, RZ, !P2 ;  /* 0x000000ff27277207 */ /* 0x000fe40005000000 */
[----:B------:R-:W-:-:S03]  /*b9c0*/  ISETP.NE.AND P2, PT, R17, RZ, PT ;  /* 0x000000ff1100720c */ /* 0x000fc60003f45270 */
[----:B------:R-:W-:-:S04]  /*b9d0*/  IMAD.IADD R16, R38, 0x1, R39 ;  /* 0x0000000126107824 */ /* 0x000fc800078e0227 */
[----:B------:R-:W-:Y:S02]  /*b9e0*/  IMAD.MOV.U32 R24, RZ, RZ, R16 ;  /* 0x000000ffff187224 */ /* 0x000fe400078e0010 */
[----:B------:R-:W-:-:S07]  /*b9f0*/  IMAD.MOV.U32 R38, RZ, RZ, R23 ;  /* 0x000000ffff267224 */ /* 0x000fce00078e0017 */
[----:B------:R-:W-:Y:S05]  /*ba00*/  WARPSYNC.COLLECTIVE R21, `(.L_x_1491) ;  /* 0x0000000015087348 */ /* 0x000fea0003c00000 */
[----:B------:R0:W1:Y:S02]  /*ba10*/  SHFL.DOWN P0, R23, R24, R19, R18 ;  /* 0x0800001318177389 */ /* 0x0000640000000012 */
[----:B01----:R-:W-:Y:S05]  /*ba20*/  ENDCOLLECTIVE ;  /* 0x000000000000791b */ /* 0x003fea0003800000 */
.L_x_1491:
[----:B------:R-:W-:Y:S05]  /*ba30*/  WARPSYNC.COLLECTIVE R21, `(.L_x_1492) ;  /* 0x0000000015087348 */ /* 0x000fea0003c00000 */
[----:B------:R-:W-:Y:S01]  /*ba40*/  VOTE.ALL P4, P4 ;  /* 0x0000000000ff7806 */ /* 0x000fe20002080000 */
[----:B------:R-:W-:-:S12]  /*ba50*/  ENDCOLLECTIVE ;  /* 0x000000000000791b */ /* 0x000fd80003800000 */
.L_x_1492:
[----:B------:R-:W-:Y:S01]  /*ba60*/  IMAD.MOV.U32 R39, RZ, RZ, R23 ;  /* 0x000000ffff277224 */ /* 0x000fe200078e0017 */
[----:B------:R-:W-:-:S04]  /*ba70*/  ISETP.GT.AND P0, PT, R42, R43, PT ;  /* 0x0000002b2a00720c */ /* 0x000fc80003f04270 */
[----:B------:R-:W-:Y:S02]  /*ba80*/  SEL R39, R39, RZ, !P2 ;  /* 0x000000ff27277207 */ /* 0x000fe40005000000 */
[----:B------:R-:W-:Y:S02]  /*ba90*/  SEL R38, R38, RZ, !P0 ;  /* 0x000000ff26267207 */ /* 0x000fe40004000000 */
[----:B------:R-:W-:Y:S02]  /*baa0*/  SEL R39, R39, RZ, !P0 ;  /* 0x000000ff27277207 */ /* 0x000fe40004000000 */
[----:B------:R-:W-:Y:S02]  /*bab0*/  ISETP.NE.AND P0, PT, R20, RZ, PT ;  /* 0x000000ff1400720c */ /* 0x000fe40003f05270 */
[----:B------:R-:W-:Y:S01]  /*bac0*/  IADD3 R20, PT, PT, R17, R38, R20 ;  /* 0x0000002611147210 */ /* 0x000fe20007ffe014 */
[----:B------:R-:W-:-:S05]  /*bad0*/  IMAD.IADD R39, R16, 0x1, R39 ;  /* 0x0000000110277824 */ /* 0x000fca00078e0227 */
[----:B------:R-:W-:-:S05]  /*bae0*/  SEL R39, R39, RZ, !P0 ;  /* 0x000000ff27277207 */ /* 0x000fca0004000000 */
[----:B------:R-:W-:Y:S01]  /*baf0*/  IMAD.IADD R22, R39, 0x1, R22 ;  /* 0x0000000127167824 */ /* 0x000fe200078e0216 */
[----:B------:R-:W-:Y:S06]  /*bb00*/  BRA `(.L_x_1493) ;  /* 0xffffff8000247947 */ /* 0x000fec000383ffff */
.L_x_1438:
[----:B------:R-:W-:Y:S01]  /*bb10*/  BSSY B0, `(.L_x_1494) ;  /* 0x0000006000007945 */ /* 0x000fe20003800000 */
[----:B------:R-:W-:Y:S01]  /*bb20*/  PLOP3.LUT P0, PT, P0, PT, PT, 0x8, 0x80 ;  /* 0x000000000080781c */ /* 0x000fe2000070e170 */
[----:B------:R-:W-:-:S12]  /*bb30*/  IMAD.MOV.U32 R21, RZ, RZ, -0x1 ;  /* 0xffffffffff157424 */ /* 0x000fd800078e00ff */
[----:B------:R-:W-:Y:S05]  /*bb40*/  WARPSYNC.COLLECTIVE R21, `(.L_x_1495) ;  /* 0x0000000015087348 */ /* 0x000fea0003c00000 */
[----:B------:R-:W-:Y:S01]  /*bb50*/  VOTE.ANY P0, P0 ;  /* 0x0000000000ff7806 */ /* 0x000fe20000000100 */
[----:B------:R-:W-:-:S12]  /*bb60*/  ENDCOLLECTIVE ;  /* 0x000000000000791b */ /* 0x000fd80003800000 */
.L_x_1495:
[----:B------:R-:W-:Y:S05]  /*bb70*/  BSYNC B0 ;  /* 0x0000000000007941 */ /* 0x000fea0003800000 */
.L_x_1494:
[----:B------:R-:W-:Y:S05]  /*bb80*/  BRA `(.L_x_1496) ;  /* 0xffffffcc00e47947 */ /* 0x000fea000383ffff */
.L_x_1440:
[----:B------:R-:W0:Y:S01]  /*bb90*/  S2R R26, SR_GEMASK ;  /* 0x00000000001a7919 */ /* 0x000e220000003c00 */
[----:B------:R-:W-:Y:S01]  /*bba0*/  ISETP.NE.U32.AND P4, PT, R18, 0x65, PT ;  /* 0x000000651200780c */ /* 0x000fe20003f85070 */
[----:B------:R-:W-:Y:S01]  /*bbb0*/  BSSY B0, `(.L_x_1497) ;  /* 0x0000007000007945 */ /* 0x000fe20003800000 */
[----:B------:R-:W-:Y:S01]  /*bbc0*/  PLOP3.LUT P0, PT, P0, PT, PT, 0x8, 0x80 ;  /* 0x000000000080781c */ /* 0x000fe2000070e170 */
[----:B------:R-:W-:Y:S01]  /*bbd0*/  IMAD.MOV.U32 R21, RZ, RZ, -0x1 ;  /* 0xffffffffff157424 */ /* 0x000fe200078e00ff */
[----:B------:R-:W-:-:S13]  /*bbe0*/  ISETP.NE.AND.EX P4, PT, R19, RZ, PT, P4 ;  /* 0x000000ff1300720c */ /* 0x000fda0003f85340 */
[----:B0-----:R-:W-:Y:S05]  /*bbf0*/  WARPSYNC.COLLECTIVE R21, `(.L_x_1498) ;  /* 0x0000000015087348 */ /* 0x001fea0003c00000 */
[----:B------:R-:W-:Y:S01]  /*bc00*/  VOTE.ANY R21, PT, P0 ;  /* 0x0000000000157806 */ /* 0x000fe200000e0100 */
[----:B0-----:R-:W-:Y:S06]  /*bc10*/  ENDCOLLECTIVE ;  /* 0x000000000000791b */ /* 0x001fec0003800000 */
.L_x_1498:
[----:B------:R-:W-:Y:S05]  /*bc20*/  BSYNC B0 ;  /* 0x0000000000007941 */ /* 0x000fea0003800000 */
.L_x_1497:
[----:B------:R-:W-:Y:S01]  /*bc30*/  LOP3.LUT R21, R21, 0x80000000, R26, 0xec, !PT ;  /* 0x8000000015157812 */ /* 0x000fe200078eec1a */
[----:B------:R-:W-:Y:S01]  /*bc40*/  IMAD.MOV.U32 R24, RZ, RZ, R16 ;  /* 0x000000ffff187224 */ /* 0x000fe200078e0010 */
[----:B------:R-:W-:Y:S01]  /*bc50*/  ISETP.NE.AND P5, PT, R16, RZ, PT ;  /* 0x000000ff1000720c */ /* 0x000fe20003fa5270 */
[----:B------:R-:W-:Y:S02]  /*bc60*/  IMAD.MOV.U32 R19, RZ, RZ, 0x1 ;  /* 0x00000001ff137424 */ /* 0x000fe400078e00ff */
[----:B------:R-:W-:-:S05]  /*bc70*/  VIADD R18, R21, 0xffffffff ;  /* 0xffffffff15127836 */ /* 0x000fca0000000000 */
[----:B------:R-:W-:Y:S01]  /*bc80*/  LOP3.LUT R27, R21, R18, RZ, 0xc, !PT ;  /* 0x00000012151b7212 */ /* 0x000fe200078e0cff */
[----:B------:R-:W-:-:S05]  /*bc90*/  IMAD.MOV.U32 R21, RZ, RZ, -0x1 ;  /* 0xffffffffff157424 */ /* 0x000fca00078e00ff */
[----:B------:R-:W0:Y:S02]  /*bca0*/  POPC R27, R27 ;  /* 0x0000001b001b7309 */ /* 0x000e240000000000 */
[----:B0-----:R-:W-:-:S07]  /*bcb0*/  IMAD.MOV.U32 R18, RZ, RZ, R27 ;  /* 0x000000ffff127224 */ /* 0x001fce00078e001b */
[----:B------:R-:W-:Y:S05]  /*bcc0*/  WARPSYNC.COLLECTIVE R21, `(.L_x_1499) ;  /* 0x0000000015087348 */ /* 0x000fea0003c00000 */
[----:B------:R0:W1:Y:S02]  /*bcd0*/  SHFL.DOWN P0, R23, R24, R19, R18 ;  /* 0x0800001318177389 */ /* 0x0000640000000012 */
[----:B01----:R-:W-:Y:S05]  /*bce0*/  ENDCOLLECTIVE ;  /* 0x000000000000791b */ /* 0x003fea0003800000 */
.L_x_1499:
[----:B------:R-:W-:Y:S02]  /*bcf0*/  IMAD.MOV.U32 R24, RZ, RZ, R17 ;  /* 0x000000ffff187224 */ /* 0x000fe400078e0011 */
[----:B------:R-:W-:-:S07]  /*bd00*/  IMAD.MOV.U32 R22, RZ, RZ, R23 ;  /* 0x000000ffff167224 */ /* 0x000fce00078e0017 */
[----:B------:R-:W-:Y:S05]  /*bd10*/  WARPSYNC.COLLECTIVE R21, `(.L_x_1500) ;  /* 0x0000000015087348 */ /* 0x000fea0003c00000 */
[----:B------:R0:W1:Y:S02]  /*bd20*/  SHFL.DOWN P0, R23, R24, R19, R18 ;  /* 0x0800001318177389 */ /* 0x0000640000000012 */
[----:B01----:R-:W-:Y:S05]  /*bd30*/  ENDCOLLECTIVE ;  /* 0x000000000000791b */ /* 0x003fea0003800000 */
.L_x_1500:
[----:B------:R-:W-:Y:S01]  /*bd40*/  IMAD.MOV.U32 R19, RZ, RZ, 0x2 ;  /* 0x00000002ff137424 */ /* 0x000fe200078e00ff */
[----:B------:R-:W-:Y:S02]  /*bd50*/  ISETP.GE.AND P0, PT, R40, R27, PT ;  /* 0x0000001b2800720c */ /* 0x000fe40003f06270 */
[----:B------:R-:W-:Y:S02]  /*bd60*/  SEL R23, R23, RZ, !P5 ;  /* 0x000000ff17177207 */ /* 0x000fe40006800000 */
[----:B------:R-:W-:Y:S02]  /*bd70*/  SEL R39, R22, RZ, !P0 ;  /* 0x000000ff16277207 */ /* 0x000fe40004000000 */
[----:B------:R-:W-:-:S03]  /*bd80*/  SEL R23, R23, RZ, !P0 ;  /* 0x000000ff17177207 */ /* 0x000fc60004000000 */
[----:B------:R-:W-:Y:S02]  /*bd90*/  IMAD.IADD R22, R16, 0x1, R39 ;  /* 0x0000000110167824 */ /* 0x000fe400078e0227 */
[----:B------:R-:W-:Y:S02]  /*bda0*/  IMAD.IADD R20, R17, 0x1, R23 ;  /* 0x0000000111147824 */ /* 0x000fe400078e0217 */
[----:B------:R-:W-:Y:S02]  /*bdb0*/  IMAD.MOV.U32 R24, RZ, RZ, R22 ;  /* 0x000000ffff187224 */ /* 0x000fe400078e0016 */
[----:B------:R-:W-:-:S07]  /*bdc0*/  VIADD R16, R40, 0x2 ;  /* 0x0000000228107836 */ /* 0x000fce0000000000 */
[----:B------:R-:W-:Y:S05]  /*bdd0*/  WARPSYNC.COLLECTIVE R21, `(.L_x_1501) ;  /* 0x0000000015087348 */ /* 0x000fea0003c00000 */
[----:B------:R0:W1:Y:S02]  /*bde0*/  SHFL.DOWN P0, R23, R24, R19, R18 ;  /* 0x0800001318177389 */ /* 0x0000640000000012 */
[----:B01----:R-:W-:Y:S05]  /*bdf0*/  ENDCOLLECTIVE ;  /* 0x000000000000791b */ /* 0x003fea0003800000 */
.L_x_1501:
[----:B------:R-:W-:Y:S01]  /*be00*/  ISETP.GT.AND P5, PT, R16, R27, PT ;  /* 0x0000001b1000720c */ /* 0x000fe20003fa4270 */
[----:B------:R-:W-:Y:S02]  /*be10*/  IMAD.MOV.U32 R24, RZ, RZ, R20 ;  /* 0x000000ffff187224 */ /* 0x000fe400078e0014 */
[----:B------:R-:W-:-:S10]  /*be20*/  IMAD.MOV.U32 R38, RZ, RZ, R23 ;  /* 0x000000ffff267224 */ /* 0x000fd400078e0017 */
[----:B------:R-:W-:Y:S05]  /*be30*/  WARPSYNC.COLLECTIVE R21, `(.L_x_1502) ;  /* 0x0000000015087348 */ /* 0x000fea0003c00000 */
[----:B------:R0:W1:Y:S02]  /*be40*/  SHFL.DOWN P0, R23, R24, R19, R18 ;  /* 0x0800001318177389 */ /* 0x0000640000000012 */
[----:B01----:R-:W-:Y:S05]  /*be50*/  ENDCOLLECTIVE ;  /* 0x000000000000791b */ /* 0x003fea0003800000 */
.L_x_1502:
[----:B------:R-:W-:-:S05]  /*be60*/  SEL R17, R38, RZ, !P5 ;  /* 0x000000ff26117207 */ /* 0x000fca0006800000 */
[----:B------:R-:W-:-:S05]  /*be70*/  IMAD.IADD R38, R22, 0x1, R17 ;  /* 0x0000000116267824 */ /* 0x000fca00078e0211 */
[----:B------:R-:W-:Y:S01]  /*be80*/  ISETP.NE.AND P6, PT, R38, RZ, PT ;  /* 0x000000ff2600720c */ /* 0x000fe20003fc5270 */
[----:B------:R-:W-:Y:S02]  /*be90*/  IMAD.MOV.U32 R24, RZ, RZ, R38 ;  /* 0x000000ffff187224 */ /* 0x000fe400078e0026 */
[----:B------:R-:W-:Y:S01]  /*bea0*/  IMAD.MOV.U32 R19, RZ, RZ, 0x4 ;  /* 0x00000004ff137424 */ /* 0x000fe200078e00ff */
[----:B------:R-:W-:Y:S01]  /*beb0*/  ISETP.NE.AND P0, PT, R22, RZ, PT ;  /* 0x000000ff1600720c */ /* 0x000fe20003f05270 */
[----:B------:R-:W-:-:S05]  /*bec0*/  IMAD.MOV.U32 R39, RZ, RZ, R23 ;  /* 0x000000ffff277224 */ /* 0x000fca00078e0017 */
[----:B------:R-:W-:-:S04]  /*bed0*/  SEL R16, R39, RZ, !P0 ;  /* 0x000000ff27107207 */ /* 0x000fc80004000000 */
[----:B------:R-:W-:-:S07]  /*bee0*/  SEL R17, R16, RZ, !P5 ;  /* 0x000000ff10117207 */ /* 0x000fce0006800000 */
[----:B------:R-:W-:Y:S05]  /*bef0*/  WARPSYNC.COLLECTIVE R21, `(.L_x_1503) ;  /* 0x0000000015087348 */ /* 0x000fea0003c00000 */
[----:B------:R0:W1:Y:S02]  /*bf00*/  SHFL.DOWN P0, R23, R24, R19, R18 ;  /* 0x0800001318177389 */ /* 0x0000640000000012 */
[----:B01----:R-:W-:Y:S05]  /*bf10*/  ENDCOLLECTIVE ;  /* 0x000000000000791b */ /* 0x003fea0003800000 */
.L_x_1503:
[----:B------:R-:W-:Y:S02]  /*bf20*/  IMAD.IADD R16, R20, 0x1, R17 ;  /* 0x0000000114107824 */ /* 0x000fe400078e0211 */
[----:B------:R-:W-:-:S05]  /*bf30*/  VIADD R20, R40, 0x4 ;  /* 0x0000000428147836 */ /* 0x000fca0000000000 */
[----:B------:R-:W-:Y:S01]  /*bf40*/  ISETP.GT.AND P5, PT, R20, R27, PT ;  /* 0x0000001b1400720c */ /* 0x000fe20003fa4270 */
[----:B------:R-:W-:Y:S02]  /*bf50*/  IMAD.MOV.U32 R24, RZ, RZ, R16 ;  /* 0x000000ffff187224 */ /* 0x000fe400078e0010 */
[----:B------:R-:W-:-:S10]  /*bf60*/  IMAD.MOV.U32 R39, RZ, RZ, R23 ;  /* 0x000000ffff277224 */ /* 0x000fd400078e0017 */
[----:B------:R-:W-:Y:S05]  /*bf70*/  WARPSYNC.COLLECTIVE R21, `(.L_x_1504) ;  /* 0x0000000015087348 */ /* 0x000fea0003c00000 */
[----:B------:R0:W1:Y:S02]  /*bf80*/  SHFL.DOWN P0, R23, R24, R19, R18 ;  /* 0x0800001318177389 */ /* 0x0000640000000012 */
[----:B01----:R-:W-:Y:S05]  /*bf90*/  ENDCOLLECTIVE ;  /* 0x000000000000791b */ /* 0x003fea0003800000 */
.L_x_1504:
[----:B------:R-:W-:-:S05]  /*bfa0*/  SEL R39, R39, RZ, !P5 ;  /* 0x000000ff27277207 */ /* 0x000fca0006800000 */
[----:B------:R-:W-:Y:S02]  /*bfb0*/  IMAD.IADD R42, R38, 0x1, R39 ;  /* 0x00000001262a7824 */ /* 0x000fe400078e0227 */
[----:B------:R-:W-:Y:S02]  /*bfc0*/  VIADD R38, R40, 0x8 ;  /* 0x0000000828267836 */ /* 0x000fe40000000000 */
[----:B------:R-:W-:Y:S02]  /*bfd0*/  IMAD.MOV.U32 R24, RZ, RZ, R42 ;  /* 0x000000ffff187224 */ /* 0x000fe400078e002a */
[----:B------:R-:W-:Y:S02]  /*bfe0*/  IMAD.MOV.U32 R19, RZ, RZ, 0x8 ;  /* 0x00000008ff137424 */ /* 0x000fe400078e00ff */
[----:B------:R-:W-:-:S07]  /*bff0*/  IMAD.MOV.U32 R17, RZ, RZ, R23 ;  /* 0x000000ffff117224 */ /* 0x000fce00078e0017 */
[----:B------:R-:W-:Y:S05]  /*c000*/  WARPSYNC.COLLECTIVE R21, `(.L_x_1505) ;  /* 0x0000000015087348 */ /* 0x000fea0003c00000 */
[----:B------:R0:W1:Y:S02]  /*c010*/  SHFL.DOWN P0, R23, R24, R19, R18 ;  /* 0x0800001318177389 */ /* 0x0000640000000012 */
[----:B01----:R-:W-:Y:S05]  /*c020*/  ENDCOLLECTIVE ;  /* 0x000000000000791b */ /* 0x003fea0003800000 */
.L_x_1505:
[----:B------:R-:W-:Y:S02]  /*c030*/  SEL R17, R17, RZ, !P6 ;  /* 0x000000ff11117207 */ /* 0x000fe40007000000 */
[----:B------:R-:W-:Y:S02]  /*c040*/  ISETP.NE.AND P6, PT, R42, RZ, PT ;  /* 0x000000ff2a00720c */ /* 0x000fe40003fc5270 */
[----:B------:R-:W-:Y:S02]  /*c050*/  SEL R17, R17, RZ, !P5 ;  /* 0x000000ff11117207 */ /* 0x000fe40006800000 */
[----:B------:R-:W-:-:S03]  /*c060*/  ISETP.GT.AND P5, PT, R38, R27, PT ;  /* 0x0000001b2600720c */ /* 0x000fc60003fa4270 */
[----:B------:R-:W-:-:S04]  /*c070*/  IMAD.IADD R20, R16, 0x1, R17 ;  /* 0x0000000110147824 */ /* 0x000fc800078e0211 */
[----:B------:R-:W-:Y:S02]  /*c080*/  IMAD.MOV.U32 R24, RZ, RZ, R20 ;  /* 0x000000ffff187224 */ /* 0x000fe400078e0014 */
[----:B------:R-:W-:-:S07]  /*c090*/  IMAD.MOV.U32 R22, RZ, RZ, R23 ;  /* 0x000000ffff167224 */ /* 0x000fce00078e0017 */
[----:B------:R-:W-:Y:S05]  /*c0a0*/  WARPSYNC.COLLECTIVE R21, `(.L_x_1506) ;  /* 0x0000000015087348 */ /* 0x000fea0003c00000 */
[----:B------:R0:W1:Y:S02]  /*c0b0*/  SHFL.DOWN P0, R23, R24, R19, R18 ;  /* 0x0800001318177389 */ /* 0x0000640000000012 */
[----:B01----:R-:W-:Y:S05]  /*c0c0*/  ENDCOLLECTIVE ;  /* 0x000000000000791b */ /* 0x003fea0003800000 */
.L_x_1506:
[----:B------:R-:W-:-:S05]  /*c0d0*/  SEL R17, R22, RZ, !P5 ;  /* 0x000000ff16117207 */ /* 0x000fca0006800000 */
[----:B------:R-:W-:-:S04]  /*c0e0*/  IMAD.IADD R38, R42, 0x1, R17 ;  /* 0x000000012a267824 */ /* 0x000fc800078e0211 */
[----:B------:R-:W-:Y:S02]  /*c0f0*/  IMAD.MOV.U32 R24, RZ, RZ, R38 ;  /* 0x000000ffff187224 */ /* 0x000fe400078e0026 */
[----:B------:R-:W-:Y:S02]  /*c100*/  IMAD.MOV.U32 R19, RZ, RZ, 0x10 ;  /* 0x00000010ff137424 */ /* 0x000fe400078e00ff */
[----:B------:R-:W-:-:S07]  /*c110*/  IMAD.MOV.U32 R16, RZ, RZ, R23 ;  /* 0x000000ffff107224 */ /* 0x000fce00078e0017 */
[----:B------:R-:W-:Y:S05]  /*c120*/  WARPSYNC.COLLECTIVE R21, `(.L_x_1507) ;  /* 0x0000000015087348 */ /* 0x000fea0003c00000 */
[----:B------:R0:W1:Y:S02]  /*c130*/  SHFL.DOWN P0, R23, R24, R19, R18 ;  /* 0x0800001318177389 */ /* 0x0000640000000012 */
[----:B01----:R-:W-:Y:S05]  /*c140*/  ENDCOLLECTIVE ;  /* 0x000000000000791b */ /* 0x003fea0003800000 */
.L_x_1507:
[----:B------:R-:W-:-:S04]  /*c150*/  SEL R16, R16, RZ, !P6 ;  /* 0x000000ff10107207 */ /* 0x000fc80007000000 */
[----:B------:R-:W-:Y:S01]  /*c160*/  SEL R17, R16, RZ, !P5 ;  /* 0x000000ff10117207 */ /* 0x000fe20006800000 */
[----:B------:R-:W-:-:S04]  /*c170*/  VIADD R16, R40, 0x10 ;  /* 0x0000001028107836 */ /* 0x000fc80000000000 */
[----:B------:R-:W-:Y:S01]  /*c180*/  IMAD.IADD R22, R20, 0x1, R17 ;  /* 0x0000000114167824 */ /* 0x000fe200078e0211 */
[----:B------:R-:W-:Y:S02]  /*c190*/  ISETP.GT.AND P5, PT, R16, R27, PT ;  /* 0x0000001b1000720c */ /* 0x000fe40003fa4270 */
[----:B------:R-:W0:Y:S01]  /*c1a0*/  LDC.64 R16, c[0x0][0x3b0] ;  /* 0x0000ec00ff107b82 */ /* 0x000e220000000a00 */
[----:B------:R-:W-:Y:S01]  /*c1b0*/  IMAD.MOV.U32 R24, RZ, RZ, R22 ;  /* 0x000000ffff187224 */ /* 0x000fe200078e0016 */
[----:B------:R-:W-:-:S05]  /*c1c0*/  LOP3.LUT R27, RZ, R0, RZ, 0x33, !PT ;  /* 0x00000000ff1b7212 */ /* 0x000fca00078e33ff */
[----:B------:R-:W-:Y:S02]  /*c1d0*/  VIADD R27, R27, UR8 ;  /* 0x000000081b1b7c36 */ /* 0x000fe40008000000 */
[----:B------:R-:W-:-:S07]  /*c1e0*/  IMAD.MOV.U32 R39, RZ, RZ, R23 ;  /* 0x000000ffff277224 */ /* 0x000fce00078e0017 */
[----:B0-----:R-:W-:Y:S05]  /*c1f0*/  WARPSYNC.COLLECTIVE R21, `(.L_x_1508) ;  /* 0x0000000015087348 */ /* 0x001fea0003c00000 */
[----:B------:R1:W2:Y:S02]  /*c200*/  SHFL.DOWN P0, R23, R24, R19, R18 ;  /* 0x0800001318177389 */ /* 0x0002a40000000012 */
[----:B012---:R-:W-:Y:S05]  /*c210*/  ENDCOLLECTIVE ;  /* 0x000000000000791b */ /* 0x007fea0003800000 */
.L_x_1508:
[----:B------:R-:W-:Y:S05]  /*c220*/  WARPSYNC.COLLECTIVE R21, `(.L_x_1509) ;  /* 0x0000000015087348 */ /* 0x000fea0003c00000 */
[----:B------:R-:W-:Y:S01]  /*c230*/  VOTE.ALL P4, P4 ;  /* 0x0000000000ff7806 */ /* 0x000fe20002080000 */
[----:B------:R-:W-:-:S12]  /*c240*/  ENDCOLLECTIVE ;  /* 0x000000000000791b */ /* 0x000fd80003800000 */
.L_x_1509:
[----:B------:R-:W-:-:S05]  /*c250*/  SEL R39, R39, RZ, !P5 ;  /* 0x000000ff27277207 */ /* 0x000fca0006800000 */
[C---:B------:R-:W-:Y:S01]  /*c260*/  IMAD.IADD R20, R38.reuse, 0x1, R39 ;  /* 0x0000000126147824 */ /* 0x040fe200078e0227 */
[----:B------:R-:W-:-:S04]  /*c270*/  ISETP.NE.AND P0, PT, R38, RZ, PT ;  /* 0x000000ff2600720c */ /* 0x000fc80003f05270 */
[----:B------:R-:W-:Y:S02]  /*c280*/  SEL R23, R23, RZ, !P0 ;  /* 0x000000ff17177207 */ /* 0x000fe40004000000 */
[----:B------:R-:W-:Y:S02]  /*c290*/  IADD3 R42, P0, PT, R16, 0x200, RZ ;  /* 0x00000200102a7810 */ /* 0x000fe40007f1e0ff */
[----:B------:R-:W-:-:S03]  /*c2a0*/  SEL R23, R23, RZ, !P5 ;  /* 0x000000ff17177207 */ /* 0x000fc60006800000 */
[----:B------:R-:W-:Y:S02]  /*c2b0*/  IMAD.X R43, RZ, RZ, R17, P0 ;  /* 0x000000ffff2b7224 */ /* 0x000fe400000e0611 */
[----:B------:R-:W-:Y:S01]  /*c2c0*/  IMAD.IADD R22, R22, 0x1, R23 ;  /* 0x0000000116167824 */ /* 0x000fe200078e0217 */
[----:B------:R-:W-:Y:S06]  /*c2d0*/  BRA `(.L_x_1510) ;  /* 0xffffffcc00207947 */ /* 0x000fec000383ffff */
.L_x_1442:
[----:B------:R-:W-:Y:S01]  /*c2e0*/  BSSY B0, `(.L_x_1511) ;  /* 0x0000006000007945 */ /* 0x000fe20003800000 */
[----:B------:R-:W-:Y:S01]  /*c2f0*/  PLOP3.LUT P0, PT, P0, PT, PT, 0x8, 0x80 ;  /* 0x000000000080781c */ /* 0x000fe2000070e170 */
[----:B------:R-:W-:-:S12]  /*c300*/  IMAD.MOV.U32 R21, RZ, RZ, -0x1 ;  /* 0xffffffffff157424 */ /* 0x000fd800078e00ff */
[----:B------:R-:W-:Y:S05]  /*c310*/  WARPSYNC.COLLECTIVE R21, `(.L_x_1512) ;  /* 0x0000000015087348 */ /* 0x000fea0003c00000 */
[----:B------:R-:W-:Y:S01]  /*c320*/  VOTE.ANY P0, P0 ;  /* 0x0000000000ff7806 */ /* 0x000fe20000000100 */
[----:B------:R-:W-:-:S12]  /*c330*/  ENDCOLLECTIVE ;  /* 0x000000000000791b */ /* 0x000fd80003800000 */
.L_x_1512:
[----:B------:R-:W-:Y:S05]  /*c340*/  BSYNC B0 ;  /* 0x0000000000007941 */ /* 0x000fea0003800000 */
.L_x_1511:
[----:B------:R-:W-:Y:S05]  /*c350*/  BRA `(.L_x_1513) ;  /* 0xffffffcc00247947 */ /* 0x000fea000383ffff */
.L_x_1444:
        /* <DEDUP_REMOVED lines=8> */
.L_x_1515:
[----:B------:R-:W-:Y:S05]  /*c3e0*/  BSYNC B0 ;  /* 0x0000000000007941 */ /* 0x000fea0003800000 */
.L_x_1514:
        /* <DEDUP_REMOVED lines=13> */
.L_x_1516:
[----:B------:R-:W-:Y:S02]  /*c4c0*/  IMAD.MOV.U32 R24, RZ, RZ, R17 ;  /* 0x000000ffff187224 */ /* 0x000fe400078e0011 */
[----:B------:R-:W-:-:S07]  /*c4d0*/  IMAD.MOV.U32 R38, RZ, RZ, R23 ;  /* 0x000000ffff267224 */ /* 0x000fce00078e0017 */
[----:B------:R-:W-:Y:S05]  /*c4e0*/  WARPSYNC.COLLECTIVE R21, `(.L_x_1517) ;  /* 0x0000000015087348 */ /* 0x000fea0003c00000 */
[----:B------:R0:W1:Y:S02]  /*c4f0*/  SHFL.DOWN P0, R23, R24, R19, R18 ;  /* 0x0800001318177389 */ /* 0x0000640000000012 */
[----:B01----:R-:W-:Y:S05]  /*c500*/  ENDCOLLECTIVE ;  /* 0x000000000000791b */ /* 0x003fea0003800000 */
.L_x_1517:
        /* <DEDUP_REMOVED lines=13> */
.L_x_1518:
[----:B------:R-:W-:Y:S02]  /*c5e0*/  IMAD.MOV.U32 R24, RZ, RZ, R39 ;  /* 0x000000ffff187224 */ /* 0x000fe400078e0027 */
[----:B------:R-:W-:-:S07]  /*c5f0*/  IMAD.MOV.U32 R17, RZ, RZ, R23 ;  /* 0x000000ffff117224 */ /* 0x000fce00078e0017 */
[----:B------:R-:W-:Y:S05]  /*c600*/  WARPSYNC.COLLECTIVE R21, `(.L_x_1519) ;  /* 0x0000000015087348 */ /* 0x000fea0003c00000 */
[----:B------:R0:W1:Y:S02]  /*c610*/  SHFL.DOWN P0, R23, R24, R19, R18 ;  /* 0x0800001318177389 */ /* 0x0000640000000012 */
[----:B01----:R-:W-:Y:S05]  /*c620*/  ENDCOLLECTIVE ;  /* 0x000000000000791b */ /* 0x003fea0003800000 */
.L_x_1519:
        /* <DEDUP_REMOVED lines=13> */
.L_x_1520:
[----:B------:R-:W-:Y:S02]  /*c700*/  IMAD.MOV.U32 R24, RZ, RZ, R16 ;  /* 0x000000ffff187224 */ /* 0x000fe400078e0010 */
[----:B------:R-:W-:-:S07]  /*c710*/  IMAD.MOV.U32 R17, RZ, RZ, R23 ;  /* 0x000000ffff117224 */ /* 0x000fce00078e0017 */
[----:B------:R-:W-:Y:S05]  /*c720*/  WARPSYNC.COLLECTIVE R21, `(.L_x_1521) ;  /* 0x0000000015087348 */ /* 0x000fea0003c00000 */
[----:B------:R0:W1:Y:S02]  /*c730*/  SHFL.DOWN P0, R23, R24, R19, R18 ;  /* 0x0800001318177389 */ /* 0x0000640000000012 */
[----:B01----:R-:W-:Y:S05]  /*c740*/  ENDCOLLECTIVE ;  /* 0x000000000000791b */ /* 0x003fea0003800000 */
.L_x_1521:
        /* <DEDUP_REMOVED lines=9> */
[C---:B------:R-:W-:Y:S02]  /*c7e0*/  VIADD R16, R40.reuse, 0x8 ;  /* 0x0000000828107836 */ /* 0x040fe40000000000 */
[----:B------:R-:W-:-:S10]  /*c7f0*/  VIADD R44, R40, 0x10 ;  /* 0x00000010282c7836 */ /* 0x000fd40000000000 */
[----:B------:R-:W-:Y:S05]  /*c800*/  WARPSYNC.COLLECTIVE R21, `(.L_x_1522) ;  /* 0x0000000015087348 */ /* 0x000fea0003c00000 */
[----:B------:R0:W1:Y:S02]  /*c810*/  SHFL.DOWN P0, R23, R24, R19, R18 ;  /* 0x0800001318177389 */ /* 0x0000640000000012 */
[----:B01----:R-:W-:Y:S05]  /*c820*/  ENDCOLLECTIVE ;  /* 0x000000000000791b */ /* 0x003fea0003800000 */
.L_x_1522:
[----:B------:R-:W-:Y:S02]  /*c830*/  IMAD.MOV.U32 R24, RZ, RZ, R38 ;  /* 0x000000ffff187224 */ /* 0x000fe400078e0026 */
[----:B------:R-:W-:-:S07]  /*c840*/  IMAD.MOV.U32 R17, RZ, RZ, R23 ;  /* 0x000000ffff117224 */ /* 0x000fce00078e0017 */
[----:B------:R-:W-:Y:S05]  /*c850*/  WARPSYNC.COLLECTIVE R21, `(.L_x_1523) ;  /* 0x0000000015087348 */ /* 0x000fea0003c00000 */
[----:B------:R0:W1:Y:S02]  /*c860*/  SHFL.DOWN P0, R23, R24, R19, R18 ;  /* 0x0800001318177389 */ /* 0x0000640000000012 */
[----:B01----:R-:W-:Y:S05]  /*c870*/  ENDCOLLECTIVE ;  /* 0x000000000000791b */ /* 0x003fea0003800000 */
.L_x_1523:
        /* <DEDUP_REMOVED lines=12> */
.L_x_1524:
[----:B------:R-:W-:Y:S02]  /*c940*/  IMAD.MOV.U32 R24, RZ, RZ, R16 ;  /* 0x000000ffff187224 */ /* 0x000fe400078e0010 */
[----:B------:R-:W-:-:S07]  /*c950*/  IMAD.MOV.U32 R38, RZ, RZ, R23 ;  /* 0x000000ffff267224 */ /* 0x000fce00078e0017 */
[----:B------:R-:W-:Y:S05]  /*c960*/  WARPSYNC.COLLECTIVE R21, `(.L_x_1525) ;  /* 0x0000000015087348 */ /* 0x000fea0003c00000 */
[----:B------:R0:W1:Y:S02]  /*c970*/  SHFL.DOWN P0, R23, R24, R19, R18 ;  /* 0x0800001318177389 */ /* 0x0000640000000012 */
[----:B01----:R-:W-:Y:S05]  /*c980*/  ENDCOLLECTIVE ;  /* 0x000000000000791b */ /* 0x003fea0003800000 */
.L_x_1525:
[----:B------:R-:W-:Y:S05]  /*c990*/  WARPSYNC.COLLECTIVE R21, `(.L_x_1526) ;  /* 0x0000000015087348 */ /* 0x000fea0003c00000 */
[----:B------:R-:W-:Y:S01]  /*c9a0*/  VOTE.ALL P4, P4 ;  /* 0x0000000000ff7806 */ /* 0x000fe20002080000 */
[----:B------:R-:W-:-:S12]  /*c9b0*/  ENDCOLLECTIVE ;  /* 0x000000000000791b */ /* 0x000fd80003800000 */
.L_x_1526:
[----:B------:R-:W-:Y:S02]  /*c9c0*/  ISETP.GT.AND P0, PT, R44, R41, PT ;  /* 0x000000292c00720c */ /* 0x000fe40003f04270 */
        /* <DEDUP_REMOVED lines=9> */
.L_x_1528:
        /* <DEDUP_REMOVED lines=10> */
.L_x_1690:


//--------------------- .text._ZN6thrust24THRUST_300001_SM_1000_NS8cuda_cub4core6detail13_kernel_agentINS1_15__reduce_by_key9InitAgentIN3cub18CUB_300001_SM_100024ReduceByKeyScanTileStateIiiLb1EEEiPiEEJSA_iSB_EEEvDpT0_ --------------------------
	.section	.text._ZN6thrust24THRUST_300001_SM_1000_NS8cuda_cub4core6detail13_kernel_agentINS1_15__reduce_by_key9InitAgentIN3cub18CUB_300001_SM_100024ReduceByKeyScanTileStateIiiLb1EEEiPiEEJSA_iSB_EEEvDpT0_,"ax",@progbits
	.align	128
        .global         _ZN6thrust24THRUST_300001_SM_1000_NS8cuda_cub4core6detail13_kernel_agentINS1_15__reduce_by_key9InitAgentIN3cub18CUB_300001_SM_100024ReduceByKeyScanTileStateIiiLb1EEEiPiEEJSA_iSB_EEEvDpT0_
        .type           _ZN6thrust24THRUST_300001_SM_1000_NS8cuda_cub4core6detail13_kernel_agentINS1_15__reduce_by_key9InitAgentIN3cub18CUB_300001_SM_100024ReduceByKeyScanTileStateIiiLb1EEEiPiEEJSA_iSB_EEEvDpT0_,@function
        .size           _ZN6thrust24THRUST_300001_SM_1000_NS8cuda_cub4core6detail13_kernel_agentINS1_15__reduce_by_key9InitAgentIN3cub18CUB_300001_SM_100024ReduceByKeyScanTileStateIiiLb1EEEiPiEEJSA_iSB_EEEvDpT0_,(.L_x_1691 - _ZN6thrust24THRUST_300001_SM_1000_NS8cuda_cub4core6detail13_kernel_agentINS1_15__reduce_by_key9InitAgentIN3cub18CUB_300001_SM_100024ReduceByKeyScanTileStateIiiLb1EEEiPiEEJSA_iSB_EEEvDpT0_)
        .other          _ZN6thrust24THRUST_300001_SM_1000_NS8cuda_cub4core6detail13_kernel_agentINS1_15__reduce_by_key9InitAgentIN3cub18CUB_300001_SM_100024ReduceByKeyScanTileStateIiiLb1EEEiPiEEJSA_iSB_EEEvDpT0_,@"STO_CUDA_ENTRY STV_DEFAULT"
_ZN6thrust24THRUST_300001_SM_1000_NS8cuda_cub4core6detail13_kernel_agentINS1_15__reduce_by_key9InitAgentIN3cub18CUB_300001_SM_100024ReduceByKeyScanTileStateIiiLb1EEEiPiEEJSA_iSB_EEEvDpT0_:
.text._ZN6thrust24THRUST_300001_SM_1000_NS8cuda_cub4core6detail13_kernel_agentINS1_15__reduce_by_key9InitAgentIN3cub18CUB_300001_SM_100024ReduceByKeyScanTileStateIiiLb1EEEiPiEEJSA_iSB_EEEvDpT0_:
        /* <DEDUP_REMOVED lines=22> */
[----:B0-----:R-:W-:Y:S01]  /*0160*/  STG.E desc[UR4][R2.64], RZ ;  /* 0x000000ff02007986 */ /* 0x001fe2000c101904 */
[----:B------:R-:W-:Y:S05]  /*0170*/  EXIT ;  /* 0x000000000000794d */ /* 0x000fea0003800000 */
.L_x_1529:
        /* <DEDUP_REMOVED lines=16> */
.L_x_1691:


//--------------------- .text._Z11move_kernelPiS_S_S_P24curandStatePhilox4_32_10 --------------------------
	.section	.text._Z11move_kernelPiS_S_S_P24curandStatePhilox4_32_10,"ax",@progbits
	.align	128
        .global         _Z11move_kernelPiS_S_S_P24curandStatePhilox4_32_10
        .type           _Z11move_kernelPiS_S_S_P24curandStatePhilox4_32_10,@function
        .size           _Z11move_kernelPiS_S_S_P24curandStatePhilox4_32_10,(.L_x_1692 - _Z11move_kernelPiS_S_S_P24curandStatePhilox4_32_10)
        .other          _Z11move_kernelPiS_S_S_P24curandStatePhilox4_32_10,@"STO_CUDA_ENTRY STV_DEFAULT"
_Z11move_kernelPiS_S_S_P24curandStatePhilox4_32_10:
.text._Z11move_kernelPiS_S_S_P24curandStatePhilox4_32_10:
[----:B------:R-:W-:Y:S01]  /*0000*/  LDC R1, c[0x0][0x37c] ;  /* 0x0000df00ff017b82 */ /* 0x000fe20000000800 */
[----:B------:R-:W0:Y:S07]  /*0010*/  S2R R3, SR_TID.X ;  /* 0x0000000000037919 */ /* 0x000e2e0000002100 */
[----:B------:R-:W0:Y:S08]  /*0020*/  S2UR UR4, SR_CTAID.X ;  /* 0x00000000000479c3 */ /* 0x000e300000002500 */
[----:B------:R-:W0:Y:S02]  /*0030*/  LDC R0, c[0x0][0x360] ;  /* 0x0000d800ff007b82 */ /* 0x000e240000000800 */
[----:B0-----:R-:W-:-:S05]  /*0040*/  IMAD R0, R0, UR4, R3 ;  /* 0x0000000400007c24 */ /* 0x001fca000f8e0203 */
[----:B------:R-:W-:-:S13]  /*0050*/  ISETP.GT.AND P0, PT, R0, 0x98967f, PT ;  /* 0x0098967f0000780c */ /* 0x000fda0003f04270 */
[----:B------:R-:W-:Y:S05]  /*0060*/  @P0 EXIT ;  /* 0x000000000000094d */ /* 0x000fea0003800000 */
[----:B------:R-:W0:Y:S01]  /*0070*/  LDC.64 R2, c[0x0][0x390] ;  /* 0x0000e400ff027b82 */ /* 0x000e220000000a00 */
[----:B------:R-:W1:Y:S01]  /*0080*/  LDCU.64 UR4, c[0x0][0x358] ;  /* 0x00006b00ff0477ac */ /* 0x000e620008000a00 */
[----:B0-----:R-:W-:-:S05]  /*0090*/  IMAD.WIDE R2, R0, 0x4, R2 ;  /* 0x0000000400027825 */ /* 0x001fca00078e0202 */
[----:B-1----:R-:W2:Y:S02]  /*00a0*/  LDG.E R4, desc[UR4][R2.64] ;  /* 0x0000000402047981 */ /* 0x002ea4000c1e1900 */
[----:B--2---:R-:W-:-:S13]  /*00b0*/  ISETP.GE.AND P0, PT, R4, RZ, PT ;  /* 0x000000ff0400720c */ /* 0x004fda0003f06270 */
[----:B------:R-:W-:Y:S05]  /*00c0*/  @!P0 EXIT ;  /* 0x000000000000894d */ /* 0x000fea0003800000 */
[----:B------:R-:W0:Y:S02]  /*00d0*/  LDC.64 R4, c[0x0][0x3a0] ;  /* 0x0000e800ff047b82 */ /* 0x000e240000000a00 */
[----:B0-----:R-:W-:-:S05]  /*00e0*/  IMAD.WIDE R4, R0, 0x40, R4 ;  /* 0x0000004000047825 */ /* 0x001fca00078e0204 */
[----:B------:R-:W2:Y:S01]  /*00f0*/  LDG.E R6, desc[UR4][R4.64+0x28] ;  /* 0x0000280404067981 */ /* 0x000ea2000c1e1900 */
[----:B------:R-:W-:Y:S01]  /*0100*/  BSSY.RECONVERGENT B0, `(.L_x_1530) ;  /* 0x0000011000007945 */ /* 0x000fe20003800200 */
[C---:B--2---:R-:W-:Y:S01]  /*0110*/  ISETP.NE.AND P0, PT, R6.reuse, 0x1, PT ;  /* 0x000000010600780c */ /* 0x044fe20003f05270 */
[----:B------:R-:W-:-:S12]  /*0120*/  VIADD R12, R6, 0x1 ;  /* 0x00000001060c7836 */ /* 0x000fd80000000000 */
[----:B------:R-:W-:Y:S05]  /*0130*/  @!P0 BRA `(.L_x_1531) ;  /* 0x0000000000308947 */ /* 0x000fea0003800000 */
[----:B------:R-:W-:-:S05]  /*0140*/  IMAD.MOV.U32 R7, RZ, RZ, -0x2 ;  /* 0xfffffffeff077424 */ /* 0x000fca00078e00ff */
[----:B------:R-:W-:-:S04]  /*0150*/  VIADDMNMX.U32 R6, R6, R7, 0x2, PT ;  /* 0x0000000206067446 */ /* 0x000fc80003800007 */
[----:B------:R-:W-:-:S04]  /*0160*/  SHF.L.U32 R8, R6, 0x2, RZ ;  /* 0x0000000206087819 */ /* 0x000fc800000006ff */
[----:B------:R-:W0:Y:S02]  /*0170*/  LDC R6, c[0x2][R8] ;  /* 0x0080000008067b82 */ /* 0x000e240000000800 */
[----:B0-----:R-:W-:-:S04]  /*0180*/  SHF.R.S32.HI R7, RZ, 0x1f, R6 ;  /* 0x0000001fff077819 */ /* 0x001fc80000011406 */
.L_x_1639:
[----:B------:R-:W-:Y:S05]  /*0190*/  BRX R6 -0x1a0                                                                          (*"BRANCH_TARGETS .L_x_1640,.L_x_1641,.L_x_1642"*) ;  /* 0xfffffffc06987949 */ /* 0x000fea000383ffff */
.L_x_1642:
[----:B------:R1:W5:Y:S01]  /*01a0*/  LDG.E R6, desc[UR4][R4.64+0x10] ;  /* 0x0000100404067981 */ /* 0x000362000c1e1900 */
[----:B------:R-:W-:Y:S05]  /*01b0*/  BRA `(.L_x_1532) ;  /* 0x0000000000147947 */ /* 0x000fea0003800000 */
.L_x_1640:
[----:B------:R2:W5:Y:S01]  /*01c0*/  LDG.E R6, desc[UR4][R4.64+0x18] ;  /* 0x0000180404067981 */ /* 0x000562000c1e1900 */
[----:B------:R-:W-:Y:S05]  /*01d0*/  BRA `(.L_x_1532) ;  /* 0x00000000000c7947 */ /* 0x000fea0003800000 */
.L_x_1641:
[----:B------:R0:W5:Y:S01]  /*01e0*/  LDG.E R6, desc[UR4][R4.64+0x1c] ;  /* 0x00001c0404067981 */ /* 0x000162000c1e1900 */
[----:B------:R-:W-:Y:S05]  /*01f0*/  BRA `(.L_x_1532) ;  /* 0x0000000000047947 */ /* 0x000fea0003800000 */
.L_x_1531:
[----:B------:R3:W5:Y:S02]  /*0200*/  LDG.E R6, desc[UR4][R4.64+0x14] ;  /* 0x0000140404067981 */ /* 0x000764000c1e1900 */
.L_x_1532:
[----:B------:R-:W-:Y:S05]  /*0210*/  BSYNC.RECONVERGENT B0 ;  /* 0x0000000000007941 */ /* 0x000fea0003800200 */
.L_x_1530:
[----:B------:R-:W-:Y:S01]  /*0220*/  ISETP.NE.AND P0, PT, R12, 0x4, PT ;  /* 0x000000040c00780c */ /* 0x000fe20003f05270 */
[----:B------:R-:W-:-:S12]  /*0230*/  BSSY.RECONVERGENT B0, `(.L_x_1533) ;  /* 0x000005a000007945 */ /* 0x000fd80003800200 */
[----:B------:R-:W-:Y:S05]  /*0240*/  @P0 BRA `(.L_x_1534) ;  /* 0x0000000400600947 */ /* 0x000fea0003800000 */
[----:B------:R-:W4:Y:S01]  /*0250*/  LDG.E R7, desc[UR4][R4.64] ;  /* 0x0000000404077981 */ /* 0x000f22000c1e1900 */
[----:B------:R-:W-:Y:S01]  /*0260*/  BSSY.RECONVERGENT B1, `(.L_x_1535) ;  /* 0x0000014000017945 */ /* 0x000fe20003800200 */
[----:B----4-:R-:W-:-:S05]  /*0270*/  VIADD R11, R7, 0x1 ;  /* 0x00000001070b7836 */ /* 0x010fca0000000000 */
[----:B------:R4:W-:Y:S01]  /*0280*/  STG.E desc[UR4][R4.64], R11 ;  /* 0x0000000b04007986 */ /* 0x0009e2000c101904 */
[----:B------:R-:W-:-:S13]  /*0290*/  ISETP.NE.AND P0, PT, R11, RZ, PT ;  /* 0x000000ff0b00720c */ /* 0x000fda0003f05270 */
[----:B----4-:R-:W-:Y:S05]  /*02a0*/  @!P0 BRA `(.L_x_1536) ;  /* 0x0000000000088947 */ /* 0x010fea0003800000 */
[----:B------:R4:W5:Y:S01]  /*02b0*/  LDG.E R13, desc[UR4][R4.64+0x4] ;  /* 0x00000404040d7981 */ /* 0x000962000c1e1900 */
[----:B------:R-:W-:Y:S05]  /*02c0*/  BRA `(.L_x_1537) ;  /* 0x0000000000347947 */ /* 0x000fea0003800000 */
.L_x_1536:
[----:B------:R-:W4:Y:S02]  /*02d0*/  LDG.E R13, desc[UR4][R4.64+0x4] ;  /* 0x00000404040d7981 */ /* 0x000f24000c1e1900 */
[----:B----4-:R-:W-:-:S05]  /*02e0*/  VIADD R13, R13, 0x1 ;  /* 0x000000010d0d7836 */ /* 0x010fca0000000000 */
[----:B------:R4:W-:Y:S01]  /*02f0*/  STG.E desc[UR4][R4.64+0x4], R13 ;  /* 0x0000040d04007986 */ /* 0x0009e2000c101904 */
[----:B------:R-:W-:-:S13]  /*0300*/  ISETP.NE.AND P0, PT, R13, RZ, PT ;  /* 0x000000ff0d00720c */ /* 0x000fda0003f05270 */
[----:B----4-:R-:W-:Y:S05]  /*0310*/  @P0 BRA `(.L_x_1537) ;  /* 0x0000000000200947 */ /* 0x010fea0003800000 */
[----:B------:R-:W4:Y:S02]  /*0320*/  LDG.E R8, desc[UR4][R4.64+0x8] ;  /* 0x0000080404087981 */ /* 0x000f24000c1e1900 */
[----:B----4-:R-:W-:-:S04]  /*0330*/  IADD3 R9, PT, PT, R8, 0x1, RZ ;  /* 0x0000000108097810 */ /* 0x010fc80007ffe0ff */
[----:B------:R-:W-:-:S13]  /*0340*/  ISETP.NE.AND P0, PT, R9, RZ, PT ;  /* 0x000000ff0900720c */ /* 0x000fda0003f05270 */
[----:B------:R-:W4:Y:S01]  /*0350*/  @!P0 LDG.E R8, desc[UR4][R4.64+0xc] ;  /* 0x00000c0404088981 */ /* 0x000f22000c1e1900 */
[----:B------:R-:W-:-:S03]  /*0360*/  IMAD.MOV.U32 R13, RZ, RZ, RZ ;  /* 0x000000ffff0d7224 */ /* 0x000fc600078e00ff */
[----:B------:R0:W-:Y:S01]  /*0370*/  STG.E desc[UR4][R4.64+0x8], R9 ;  /* 0x0000080904007986 */ /* 0x0001e2000c101904 */
[----:B----4-:R-:W-:-:S05]  /*0380*/  @!P0 VIADD R15, R8, 0x1 ;  /* 0x00000001080f8836 */ /* 0x010fca0000000000 */
[----:B------:R0:W-:Y:S02]  /*0390*/  @!P0 STG.E desc[UR4][R4.64+0xc], R15 ;  /* 0x00000c0f04008986 */ /* 0x0001e4000c101904 */
.L_x_1537:
[----:B------:R-:W-:Y:S05]  /*03a0*/  BSYNC.RECONVERGENT B1 ;  /* 0x0000000000017941 */ /* 0x000fea0003800200 */
.L_x_1535:
[----:B0-----:R-:W2:Y:S04]  /*03b0*/  LDG.E.64 R14, desc[UR4][R4.64+0x8] ;  /* 0x00000804040e7981 */ /* 0x001ea8000c1e1b00 */
[----:B------:R-:W3:Y:S01]  /*03c0*/  LDG.E.64 R8, desc[UR4][R4.64+0x20] ;  /* 0x0000200404087981 */ /* 0x000ee2000c1e1b00 */
[----:B------:R-:W-:-:S04]  /*03d0*/  IMAD.HI.U32 R12, R11, -0x2daee0ad, RZ ;  /* 0xd2511f530b0c7827 */ /* 0x000fc800078e00ff */
[----:B------:R-:W-:-:S05]  /*03e0*/  HFMA2 R16, -RZ, RZ, -50.53125, 0.007152557373046875 ;  /* 0xd2511f53ff107431 */ /* 0x000fca00000001ff */
[----:B------:R-:W-:Y:S02]  /*03f0*/  IMAD R7, R7, R16, -0x2daee0ad ;  /* 0xd2511f5307077424 */ /* 0x000fe400078e0210 */
[----:B--2---:R-:W-:Y:S01]  /*0400*/  IMAD.WIDE.U32 R10, R14, -0x326172a9, RZ ;  /* 0xcd9e8d570e0a7825 */ /* 0x004fe200078e00ff */
[----:B---3--:R-:W-:-:S03]  /*0410*/  LOP3.LUT R12, R9, R15, R12, 0x96, !PT ;  /* 0x0000000f090c7212 */ /* 0x008fc600078e960c */
[----:B------:R-:W-:Y:S01]  /*0420*/  VIADD R16, R9, 0xbb67ae85 ;  /* 0xbb67ae8509107836 */ /* 0x000fe20000000000 */
[C---:B-----5:R-:W-:Y:S01]  /*0430*/  LOP3.LUT R14, R8.reuse, R11, R13, 0x96, !PT ;  /* 0x0000000b080e7212 */ /* 0x060fe200078e960d */
[----:B------:R-:W-:Y:S02]  /*0440*/  VIADD R11, R8, 0x9e3779b9 ;  /* 0x9e3779b9080b7836 */ /* 0x000fe40000000000 */
[----:B------:R-:W-:-:S04]  /*0450*/  IMAD.WIDE.U32 R12, R12, -0x326172a9, RZ ;  /* 0xcd9e8d570c0c7825 */ /* 0x000fc800078e00ff */
[----:B------:R-:W-:Y:S01]  /*0460*/  IMAD.WIDE.U32 R14, R14, -0x2daee0ad, RZ ;  /* 0xd2511f530e0e7825 */ /* 0x000fe200078e00ff */
[----:B------:R-:W-:Y:S02]  /*0470*/  LOP3.LUT R11, R11, R10, R13, 0x96, !PT ;  /* 0x0000000a0b0b7212 */ /* 0x000fe400078e960d */
[----:B------:R-:W-:Y:S02]  /*0480*/  IADD3 R13, PT, PT, R9, 0x76cf5d0a, RZ ;  /* 0x76cf5d0a090d7810 */ /* 0x000fe40007ffe0ff */
[----:B------:R-:W-:Y:S01]  /*0490*/  LOP3.LUT R16, R16, R15, R7, 0x96, !PT ;  /* 0x0000000f10107212 */ /* 0x000fe200078e9607 */
[----:B------:R-:W-:Y:S02]  /*04a0*/  VIADD R7, R8, 0x3c6ef372 ;  /* 0x3c6ef37208077836 */ /* 0x000fe40000000000 */
[----:B------:R-:W-:-:S04]  /*04b0*/  IMAD.WIDE.U32 R10, R11, -0x2daee0ad, RZ ;  /* 0xd2511f530b0a7825 */ /* 0x000fc800078e00ff */
[----:B------:R-:W-:Y:S01]  /*04c0*/  IMAD.WIDE.U32 R16, R16, -0x326172a9, RZ ;  /* 0xcd9e8d5710107825 */ /* 0x000fe200078e00ff */
[----:B------:R-:W-:-:S03]  /*04d0*/  LOP3.LUT R13, R11, R13, R14, 0x96, !PT ;  /* 0x0000000d0b0d7212 */ /* 0x000fc600078e960e */
[----:B------:R-:W-:Y:S01]  /*04e0*/  VIADD R11, R8, 0xdaa66d2b ;  /* 0xdaa66d2b080b7836 */ /* 0x000fe20000000000 */
[----:B------:R-:W-:Y:S01]  /*04f0*/  LOP3.LUT R7, R17, R12, R7, 0x96, !PT ;  /* 0x0000000c11077212 */ /* 0x000fe200078e9607 */
[----:B------:R-:W-:-:S04]  /*0500*/  IMAD.WIDE.U32 R12, R13, -0x326172a9, RZ ;  /* 0xcd9e8d570d0c7825 */ /* 0x000fc800078e00ff */
[----:B------:R-:W-:Y:S01]  /*0510*/  IMAD.WIDE.U32 R14, R7, -0x2daee0ad, RZ ;  /* 0xd2511f53070e7825 */ /* 0x000fe200078e00ff */
[----:B------:R-:W-:Y:S02]  /*0520*/  IADD3 R7, PT, PT, R9, 0x32370b8f, RZ ;  /* 0x32370b8f09077810 */ /* 0x000fe40007ffe0ff */
[----:B------:R-:W-:Y:S01]  /*0530*/  LOP3.LUT R11, R13, R16, R11, 0x96, !PT ;  /* 0x000000100d0b7212 */ /* 0x000fe200078e960b */
[----:B------:R-:W-:Y:S01]  /*0540*/  VIADD R13, R9, 0xed9eba14 ;  /* 0xed9eba14090d7836 */ /* 0x000fe20000000000 */
[----:B------:R-:W-:-:S03]  /*0550*/  LOP3.LUT R7, R15, R10, R7, 0x96, !PT ;  /* 0x0000000a0f077212 */ /* 0x000fc600078e9607 */
[----:B------:R-:W-:-:S04]  /*0560*/  IMAD.WIDE.U32 R10, R11, -0x2daee0ad, RZ ;  /* 0xd2511f530b0a7825 */ /* 0x000fc800078e00ff */
[----:B------:R-:W-:Y:S01]  /*0570*/  IMAD.WIDE.U32 R16, R7, -0x326172a9, RZ ;  /* 0xcd9e8d5707107825 */ /* 0x000fe200078e00ff */
[----:B------:R-:W-:Y:S02]  /*0580*/  LOP3.LUT R13, R11, R14, R13, 0x96, !PT ;  /* 0x0000000e0b0d7212 */ /* 0x000fe400078e960d */
[C---:B------:R-:W-:Y:S01]  /*0590*/  IADD3 R11, PT, PT, R8.reuse, 0x1715609d, RZ ;  /* 0x1715609d080b7810 */ /* 0x040fe20007ffe0ff */
[----:B------:R-:W-:-:S05]  /*05a0*/  VIADD R7, R8, 0x78dde6e4 ;  /* 0x78dde6e408077836 */ /* 0x000fca0000000000 */
[----:B------:R-:W-:Y:S01]  /*05b0*/  LOP3.LUT R7, R17, R12, R7, 0x96, !PT ;  /* 0x0000000c11077212 */ /* 0x000fe200078e9607 */
        /* <DEDUP_REMOVED lines=15> */
[C---:B------:R-:W-:Y:S01]  /*06b0*/  IADD3 R13, PT, PT, R9.reuse, -0x24c28bd8, RZ ;  /* 0xdb3d7428090d7810 */ /* 0x040fe20007ffe0ff */
[----:B------:R-:W-:-:S05]  /*06c0*/  VIADD R7, R9, 0x1fd5c5a3 ;  /* 0x1fd5c5a309077836 */ /* 0x000fca0000000000 */
[----:B------:R-:W-:Y:S01]  /*06d0*/  LOP3.LUT R7, R15, R10, R7, 0x96, !PT ;  /* 0x0000000a0f077212 */ /* 0x000fe200078e9607 */
[----:B------:R-:W-:-:S04]  /*06e0*/  IMAD.WIDE.U32 R10, R11, -0x2daee0ad, RZ ;  /* 0xd2511f530b0a7825 */ /* 0x000fc800078e00ff */
[----:B------:R-:W-:Y:S01]  /*06f0*/  IMAD.WIDE.U32 R16, R7, -0x326172a9, RZ ;  /* 0xcd9e8d5707107825 */ /* 0x000fe200078e00ff */
[----:B------:R-:W-:-:S03]  /*0700*/  LOP3.LUT R14, R11, R14, R13, 0x96, !PT ;  /* 0x0000000e0b0e7212 */ /* 0x000fc600078e960d */
[----:B------:R-:W-:Y:S02]  /*0710*/  VIADD R7, R8, 0xf1bbcdc8 ;  /* 0xf1bbcdc808077836 */ /* 0x000fe40000000000 */
[----:B------:R-:W-:Y:S02]  /*0720*/  VIADD R11, R9, 0x96a522ad ;  /* 0x96a522ad090b7836 */ /* 0x000fe40000000000 */
[----:B------:R-:W-:Y:S01]  /*0730*/  IMAD.WIDE.U32 R14, R14, -0x326172a9, RZ ;  /* 0xcd9e8d570e0e7825 */ /* 0x000fe200078e00ff */
[----:B------:R-:W-:Y:S02]  /*0740*/  LOP3.LUT R12, R17, R12, R7, 0x96, !PT ;  /* 0x0000000c110c7212 */ /* 0x000fe400078e9607 */
[----:B------:R-:W-:Y:S02]  /*0750*/  IADD3 R7, PT, PT, R8, -0x700cb87f, RZ ;  /* 0x8ff3478108077810 */ /* 0x000fe40007ffe0ff */
[----:B------:R-:W-:Y:S01]  /*0760*/  MOV R9, R14 ;  /* 0x0000000e00097202 */ /* 0x000fe20000000f00 */
[----:B------:R-:W-:Y:S01]  /*0770*/  IMAD.WIDE.U32 R12, R12, -0x2daee0ad, RZ ;  /* 0xd2511f530c0c7825 */ /* 0x000fe200078e00ff */
[----:B------:R-:W-:-:S04]  /*0780*/  LOP3.LUT R8, R15, R16, R7, 0x96, !PT ;  /* 0x000000100f087212 */ /* 0x000fc800078e9607 */
[----:B------:R-:W-:Y:S01]  /*0790*/  LOP3.LUT R10, R13, R10, R11, 0x96, !PT ;  /* 0x0000000a0d0a7212 */ /* 0x000fe200078e960b */
[----:B------:R-:W-:Y:S02]  /*07a0*/  IMAD.MOV.U32 R11, RZ, RZ, R12 ;  /* 0x000000ffff0b7224 */ /* 0x000fe400078e000c */
[----:B------:R-:W-:-:S03]  /*07b0*/  HFMA2 R12, -RZ, RZ, 0, 0 ;  /* 0x00000000ff0c7431 */ /* 0x000fc600000001ff */
[----:B------:R0:W-:Y:S04]  /*07c0*/  STG.E.128 desc[UR4][R4.64+0x10], R8 ;  /* 0x0000100804007986 */ /* 0x0001e8000c101d04 */
.L_x_1534:
[----:B------:R-:W-:Y:S05]  /*07d0*/  BSYNC.RECONVERGENT B0 ;  /* 0x0000000000007941 */ /* 0x000fea0003800200 */
.L_x_1533:
[C---:B0-----:R-:W-:Y:S01]  /*07e0*/  VIADD R11, R12.reuse, 0x1 ;  /* 0x000000010c0b7836 */ /* 0x041fe20000000000 */
[----:B------:R-:W-:Y:S01]  /*07f0*/  ISETP.NE.AND P0, PT, R12, 0x1, PT ;  /* 0x000000010c00780c */ /* 0x000fe20003f05270 */
[----:B------:R-:W-:Y:S03]  /*0800*/  BSSY.RECONVERGENT B0, `(.L_x_1538) ;  /* 0x0000010000007945 */ /* 0x000fe60003800200 */
[----:B------:R0:W-:Y:S09]  /*0810*/  STG.E desc[UR4][R4.64+0x28], R11 ;  /* 0x0000280b04007986 */ /* 0x0001f2000c101904 */
[----:B------:R-:W-:Y:S05]  /*0820*/  @!P0 BRA `(.L_x_1539) ;  /* 0x0000000000308947 */ /* 0x000fea0003800000 */
[----:B------:R-:W-:-:S04]  /*0830*/  MOV R7, 0xfffffffe ;  /* 0xfffffffe00077802 */ /* 0x000fc80000000f00 */
[----:B------:R-:W-:-:S05]  /*0840*/  VIADDMNMX.U32 R12, R12, R7, 0x2, PT ;  /* 0x000000020c0c7446 */ /* 0x000fca0003800007 */
[----:B------:R-:W-:-:S04]  /*0850*/  IMAD.SHL.U32 R12, R12, 0x4, RZ ;  /* 0x000000040c0c7824 */ /* 0x000fc800078e00ff */
[----:B------:R-:W0:Y:S02]  /*0860*/  LDC R8, c[0x2][R12+0xc] ;  /* 0x008003000c087b82 */ /* 0x000e240000000800 */
[----:B0-----:R-:W-:-:S04]  /*0870*/  SHF.R.S32.HI R9, RZ, 0x1f, R8 ;  /* 0x0000001fff097819 */ /* 0x001fc80000011408 */
.L_x_1643:
[----:B------:R-:W-:Y:S05]  /*0880*/  BRX R8 -0x890                                                                          (*"BRANCH_TARGETS .L_x_1644,.L_x_1645,.L_x_1646"*) ;  /* 0xfffffff408dc7949 */ /* 0x000fea000383ffff */
.L_x_1646:
[----:B------:R0:W5:Y:S01]  /*0890*/  LDG.E R7, desc[UR4][R4.64+0x10] ;  /* 0x0000100404077981 */ /* 0x000162000c1e1900 */
[----:B------:R-:W-:Y:S05]  /*08a0*/  BRA `(.L_x_1540) ;  /* 0x0000000000147947 */ /* 0x000fea0003800000 */
.L_x_1644:
[----:B------:R0:W5:Y:S01]  /*08b0*/  LDG.E R7, desc[UR4][R4.64+0x18] ;  /* 0x0000180404077981 */ /* 0x000162000c1e1900 */
[----:B------:R-:W-:Y:S05]  /*08c0*/  BRA `(.L_x_1540) ;  /* 0x00000000000c7947 */ /* 0x000fea0003800000 */
.L_x_1645:
[----:B------:R0:W5:Y:S01]  /*08d0*/  LDG.E R7, desc[UR4][R4.64+0x1c] ;  /* 0x00001c0404077981 */ /* 0x000162000c1e1900 */
[----:B------:R-:W-:Y:S05]  /*08e0*/  BRA `(.L_x_1540) ;  /* 0x0000000000047947 */ /* 0x000fea0003800000 */
.L_x_1539:
[----:B------:R0:W5:Y:S02]  /*08f0*/  LDG.E R7, desc[UR4][R4.64+0x14] ;  /* 0x0000140404077981 */ /* 0x000164000c1e1900 */
.L_x_1540:
[----:B------:R-:W-:Y:S05]  /*0900*/  BSYNC.RECONVERGENT B0 ;  /* 0x0000000000007941 */ /* 0x000fea0003800200 */
.L_x_1538:
[----:B------:R-:W-:Y:S01]  /*0910*/  ISETP.NE.AND P0, PT, R11, 0x4, PT ;  /* 0x000000040b00780c */ /* 0x000fe20003f05270 */
[----:B------:R-:W-:-:S12]  /*0920*/  BSSY.RECONVERGENT B0, `(.L_x_1541) ;  /* 0x000005a000007945 */ /* 0x000fd80003800200 */
[----:B------:R-:W-:Y:S05]  /*0930*/  @P0 BRA `(.L_x_1542) ;  /* 0x0000000400600947 */ /* 0x000fea0003800000 */
[----:B------:R-:W0:Y:S01]  /*0940*/  LDG.E R12, desc[UR4][R4.64] ;  /* 0x00000004040c7981 */ /* 0x000e22000c1e1900 */
[----:B------:R-:W-:Y:S01]  /*0950*/  BSSY.RECONVERGENT B1, `(.L_x_1543) ;  /* 0x0000014000017945 */ /* 0x000fe20003800200 */
[----:B0-----:R-:W-:-:S04]  /*0960*/  IADD3 R11, PT, PT, R12, 0x1, RZ ;  /* 0x000000010c0b7810 */ /* 0x001fc80007ffe0ff */
[----:B------:R-:W-:Y:S01]  /*0970*/  ISETP.NE.AND P0, PT, R11, RZ, PT ;  /* 0x000000ff0b00720c */ /* 0x000fe20003f05270 */
[----:B------:R0:W-:-:S12]  /*0980*/  STG.E desc[UR4][R4.64], R11 ;  /* 0x0000000b04007986 */ /* 0x0001d8000c101904 */
[----:B0-----:R-:W-:Y:S05]  /*0990*/  @!P0 BRA `(.L_x_1544) ;  /* 0x0000000000088947 */ /* 0x001fea0003800000 */
[----:B------:R0:W5:Y:S01]  /*09a0*/  LDG.E R13, desc[UR4][R4.64+0x4] ;  /* 0x00000404040d7981 */ /* 0x000162000c1e1900 */
[----:B------:R-:W-:Y:S05]  /*09b0*/  BRA `(.L_x_1545) ;  /* 0x0000000000347947 */ /* 0x000fea0003800000 */
.L_x_1544:
[----:B------:R-:W2:Y:S02]  /*09c0*/  LDG.E R13, desc[UR4][R4.64+0x4] ;  /* 0x00000404040d7981 */ /* 0x000ea4000c1e1900 */
[----:B--2---:R-:W-:-:S05]  /*09d0*/  VIADD R13, R13, 0x1 ;  /* 0x000000010d0d7836 */ /* 0x004fca0000000000 */
[----:B------:R0:W-:Y:S01]  /*09e0*/  STG.E desc[UR4][R4.64+0x4], R13 ;  /* 0x0000040d04007986 */ /* 0x0001e2000c101904 */
[----:B------:R-:W-:-:S13]  /*09f0*/  ISETP.NE.AND P0, PT, R13, RZ, PT ;  /* 0x000000ff0d00720c */ /* 0x000fda0003f05270 */
[----:B0-----:R-:W-:Y:S05]  /*0a00*/  @P0 BRA `(.L_x_1545) ;  /* 0x0000000000200947 */ /* 0x001fea0003800000 */
[----:B------:R-:W2:Y:S02]  /*0a10*/  LDG.E R8, desc[UR4][R4.64+0x8] ;  /* 0x0000080404087981 */ /* 0x000ea4000c1e1900 */
[----:B--2---:R-:W-:-:S04]  /*0a20*/  IADD3 R9, PT, PT, R8, 0x1, RZ ;  /* 0x0000000108097810 */ /* 0x004fc80007ffe0ff */
[----:B------:R-:W-:-:S13]  /*0a30*/  ISETP.NE.AND P0, PT, R9, RZ, PT ;  /* 0x000000ff0900720c */ /* 0x000fda0003f05270 */
[----:B------:R-:W2:Y:S01]  /*0a40*/  @!P0 LDG.E R8, desc[UR4][R4.64+0xc] ;  /* 0x00000c0404088981 */ /* 0x000ea2000c1e1900 */
[----:B------:R-:W-:-:S03]  /*0a50*/  HFMA2 R13, -RZ, RZ, 0, 0 ;  /* 0x00000000ff0d7431 */ /* 0x000fc600000001ff */
[----:B------:R0:W-:Y:S01]  /*0a60*/  STG.E desc[UR4][R4.64+0x8], R9 ;  /* 0x0000080904007986 */ /* 0x0001e2000c101904 */
[----:B--2---:R-:W-:-:S05]  /*0a70*/  @!P0 VIADD R15, R8, 0x1 ;  /* 0x00000001080f8836 */ /* 0x004fca0000000000 */
[----:B------:R0:W-:Y:S02]  /*0a80*/  @!P0 STG.E desc[UR4][R4.64+0xc], R15 ;  /* 0x00000c0f04008986 */ /* 0x0001e4000c101904 */
.L_x_1545:
[----:B------:R-:W-:Y:S05]  /*0a90*/  BSYNC.RECONVERGENT B1 ;  /* 0x0000000000017941 */ /* 0x000fea0003800200 */
.L_x_1543:
[----:B0-----:R-:W2:Y:S04]  /*0aa0*/  LDG.E.64 R14, desc[UR4][R4.64+0x8] ;  /* 0x00000804040e7981 */ /* 0x001ea8000c1e1b00 */
[----:B------:R-:W3:Y:S01]  /*0ab0*/  LDG.E.64 R8, desc[UR4][R4.64+0x20] ;  /* 0x0000200404087981 */ /* 0x000ee2000c1e1b00 */
[----:B------:R-:W-:-:S03]  /*0ac0*/  IMAD.HI.U32 R16, R11, -0x2daee0ad, RZ ;  /* 0xd2511f530b107827 */ /* 0x000fc600078e00ff */
[----:B------:R0:W-:Y:S01]  /*0ad0*/  STG.E desc[UR4][R4.64+0x28], RZ ;  /* 0x000028ff04007986 */ /* 0x0001e2000c101904 */
[----:B------:R-:W-:Y:S02]  /*0ae0*/  IMAD.MOV.U32 R17, RZ, RZ, -0x2daee0ad ;  /* 0xd2511f53ff117424 */ /* 0x000fe400078e00ff */
[----:B--2---:R-:W-:Y:S01]  /*0af0*/  IMAD.WIDE.U32 R10, R14, -0x326172a9, RZ ;  /* 0xcd9e8d570e0a7825 */ /* 0x004fe200078e00ff */
[----:B---3--:R-:W-:-:S03]  /*0b00*/  LOP3.LUT R15, R9, R15, R16, 0x96, !PT ;  /* 0x0000000f090f7212 */ /* 0x008fc600078e9610 */
[----:B------:R-:W-:Y:S01]  /*0b10*/  VIADD R16, R9, 0xbb67ae85 ;  /* 0xbb67ae8509107836 */ /* 0x000fe20000000000 */
[----:B-----5:R-:W-:Y:S01]  /*0b20*/  LOP3.LUT R14, R8, R11, R13, 0x96, !PT ;  /* 0x0000000b080e7212 */ /* 0x020fe200078e960d */
[----:B------:R-:W-:Y:S01]  /*0b30*/  IMAD R11, R12, R17, -0x2daee0ad ;  /* 0xd2511f530c0b7424 */ /* 0x000fe200078e0211 */
[----:B------:R-:W-:Y:S01]  /*0b40*/  IADD3 R17, PT, PT, R8, -0x61c88647, RZ ;  /* 0x9e3779b908117810 */ /* 0x000fe20007ffe0ff */
[----:B------:R-:W-:-:S04]  /*0b50*/  IMAD.WIDE.U32 R12, R15, -0x326172a9, RZ ;  /* 0xcd9e8d570f0c7825 */ /* 0x000fc800078e00ff */
[----:B------:R-:W-:Y:S01]  /*0b60*/  IMAD.WIDE.U32 R14, R14, -0x2daee0ad, RZ ;  /* 0xd2511f530e0e7825 */ /* 0x000fe200078e00ff */
[----:B------:R-:W-:-:S03]  /*0b70*/  LOP3.LUT R10, R17, R10, R13, 0x96, !PT ;  /* 0x0000000a110a7212 */ /* 0x000fc600078e960d */
[----:B------:R-:W-:Y:S01]  /*0b80*/  VIADD R13, R8, 0x3c6ef372 ;  /* 0x3c6ef372080d7836 */ /* 0x000fe20000000000 */
[----:B------:R-:W-:Y:S01]  /*0b90*/  LOP3.LUT R16, R16, R15, R11, 0x96, !PT ;  /* 0x0000000f10107212 */ /* 0x000fe200078e960b */
[----:B------:R-:W-:Y:S01]  /*0ba0*/  IMAD.WIDE.U32 R10, R10, -0x2daee0ad, RZ ;  /* 0xd2511f530a0a7825 */ /* 0x000fe200078e00ff */
[----:B------:R-:W-:-:S03]  /*0bb0*/  IADD3 R15, PT, PT, R9, 0x76cf5d0a, RZ ;  /* 0x76cf5d0a090f7810 */ /* 0x000fc60007ffe0ff */
[----:B------:R-:W-:Y:S01]  /*0bc0*/  IMAD.WIDE.U32 R16, R16, -0x326172a9, RZ ;  /* 0xcd9e8d5710107825 */ /* 0x000fe200078e00ff */
[----:B------:R-:W-:Y:S02]  /*0bd0*/  LOP3.LUT R15, R11, R15, R14, 0x96, !PT ;  /* 0x0000000f0b0f7212 */ /* 0x000fe400078e960e */
[----:B------:R-:W-:Y:S02]  /*0be0*/  IADD3 R11, PT, PT, R8, -0x255992d5, RZ ;  /* 0xdaa66d2b080b7810 */ /* 0x000fe40007ffe0ff */
[----:B------:R-:W-:Y:S01]  /*0bf0*/  LOP3.LUT R14, R17, R12, R13, 0x96, !PT ;  /* 0x0000000c110e7212 */ /* 0x000fe200078e960d */
[----:B------:R-:W-:-:S04]  /*0c00*/  IMAD.WIDE.U32 R12, R15, -0x326172a9, RZ ;  /* 0xcd9e8d570f0c7825 */ /* 0x000fc800078e00ff */
[----:B------:R-:W-:Y:S01]  /*0c10*/  IMAD.WIDE.U32 R14, R14, -0x2daee0ad, RZ ;  /* 0xd2511f530e0e7825 */ /* 0x000fe200078e00ff */
[----:B------:R-:W-:-:S03]  /*0c20*/  LOP3.LUT R11, R13, R16, R11, 0x96, !PT ;  /* 0x000000100d0b7212 */ /* 0x000fc600078e960b */
[----:B------:R-:W-:Y:S02]  /*0c30*/  VIADD R17, R9, 0x32370b8f ;  /* 0x32370b8f09117836 */ /* 0x000fe40000000000 */
[----:B------:R-:W-:-:S03]  /*0c40*/  VIADD R13, R8, 0x78dde6e4 ;  /* 0x78dde6e4080d7836 */ /* 0x000fc60000000000 */
[----:B------:R-:W-:Y:S01]  /*0c50*/  LOP3.LUT R17, R15, R10, R17, 0x96, !PT ;  /* 0x0000000a0f117212 */ /* 0x000fe200078e9611 */
[----:B------:R-:W-:Y:S01]  /*0c60*/  IMAD.WIDE.U32 R10, R11, -0x2daee0ad, RZ ;  /* 0xd2511f530b0a7825 */ /* 0x000fe200078e00ff */
[----:B------:R-:W-:-:S03]  /*0c70*/  IADD3 R15, PT, PT, R9, -0x126145ec, RZ ;  /* 0xed9eba14090f7810 */ /* 0x000fc60007ffe0ff */
[----:B------:R-:W-:Y:S01]  /*0c80*/  IMAD.WIDE.U32 R16, R17, -0x326172a9, RZ ;  /* 0xcd9e8d5711107825 */ /* 0x000fe200078e00ff */
[----:B------:R-:W-:Y:S02]  /*0c90*/  LOP3.LUT R15, R11, R14, R15, 0x96, !PT ;  /* 0x0000000e0b0f7212 */ /* 0x000fe400078e960f */
[----:B------:R-:W-:Y:S02]  /*0ca0*/  IADD3 R11, PT, PT, R8, 0x1715609d, RZ ;  /* 0x1715609d080b7810 */ /* 0x000fe40007ffe0ff */
        /* <DEDUP_REMOVED lines=8> */
[----:B------:R-:W-:-:S03]  /*0d30*/  IADD3 R15, PT, PT, R9, 0x646e171e, RZ ;  /* 0x646e171e090f7810 */ /* 0x000fc60007ffe0ff */
        /* <DEDUP_REMOVED lines=14> */
[----:B------:R-:W-:Y:S02]  /*0e20*/  IADD3 R11, PT, PT, R8, -0x700cb87f, RZ ;  /* 0x8ff34781080b7810 */ /* 0x000fe40007ffe0ff */
[----:B------:R-:W-:Y:S01]  /*0e30*/  LOP3.LUT R13, R17, R12, R13, 0x96, !PT ;  /* 0x0000000c110d7212 */ /* 0x000fe200078e960d */
[----:B------:R-:W-:-:S04]  /*0e40*/  IMAD.WIDE.U32 R14, R15, -0x326172a9, RZ ;  /* 0xcd9e8d570f0e7825 */ /* 0x000fc800078e00ff */
[----:B------:R-:W-:Y:S01]  /*0e50*/  IMAD.WIDE.U32 R12, R13, -0x2daee0ad, RZ ;  /* 0xd2511f530d0c7825 */ /* 0x000fe200078e00ff */
[----:B------:R-:W-:-:S03]  /*0e60*/  LOP3.LUT R8, R15, R16, R11, 0x96, !PT ;  /* 0x000000100f087212 */ /* 0x000fc600078e960b */
[----:B------:R-:W-:Y:S01]  /*0e70*/  VIADD R17, R9, 0x96a522ad ;  /* 0x96a522ad09117836 */ /* 0x000fe20000000000 */
[----:B------:R-:W-:Y:S01]  /*0e80*/  MOV R9, R14 ;  /* 0x0000000e00097202 */ /* 0x000fe20000000f00 */
[----:B------:R-:W-:-:S03]  /*0e90*/  IMAD.MOV.U32 R11, RZ, RZ, R12 ;  /* 0x000000ffff0b7224 */ /* 0x000fc600078e000c */
[----:B------:R-:W-:-:S05]  /*0ea0*/  LOP3.LUT R10, R13, R10, R17, 0x96, !PT ;  /* 0x0000000a0d0a7212 */ /* 0x000fca00078e9611 */
[----:B------:R0:W-:Y:S02]  /*0eb0*/  STG.E.128 desc[UR4][R4.64+0x10], R8 ;  /* 0x0000100804007986 */ /* 0x0001e4000c101d04 */
.L_x_1542:
[----:B------:R-:W-:Y:S05]  /*0ec0*/  BSYNC.RECONVERGENT B0 ;  /* 0x0000000000007941 */ /* 0x000fea0003800200 */
.L_x_1541:
[----:B01234-:R-:W0:Y:S08]  /*0ed0*/  LDC.64 R4, c[0x0][0x380] ;  /* 0x0000e000ff047b82 */ /* 0x01fe300000000a00 */
[----:B------:R-:W1:Y:S01]  /*0ee0*/  LDC.64 R8, c[0x0][0x388] ;  /* 0x0000e200ff087b82 */ /* 0x000e620000000a00 */
[----:B0-----:R-:W-:-:S05]  /*0ef0*/  IMAD.WIDE R4, R0, 0x4, R4 ;  /* 0x0000000400047825 */ /* 0x001fca00078e0204 */
[----:B------:R-:W2:Y:S01]  /*0f00*/  LDG.E R10, desc[UR4][R4.64] ;  /* 0x00000004040a7981 */ /* 0x000ea2000c1e1900 */
[----:B-1----:R-:W-:-:S05]  /*0f10*/  IMAD.WIDE R8, R0, 0x4, R8 ;  /* 0x0000000400087825 */ /* 0x002fca00078e0208 */
[----:B------:R-:W3:Y:S01]  /*0f20*/  LDG.E R13, desc[UR4][R8.64] ;  /* 0x00000004080d7981 */ /* 0x000ee2000c1e1900 */
[----:B-----5:R-:W-:-:S04]  /*0f30*/  IMAD.HI.U32 R0, R6, -0x55555555, RZ ;  /* 0xaaaaaaab06007827 */ /* 0x020fc800078e00ff */
[----:B------:R-:W-:Y:S01]  /*0f40*/  IMAD.HI.U32 R12, R7, -0x55555555, RZ ;  /* 0xaaaaaaab070c7827 */ /* 0x000fe200078e00ff */
[----:B------:R-:W-:-:S04]  /*0f50*/  SHF.R.U32.HI R11, RZ, 0x1, R0 ;  /* 0x00000001ff0b7819 */ /* 0x000fc80000011600 */
[----:B------:R-:W-:Y:S01]  /*0f60*/  SHF.R.U32.HI R12, RZ, 0x1, R12 ;  /* 0x00000001ff0c7819 */ /* 0x000fe2000001160c */
[----:B------:R-:W-:-:S04]  /*0f70*/  IMAD R11, R11, -0x3, R6 ;  /* 0xfffffffd0b0b7824 */ /* 0x000fc800078e0206 */
[----:B------:R-:W-:Y:S01]  /*0f80*/  IMAD R12, R12, -0x3, R7 ;  /* 0xfffffffd0c0c7824 */ /* 0x000fe200078e0207 */
[----:B--2---:R-:W-:-:S04]  /*0f90*/  IADD3 R17, PT, PT, R11, -0x1, R10 ;  /* 0xffffffff0b117810 */ /* 0x004fc80007ffe00a */
[----:B---3--:R-:W-:-:S04]  /*0fa0*/  IADD3 R12, PT, PT, R12, -0x1, R13 ;  /* 0xffffffff0c0c7810 */ /* 0x008fc80007ffe00d */
[----:B------:R-:W-:-:S04]  /*0fb0*/  VIMNMX.U32 R0, PT, PT, R17, R12, !PT ;  /* 0x0000000c11007248 */ /* 0x000fc80007fe0000 */
[----:B------:R-:W-:-:S13]  /*0fc0*/  ISETP.GT.U32.AND P0, PT, R0, 0x270f, PT ;  /* 0x0000270f0000780c */ /* 0x000fda0003f04070 */
[----:B------:R-:W-:Y:S05]  /*0fd0*/  @P0 EXIT ;  /* 0x000000000000094d */ /* 0x000fea0003800000 */
[----:B------:R-:W-:Y:S02]  /*0fe0*/  IMAD R13, R13, 0x2710, R10 ;  /* 0x000027100d0d7824 */ /* 0x000fe400078e020a */
[----:B------:R-:W-:-:S05]  /*0ff0*/  IMAD R19, R12, 0x2710, R17 ;  /* 0x000027100c137824 */ /* 0x000fca00078e0211 */
[----:B------:R-:W-:-:S13]  /*1000*/  ISETP.NE.AND P0, PT, R19, R13, PT ;  /* 0x0000000d1300720c */ /* 0x000fda0003f05270 */
[----:B------:R-:W-:Y:S05]  /*1010*/  @!P0 EXIT ;  /* 0x000000000000894d */ /* 0x000fea0003800000 */
[----:B------:R-:W0:Y:S01]  /*1020*/  LDC.64 R6, c[0x0][0x398] ;  /* 0x0000e600ff067b82 */ /* 0x000e220000000a00 */
[----:B------:R-:W-:Y:S02]  /*1030*/  HFMA2 R15, -RZ, RZ, 0, 5.9604644775390625e-08 ;  /* 0x00000001ff0f7431 */ /* 0x000fe400000001ff */
[----:B0-----:R-:W-:-:S05]  /*1040*/  IMAD.WIDE.U32 R10, R19, 0x4, R6 ;  /* 0x00000004130a7825 */ /* 0x001fca00078e0006 */
[----:B------:R-:W2:Y:S02]  /*1050*/  ATOMG.E.ADD.STRONG.GPU PT, R0, desc[UR4][R10.64], R15 ;  /* 0x8000000f0a0079a8 */ /* 0x000ea400081ef104 */
[----:B--2---:R-:W-:-:S13]  /*1060*/  ISETP.GE.AND P0, PT, R0, 0x3, PT ;  /* 0x000000030000780c */ /* 0x004fda0003f06270 */
[----:B------:R-:W-:Y:S05]  /*1070*/  @!P0 BRA `(.L_x_1546) ;  /* 0x00000000000c8947 */ /* 0x000fea0003800000 */
[----:B------:R-:W-:-:S05]  /*1080*/  IMAD.MOV.U32 R3, RZ, RZ, -0x1 ;  /* 0xffffffffff037424 */ /* 0x000fca00078e00ff */
[----:B------:R-:W-:Y:S01]  /*1090*/  REDG.E.ADD.STRONG.GPU desc[UR4][R10.64], R3 ;  /* 0x000000030a00798e */ /* 0x000fe2000c12e104 */
[----:B------:R-:W-:Y:S05]  /*10a0*/  EXIT ;  /* 0x000000000000794d */ /* 0x000fea0003800000 */
.L_x_1546:
[----:B------:R-:W-:Y:S01]  /*10b0*/  IMAD.WIDE R6, R13, 0x4, R6 ;  /* 0x000000040d067825 */ /* 0x000fe200078e0206 */
[----:B------:R-:W-:-:S05]  /*10c0*/  MOV R11, 0xffffffff ;  /* 0xffffffff000b7802 */ /* 0x000fca0000000f00 */
[----:B------:R-:W-:Y:S04]  /*10d0*/  REDG.E.ADD.STRONG.GPU desc[UR4][R6.64], R11 ;  /* 0x0000000b0600798e */ /* 0x000fe8000c12e104 */
[----:B------:R-:W-:Y:S04]  /*10e0*/  STG.E desc[UR4][R4.64], R17 ;  /* 0x0000001104007986 */ /* 0x000fe8000c101904 */
[----:B------:R-:W-:Y:S04]  /*10f0*/  STG.E desc[UR4][R8.64], R12 ;  /* 0x0000000c08007986 */ /* 0x000fe8000c101904 */
[----:B------:R-:W-:Y:S01]  /*1100*/  STG.E desc[UR4][R2.64], R19 ;  /* 0x0000001302007986 */ /* 0x000fe2000c101904 */
[----:B------:R-:W-:Y:S05]  /*1110*/  EXIT ;  /* 0x000000000000794d */ /* 0x000fea0003800000 */
.L_x_1547:
        /* <DEDUP_REMOVED lines=14> */
.L_x_1692:


//--------------------- .text._Z13status_kernelPiS_S_PfS_S_S_P24curandStatePhilox4_32_10 --------------------------
	.section	.text._Z13status_kernelPiS_S_PfS_S_S_P24curandStatePhilox4_32_10,"ax",@progbits
	.align	128
        .global         _Z13status_kernelPiS_S_PfS_S_S_P24curandStatePhilox4_32_10
        .type           _Z13status_kernelPiS_S_PfS_S_S_P24curandStatePhilox4_32_10,@function
        .size           _Z13status_kernelPiS_S_PfS_S_S_P24curandStatePhilox4_32_10,(.L_x_1693 - _Z13status_kernelPiS_S_PfS_S_S_P24curandStatePhilox4_32_10)
        .other          _Z13status_kernelPiS_S_PfS_S_S_P24curandStatePhilox4_32_10,@"STO_CUDA_ENTRY STV_DEFAULT"
_Z13status_kernelPiS_S_PfS_S_S_P24curandStatePhilox4_32_10:
.text._Z13status_kernelPiS_S_PfS_S_S_P24curandStatePhilox4_32_10:
        /* <DEDUP_REMOVED lines=10> */
[----:B-1----:R-:W2:Y:S01]  /*00a0*/  LDG.E R4, desc[UR4][R2.64] ;  /* 0x0000000402047981 */ /* 0x002ea2000c1e1900 */
[----:B------:R-:W-:Y:S01]  /*00b0*/  BSSY.RECONVERGENT B0, `(.L_x_1548) ;  /* 0x0000105000007945 */ /* 0x000fe20003800200 */
[----:B--2---:R-:W-:-:S13]  /*00c0*/  ISETP.NE.AND P0, PT, R4, 0x1, PT ;  /* 0x000000010400780c */ /* 0x004fda0003f05270 */
[----:B------:R-:W-:Y:S05]  /*00d0*/  @P0 BRA `(.L_x_1549) ;  /* 0x0000001000080947 */ /* 0x000fea0003800000 */
[----:B------:R-:W0:Y:S02]  /*00e0*/  LDC.64 R4, c[0x0][0x3b8] ;  /* 0x0000ee00ff047b82 */ /* 0x000e240000000a00 */
[----:B0-----:R-:W-:-:S05]  /*00f0*/  IMAD.WIDE R4, R0, 0x40, R4 ;  /* 0x0000004000047825 */ /* 0x001fca00078e0204 */
[----:B------:R-:W2:Y:S01]  /*0100*/  LDG.E R6, desc[UR4][R4.64+0x28] ;  /* 0x0000280404067981 */ /* 0x000ea2000c1e1900 */
[----:B------:R-:W-:Y:S01]  /*0110*/  BSSY.RECONVERGENT B1, `(.L_x_1550) ;  /* 0x0000012000017945 */ /* 0x000fe20003800200 */
[C---:B--2---:R-:W-:Y:S01]  /*0120*/  VIADD R13, R6.reuse, 0x1 ;  /* 0x00000001060d7836 */ /* 0x044fe20000000000 */
[----:B------:R-:W-:-:S04]  /*0130*/  ISETP.NE.AND P0, PT, R6, 0x1, PT ;  /* 0x000000010600780c */ /* 0x000fc80003f05270 */
[----:B------:R0:W-:Y:S09]  /*0140*/  STG.E desc[UR4][R4.64+0x28], R13 ;  /* 0x0000280d04007986 */ /* 0x0001f2000c101904 */
[----:B------:R-:W-:Y:S05]  /*0150*/  @!P0 BRA `(.L_x_1551) ;  /* 0x0000000000308947 */ /* 0x000fea0003800000 */
[----:B------:R-:W-:-:S05]  /*0160*/  IMAD.MOV.U32 R7, RZ, RZ, -0x2 ;  /* 0xfffffffeff077424 */ /* 0x000fca00078e00ff */
[----:B------:R-:W-:-:S04]  /*0170*/  VIADDMNMX.U32 R6, R6, R7, 0x2, PT ;  /* 0x0000000206067446 */ /* 0x000fc80003800007 */
[----:B------:R-:W-:-:S04]  /*0180*/  SHF.L.U32 R8, R6, 0x2, RZ ;  /* 0x0000000206087819 */ /* 0x000fc800000006ff */
[----:B------:R-:W1:Y:S02]  /*0190*/  LDC R6, c[0x2][R8] ;  /* 0x0080000008067b82 */ /* 0x000e640000000800 */
[----:B-1----:R-:W-:-:S04]  /*01a0*/  SHF.R.S32.HI R7, RZ, 0x1f, R6 ;  /* 0x0000001fff077819 */ /* 0x002fc80000011406 */
.L_x_1647:
[----:B------:R-:W-:Y:S05]  /*01b0*/  BRX R6 -0x1c0                                                                          (*"BRANCH_TARGETS .L_x_1648,.L_x_1649,.L_x_1650"*) ;  /* 0xfffffffc06907949 */ /* 0x000fea000383ffff */
.L_x_1650:
[----:B------:R2:W5:Y:S01]  /*01c0*/  LDG.E R6, desc[UR4][R4.64+0x10] ;  /* 0x0000100404067981 */ /* 0x000562000c1e1900 */
[----:B------:R-:W-:Y:S05]  /*01d0*/  BRA `(.L_x_1552) ;  /* 0x0000000000147947 */ /* 0x000fea0003800000 */
.L_x_1648:
[----:B------:R3:W5:Y:S01]  /*01e0*/  LDG.E R6, desc[UR4][R4.64+0x18] ;  /* 0x0000180404067981 */ /* 0x000762000c1e1900 */
[----:B------:R-:W-:Y:S05]  /*01f0*/  BRA `(.L_x_1552) ;  /* 0x00000000000c7947 */ /* 0x000fea0003800000 */
.L_x_1649:
[----:B------:R1:W5:Y:S01]  /*0200*/  LDG.E R6, desc[UR4][R4.64+0x1c] ;  /* 0x00001c0404067981 */ /* 0x000362000c1e1900 */
[----:B------:R-:W-:Y:S05]  /*0210*/  BRA `(.L_x_1552) ;  /* 0x0000000000047947 */ /* 0x000fea0003800000 */
.L_x_1551:
[----:B------:R4:W5:Y:S02]  /*0220*/  LDG.E R6, desc[UR4][R4.64+0x14] ;  /* 0x0000140404067981 */ /* 0x000964000c1e1900 */
.L_x_1552:
[----:B------:R-:W-:Y:S05]  /*0230*/  BSYNC.RECONVERGENT B1 ;  /* 0x0000000000017941 */ /* 0x000fea0003800200 */
.L_x_1550:
[----:B------:R-:W-:Y:S01]  /*0240*/  ISETP.NE.AND P0, PT, R13, 0x4, PT ;  /* 0x000000040d00780c */ /* 0x000fe20003f05270 */
[----:B------:R-:W-:-:S12]  /*0250*/  BSSY.RECONVERGENT B1, `(.L_x_1553) ;  /* 0x000005b000017945 */ /* 0x000fd80003800200 */
[----:B------:R-:W-:Y:S05]  /*0260*/  @P0 BRA `(.L_x_1554) ;  /* 0x0000000400640947 */ /* 0x000fea0003800000 */
[----:B------:R-:W2:Y:S01]  /*0270*/  LDG.E R7, desc[UR4][R4.64] ;  /* 0x0000000404077981 */ /* 0x000ea2000c1e1900 */
[----:B------:R-:W-:Y:S01]  /*0280*/  BSSY.RECONVERGENT B2, `(.L_x_1555) ;  /* 0x0000014000027945 */ /* 0x000fe20003800200 */
[----:B--2---:R-:W-:-:S05]  /*0290*/  VIADD R11, R7, 0x1 ;  /* 0x00000001070b7836 */ /* 0x004fca0000000000 */
[----:B------:R2:W-:Y:S01]  /*02a0*/  STG.E desc[UR4][R4.64], R11 ;  /* 0x0000000b04007986 */ /* 0x0005e2000c101904 */
[----:B------:R-:W-:-:S13]  /*02b0*/  ISETP.NE.AND P0, PT, R11, RZ, PT ;  /* 0x000000ff0b00720c */ /* 0x000fda0003f05270 */
[----:B--2---:R-:W-:Y:S05]  /*02c0*/  @!P0 BRA `(.L_x_1556) ;  /* 0x0000000000088947 */ /* 0x004fea0003800000 */
[----:B0-----:R0:W5:Y:S01]  /*02d0*/  LDG.E R13, desc[UR4][R4.64+0x4] ;  /* 0x00000404040d7981 */ /* 0x001162000c1e1900 */
[----:B------:R-:W-:Y:S05]  /*02e0*/  BRA `(.L_x_1557) ;  /* 0x0000000000347947 */ /* 0x000fea0003800000 */
.L_x_1556:
[----:B0-----:R-:W2:Y:S02]  /*02f0*/  LDG.E R13, desc[UR4][R4.64+0x4] ;  /* 0x00000404040d7981 */ /* 0x001ea4000c1e1900 */
[----:B--2---:R-:W-:-:S05]  /*0300*/  VIADD R13, R13, 0x1 ;  /* 0x000000010d0d7836 */ /* 0x004fca0000000000 */
[----:B------:R2:W-:Y:S01]  /*0310*/  STG.E desc[UR4][R4.64+0x4], R13 ;  /* 0x0000040d04007986 */ /* 0x0005e2000c101904 */
[----:B------:R-:W-:-:S13]  /*0320*/  ISETP.NE.AND P0, PT, R13, RZ, PT ;  /* 0x000000ff0d00720c */ /* 0x000fda0003f05270 */
[----:B--2---:R-:W-:Y:S05]  /*0330*/  @P0 BRA `(.L_x_1557) ;  /* 0x0000000000200947 */ /* 0x004fea0003800000 */
[----:B------:R-:W2:Y:S02]  /*0340*/  LDG.E R8, desc[UR4][R4.64+0x8] ;  /* 0x0000080404087981 */ /* 0x000ea4000c1e1900 */
[----:B--2---:R-:W-:-:S04]  /*0350*/  IADD3 R9, PT, PT, R8, 0x1, RZ ;  /* 0x0000000108097810 */ /* 0x004fc80007ffe0ff */
[----:B------:R-:W-:-:S13]  /*0360*/  ISETP.NE.AND P0, PT, R9, RZ, PT ;  /* 0x000000ff0900720c */ /* 0x000fda0003f05270 */
[----:B------:R-:W2:Y:S01]  /*0370*/  @!P0 LDG.E R8, desc[UR4][R4.64+0xc] ;  /* 0x00000c0404088981 */ /* 0x000ea2000c1e1900 */
[----:B------:R-:W-:-:S03]  /*0380*/  IMAD.MOV.U32 R13, RZ, RZ, RZ ;  /* 0x000000ffff0d7224 */ /* 0x000fc600078e00ff */
[----:B------:R0:W-:Y:S01]  /*0390*/  STG.E desc[UR4][R4.64+0x8], R9 ;  /* 0x0000080904007986 */ /* 0x0001e2000c101904 */
[----:B--2---:R-:W-:-:S05]  /*03a0*/  @!P0 VIADD R15, R8, 0x1 ;  /* 0x00000001080f8836 */ /* 0x004fca0000000000 */
[----:B------:R0:W-:Y:S02]  /*03b0*/  @!P0 STG.E desc[UR4][R4.64+0xc], R15 ;  /* 0x00000c0f04008986 */ /* 0x0001e4000c101904 */
.L_x_1557:
[----:B------:R-:W-:Y:S05]  /*03c0*/  BSYNC.RECONVERGENT B2 ;  /* 0x0000000000027941 */ /* 0x000fea0003800200 */
.L_x_1555:
[----:B0-----:R-:W2:Y:S04]  /*03d0*/  LDG.E.64 R14, desc[UR4][R4.64+0x8] ;  /* 0x00000804040e7981 */ /* 0x001ea8000c1e1b00 */
[----:B------:R-:W3:Y:S01]  /*03e0*/  LDG.E.64 R8, desc[UR4][R4.64+0x20] ;  /* 0x0000200404087981 */ /* 0x000ee2000c1e1b00 */
[----:B------:R-:W-:-:S04]  /*03f0*/  IMAD.HI.U32 R12, R11, -0x2daee0ad, RZ ;  /* 0xd2511f530b0c7827 */ /* 0x000fc800078e00ff */
[----:B------:R-:W-:Y:S01]  /*0400*/  HFMA2 R16, -RZ, RZ, -50.53125, 0.007152557373046875 ;  /* 0xd2511f53ff107431 */ /* 0x000fe200000001ff */
[----:B------:R0:W-:Y:S04]  /*0410*/  STG.E desc[UR4][R4.64+0x28], RZ ;  /* 0x000028ff04007986 */ /* 0x0001e8000c101904 */
        /* <DEDUP_REMOVED lines=31> */
[----:B------:R-:W-:-:S03]  /*0610*/  LOP3.LUT R11, R13, R16, R11, 0x96, !PT ;  /* 0x000000100d0b7212 */ /* 0x000fc600078e960b */
[C---:B------:R-:W-:Y:S02]  /*0620*/  VIADD R7, R9.reuse, 0xa9066899 ;  /* 0xa906689909077836 */ /* 0x040fe40000000000 */
[----:B------:R-:W-:-:S03]  /*0630*/  VIADD R13, R9, 0x646e171e ;  /* 0x646e171e090d7836 */ /* 0x000fc60000000000 */
[----:B------:R-:W-:Y:S01]  /*0640*/  LOP3.LUT R7, R15, R10, R7, 0x96, !PT ;  /* 0x0000000a0f077212 */ /* 0x000fe200078e9607 */
[----:B------:R-:W-:-:S04]  /*0650*/  IMAD.WIDE.U32 R10, R11, -0x2daee0ad, RZ ;  /* 0xd2511f530b0a7825 */ /* 0x000fc800078e00ff */
[----:B------:R-:W-:Y:S01]  /*0660*/  IMAD.WIDE.U32 R16, R7, -0x326172a9, RZ ;  /* 0xcd9e8d5707107825 */ /* 0x000fe200078e00ff */
[C---:B------:R-:W-:Y:S02]  /*0670*/  IADD3 R7, PT, PT, R8.reuse, -0x4ab325aa, RZ ;  /* 0xb54cda5608077810 */ /* 0x040fe40007ffe0ff */
[----:B------:R-:W-:Y:S01]  /*0680*/  LOP3.LUT R13, R11, R14, R13, 0x96, !PT ;  /* 0x0000000e0b0d7212 */ /* 0x000fe200078e960d */
[----:B------:R-:W-:Y:S01]  /*0690*/  VIADD R11, R8, 0x5384540f ;  /* 0x5384540f080b7836 */ /* 0x000fe20000000000 */
[----:B------:R-:W-:-:S03]  /*06a0*/  LOP3.LUT R7, R17, R12, R7, 0x96, !PT ;  /* 0x0000000c11077212 */ /* 0x000fc600078e9607 */
        /* <DEDUP_REMOVED lines=8> */
[C---:B------:R-:W-:Y:S02]  /*0730*/  IADD3 R7, PT, PT, R8.reuse, -0xe443238, RZ ;  /* 0xf1bbcdc808077810 */ /* 0x040fe40007ffe0ff */
[----:B------:R-:W-:Y:S02]  /*0740*/  LOP3.LUT R14, R11, R14, R13, 0x96, !PT ;  /* 0x0000000e0b0e7212 */ /* 0x000fe400078e960d */
[----:B------:R-:W-:Y:S01]  /*0750*/  LOP3.LUT R12, R17, R12, R7, 0x96, !PT ;  /* 0x0000000c110c7212 */ /* 0x000fe200078e9607 */
[----:B------:R-:W-:Y:S01]  /*0760*/  VIADD R7, R8, 0x8ff34781 ;  /* 0x8ff3478108077836 */ /* 0x000fe20000000000 */
[----:B------:R-:W-:Y:S01]  /*0770*/  IADD3 R11, PT, PT, R9, -0x695add53, RZ ;  /* 0x96a522ad090b7810 */ /* 0x000fe20007ffe0ff */
[----:B------:R-:W-:-:S04]  /*0780*/  IMAD.WIDE.U32 R14, R14, -0x326172a9, RZ ;  /* 0xcd9e8d570e0e7825 */ /* 0x000fc800078e00ff */
[----:B------:R-:W-:Y:S01]  /*0790*/  IMAD.WIDE.U32 R12, R12, -0x2daee0ad, RZ ;  /* 0xd2511f530c0c7825 */ /* 0x000fe200078e00ff */
[----:B------:R-:W-:-:S03]  /*07a0*/  LOP3.LUT R8, R15, R16, R7, 0x96, !PT ;  /* 0x000000100f087212 */ /* 0x000fc600078e9607 */
[----:B------:R-:W-:Y:S01]  /*07b0*/  IMAD.MOV.U32 R9, RZ, RZ, R14 ;  /* 0x000000ffff097224 */ /* 0x000fe200078e000e */
[----:B------:R-:W-:Y:S01]  /*07c0*/  LOP3.LUT R10, R13, R10, R11, 0x96, !PT ;  /* 0x0000000a0d0a7212 */ /* 0x000fe200078e960b */
[----:B------:R-:W-:Y:S01]  /*07d0*/  IMAD.MOV.U32 R13, RZ, RZ, RZ ;  /* 0x000000ffff0d7224 */ /* 0x000fe200078e00ff */
[----:B------:R-:W-:-:S05]  /*07e0*/  MOV R11, R12 ;  /* 0x0000000c000b7202 */ /* 0x000fca0000000f00 */
[----:B------:R0:W-:Y:S02]  /*07f0*/  STG.E.128 desc[UR4][R4.64+0x10], R8 ;  /* 0x0000100804007986 */ /* 0x0001e4000c101d04 */
.L_x_1554:
[----:B------:R-:W-:Y:S05]  /*0800*/  BSYNC.RECONVERGENT B1 ;  /* 0x0000000000017941 */ /* 0x000fea0003800200 */
.L_x_1553:
[----:B------:R-:W-:Y:S01]  /*0810*/  HFMA2 R7, -RZ, RZ, 0.1171875, 0 ;  /* 0x2f800000ff077431 */ /* 0x000fe200000001ff */
[----:B-----5:R-:W-:-:S05]  /*0820*/  I2FP.F32.U32 R6, R6 ;  /* 0x0000000600067245 */ /* 0x020fca0000201000 */
[----:B------:R-:W-:-:S05]  /*0830*/  FFMA R6, R6, R7, 1.1641532182693481445e-10 ;  /* 0x2f00000006067423 */ /* 0x000fca0000000007 */
[----:B------:R-:W-:-:S13]  /*0840*/  FSETP.GEU.AND P0, PT, R6, 0.60000002384185791016, PT ;  /* 0x3f19999a0600780b */ /* 0x000fda0003f0e000 */
[----:B------:R-:W-:Y:S05]  /*0850*/  @P0 BRA `(.L_x_1558) ;  /* 0x0000000400d80947 */ /* 0x000fea0003800000 */
        /* <DEDUP_REMOVED lines=8> */
[----:B------:R-:W5:Y:S02]  /*08e0*/  LDC R6, c[0x2][R13+0xc] ;  /* 0x008003000d067b82 */ /* 0x000f640000000800 */
[----:B-----5:R-:W-:-:S04]  /*08f0*/  SHF.R.S32.HI R7, RZ, 0x1f, R6 ;  /* 0x0000001fff077819 */ /* 0x020fc80000011406 */
.L_x_1651:
[----:B------:R-:W-:Y:S05]  /*0900*/  BRX R6 -0x910                                                                          (*"BRANCH_TARGETS .L_x_1652,.L_x_1653,.L_x_1654"*) ;  /* 0xfffffff406bc7949 */ /* 0x000fea000383ffff */
.L_x_1654:
[----:B------:R0:W5:Y:S01]  /*0910*/  LDG.E R6, desc[UR4][R4.64+0x10] ;  /* 0x0000100404067981 */ /* 0x000162000c1e1900 */
[----:B------:R-:W-:Y:S05]  /*0920*/  BRA `(.L_x_1561) ;  /* 0x0000000000147947 */ /* 0x000fea0003800000 */
.L_x_1652:
[----:B------:R0:W5:Y:S01]  /*0930*/  LDG.E R6, desc[UR4][R4.64+0x18] ;  /* 0x0000180404067981 */ /* 0x000162000c1e1900 */
[----:B------:R-:W-:Y:S05]  /*0940*/  BRA `(.L_x_1561) ;  /* 0x00000000000c7947 */ /* 0x000fea0003800000 */
.L_x_1653:
[----:B------:R0:W5:Y:S01]  /*0950*/  LDG.E R6, desc[UR4][R4.64+0x1c] ;  /* 0x00001c0404067981 */ /* 0x000162000c1e1900 */
[----:B------:R-:W-:Y:S05]  /*0960*/  BRA `(.L_x_1561) ;  /* 0x0000000000047947 */ /* 0x000fea0003800000 */
.L_x_1560:
[----:B------:R0:W5:Y:S02]  /*0970*/  LDG.E R6, desc[UR4][R4.64+0x14] ;  /* 0x0000140404067981 */ /* 0x000164000c1e1900 */
.L_x_1561:
[----:B------:R-:W-:Y:S05]  /*0980*/  BSYNC.RECONVERGENT B1 ;  /* 0x0000000000017941 */ /* 0x000fea0003800200 */
.L_x_1559:
[----:B------:R-:W-:Y:S01]  /*0990*/  ISETP.NE.AND P0, PT, R9, 0x4, PT ;  /* 0x000000040900780c */ /* 0x000fe20003f05270 */
[----:B------:R-:W-:-:S12]  /*09a0*/  BSSY.RECONVERGENT B1, `(.L_x_1562) ;  /* 0x000005a000017945 */ /* 0x000fd80003800200 */
[----:B------:R-:W-:Y:S05]  /*09b0*/  @P0 BRA `(.L_x_1563) ;  /* 0x0000000400600947 */ /* 0x000fea0003800000 */
[----:B------:R-:W2:Y:S01]  /*09c0*/  LDG.E R7, desc[UR4][R4.64] ;  /* 0x0000000404077981 */ /* 0x000ea2000c1e1900 */
[----:B------:R-:W-:Y:S01]  /*09d0*/  BSSY.RECONVERGENT B2, `(.L_x_1564) ;  /* 0x0000014000027945 */ /* 0x000fe20003800200 */
[----:B--2---:R-:W-:-:S04]  /*09e0*/  IADD3 R11, PT, PT, R7, 0x1, RZ ;  /* 0x00000001070b7810 */ /* 0x004fc80007ffe0ff */
[----:B------:R-:W-:Y:S01]  /*09f0*/  ISETP.NE.AND P0, PT, R11, RZ, PT ;  /* 0x000000ff0b00720c */ /* 0x000fe20003f05270 */
[----:B------:R2:W-:-:S12]  /*0a00*/  STG.E desc[UR4][R4.64], R11 ;  /* 0x0000000b04007986 */ /* 0x0005d8000c101904 */
[----:B--2---:R-:W-:Y:S05]  /*0a10*/  @!P0 BRA `(.L_x_1565) ;  /* 0x0000000000088947 */ /* 0x004fea0003800000 */
[----:B------:R2:W5:Y:S01]  /*0a20*/  LDG.E R13, desc[UR4][R4.64+0x4] ;  /* 0x00000404040d7981 */ /* 0x000562000c1e1900 */
[----:B------:R-:W-:Y:S05]  /*0a30*/  BRA `(.L_x_1566) ;  /* 0x0000000000347947 */ /* 0x000fea0003800000 */
.L_x_1565:
[----:B------:R-:W2:Y:S02]  /*0a40*/  LDG.E R13, desc[UR4][R4.64+0x4] ;  /* 0x00000404040d7981 */ /* 0x000ea4000c1e1900 */
[----:B--2---:R-:W-:-:S05]  /*0a50*/  VIADD R13, R13, 0x1 ;  /* 0x000000010d0d7836 */ /* 0x004fca0000000000 */
[----:B------:R2:W-:Y:S01]  /*0a60*/  STG.E desc[UR4][R4.64+0x4], R13 ;  /* 0x0000040d04007986 */ /* 0x0005e2000c101904 */
[----:B------:R-:W-:-:S13]  /*0a70*/  ISETP.NE.AND P0, PT, R13, RZ, PT ;  /* 0x000000ff0d00720c */ /* 0x000fda0003f05270 */
[----:B--2---:R-:W-:Y:S05]  /*0a80*/  @P0 BRA `(.L_x_1566) ;  /* 0x0000000000200947 */ /* 0x004fea0003800000 */
[----:B------:R-:W0:Y:S02]  /*0a90*/  LDG.E R8, desc[UR4][R4.64+0x8] ;  /* 0x0000080404087981 */ /* 0x000e24000c1e1900 */
[----:B0-----:R-:W-:-:S04]  /*0aa0*/  IADD3 R9, PT, PT, R8, 0x1, RZ ;  /* 0x0000000108097810 */ /* 0x001fc80007ffe0ff */
[----:B------:R-:W-:-:S13]  /*0ab0*/  ISETP.NE.AND P0, PT, R9, RZ, PT ;  /* 0x000000ff0900720c */ /* 0x000fda0003f05270 */
[----:B------:R-:W2:Y:S01]  /*0ac0*/  @!P0 LDG.E R8, desc[UR4][R4.64+0xc] ;  /* 0x00000c0404088981 */ /* 0x000ea2000c1e1900 */
[----:B------:R-:W-:-:S03]  /*0ad0*/  HFMA2 R13, -RZ, RZ, 0, 0 ;  /* 0x00000000ff0d7431 */ /* 0x000fc600000001ff */
[----:B------:R0:W-:Y:S01]  /*0ae0*/  STG.E desc[UR4][R4.64+0x8], R9 ;  /* 0x0000080904007986 */ /* 0x0001e2000c101904 */
[----:B--2---:R-:W-:-:S05]  /*0af0*/  @!P0 VIADD R15, R8, 0x1 ;  /* 0x00000001080f8836 */ /* 0x004fca0000000000 */
[----:B------:R0:W-:Y:S02]  /*0b00*/  @!P0 STG.E desc[UR4][R4.64+0xc], R15 ;  /* 0x00000c0f04008986 */ /* 0x0001e4000c101904 */
.L_x_1566:
[----:B------:R-:W-:Y:S05]  /*0b10*/  BSYNC.RECONVERGENT B2 ;  /* 0x0000000000027941 */ /* 0x000fea0003800200 */
.L_x_1564:
[----:B0-----:R-:W2:Y:S04]  /*0b20*/  LDG.E.64 R14, desc[UR4][R4.64+0x8] ;  /* 0x00000804040e7981 */ /* 0x001ea8000c1e1b00 */
[----:B------:R-:W3:Y:S01]  /*0b30*/  LDG.E.64 R8, desc[UR4][R4.64+0x20] ;  /* 0x0000200404087981 */ /* 0x000ee2000c1e1b00 */
[----:B------:R-:W-:-:S03]  /*0b40*/  IMAD.HI.U32 R12, R11, -0x2daee0ad, RZ ;  /* 0xd2511f530b0c7827 */ /* 0x000fc600078e00ff */
[----:B------:R0:W-:Y:S01]  /*0b50*/  STG.E desc[UR4][R4.64+0x28], RZ ;  /* 0x000028ff04007986 */ /* 0x0001e2000c101904 */
[----:B------:R-:W-:-:S04]  /*0b60*/  IMAD.MOV.U32 R16, RZ, RZ, -0x2daee0ad ;  /* 0xd2511f53ff107424 */ /* 0x000fc800078e00ff */
[----:B------:R-:W-:Y:S02]  /*0b70*/  IMAD R7, R7, R16, -0x2daee0ad ;  /* 0xd2511f5307077424 */ /* 0x000fe400078e0210 */
[----:B--2---:R-:W-:Y:S01]  /*0b80*/  IMAD.WIDE.U32 R10, R14, -0x326172a9, RZ ;  /* 0xcd9e8d570e0a7825 */ /* 0x004fe200078e00ff */
[----:B---3--:R-:W-:-:S03]  /*0b90*/  LOP3.LUT R12, R9, R15, R12, 0x96, !PT ;  /* 0x0000000f090c7212 */ /* 0x008fc600078e960c */
[----:B------:R-:W-:Y:S01]  /*0ba0*/  VIADD R16, R9, 0xbb67ae85 ;  /* 0xbb67ae8509107836 */ /* 0x000fe20000000000 */
[C---:B-----5:R-:W-:Y:S02]  /*0bb0*/  LOP3.LUT R14, R8.reuse, R11, R13, 0x96, !PT ;  /* 0x0000000b080e7212 */ /* 0x060fe400078e960d */
[----:B------:R-:W-:Y:S01]  /*0bc0*/  IADD3 R11, PT, PT, R8, -0x61c88647, RZ ;  /* 0x9e3779b9080b7810 */ /* 0x000fe20007ffe0ff */
        /* <DEDUP_REMOVED lines=8> */
[----:B------:R-:W-:Y:S02]  /*0c50*/  LOP3.LUT R13, R11, R13, R14, 0x96, !PT ;  /* 0x0000000d0b0d7212 */ /* 0x000fe400078e960e */
[----:B------:R-:W-:Y:S02]  /*0c60*/  IADD3 R11, PT, PT, R8, -0x255992d5, RZ ;  /* 0xdaa66d2b080b7810 */ /* 0x000fe40007ffe0ff */
        /* <DEDUP_REMOVED lines=43> */
[----:B------:R-:W-:-:S05]  /*0f20*/  IMAD.MOV.U32 R11, RZ, RZ, R12 ;  /* 0x000000ffff0b7224 */ /* 0x000fca00078e000c */
[----:B------:R0:W-:Y:S02]  /*0f30*/  STG.E.128 desc[UR4][R4.64+0x10], R8 ;  /* 0x0000100804007986 */ /* 0x0001e4000c101d04 */
.L_x_1563:
[----:B------:R-:W-:Y:S05]  /*0f40*/  BSYNC.RECONVERGENT B1 ;  /* 0x0000000000017941 */ /* 0x000fea0003800200 */
.L_x_1562:
[----:B-----5:R-:W-:-:S04]  /*0f50*/  LOP3.LUT R6, R6, 0x1, RZ, 0xc0, !PT ;  /* 0x0000000106067812 */ /* 0x020fc800078ec0ff */
[----:B------:R-:W-:-:S13]  /*0f60*/  ISETP.NE.U32.AND P0, PT, R6, 0x1, PT ;  /* 0x000000010600780c */ /* 0x000fda0003f05070 */
[----:B01234-:R-:W0:Y:S02]  /*0f70*/  @P0 LDC.64 R4, c[0x0][0x398] ;  /* 0x0000e600ff040b82 */ /* 0x01fe240000000a00 */
[----:B0-----:R-:W-:-:S05]  /*0f80*/  @P0 IMAD.WIDE R4, R0, 0x4, R4 ;  /* 0x0000000400040825 */ /* 0x001fca00078e0204 */
[----:B------:R2:W-:Y:S04]  /*0f90*/  @P0 STG.E desc[UR4][R4.64], RZ ;  /* 0x000000ff04000986 */ /* 0x0005e8000c101904 */
[----:B------:R2:W-:Y:S01]  /*0fa0*/  STG.E desc[UR4][R2.64], RZ ;  /* 0x000000ff02007986 */ /* 0x0005e2000c101904 */
[----:B------:R-:W-:Y:S05]  /*0fb0*/  BRA `(.L_x_1549) ;  /* 0x0000000000507947 */ /* 0x000fea0003800000 */
.L_x_1558:
[----:B01234-:R-:W0:Y:S08]  /*0fc0*/  LDC.64 R4, c[0x0][0x3a8] ;  /* 0x0000ea00ff047b82 */ /* 0x01fe300000000a00 */
[----:B------:R-:W1:Y:S08]  /*0fd0*/  LDC.64 R8, c[0x0][0x380] ;  /* 0x0000e000ff087b82 */ /* 0x000e700000000a00 */
[----:B------:R-:W2:Y:S01]  /*0fe0*/  LDC.64 R10, c[0x0][0x388] ;  /* 0x0000e200ff0a7b82 */ /* 0x000ea20000000a00 */
[----:B0-----:R-:W-:-:S05]  /*0ff0*/  IMAD.WIDE R4, R0, 0x4, R4 ;  /* 0x0000000400047825 */ /* 0x001fca00078e0204 */
[----:B------:R-:W3:Y:S01]  /*1000*/  LDG.E R13, desc[UR4][R4.64] ;  /* 0x00000004040d7981 */ /* 0x000ee2000c1e1900 */
[----:B------:R-:W-:Y:S01]  /*1010*/  BSSY.RECONVERGENT B1, `(.L_x_1567) ;  /* 0x000000a000017945 */ /* 0x000fe20003800200 */
[----:B------:R-:W-:Y:S01]  /*1020*/  MOV R17, 0xffffffff ;  /* 0xffffffff00117802 */ /* 0x000fe20000000f00 */
[----:B-1----:R-:W-:-:S04]  /*1030*/  IMAD.WIDE R8, R0, 0x4, R8 ;  /* 0x0000000400087825 */ /* 0x002fc800078e0208 */
[----:B--2---:R-:W-:Y:S01]  /*1040*/  IMAD.WIDE R10, R0, 0x4, R10 ;  /* 0x00000004000a7825 */ /* 0x004fe200078e020a */
[----:B---3--:R-:W-:-:S13]  /*1050*/  ISETP.GE.AND P0, PT, R13, RZ, PT ;  /* 0x000000ff0d00720c */ /* 0x008fda0003f06270 */
[----:B------:R-:W-:Y:S05]  /*1060*/  @!P0 BRA `(.L_x_1568) ;  /* 0x0000000000108947 */ /* 0x000fea0003800000 */
[----:B------:R-:W0:Y:S01]  /*1070*/  LDC.64 R6, c[0x0][0x3b0] ;  /* 0x0000ec00ff067b82 */ /* 0x000e220000000a00 */
[----:B------:R-:W-:Y:S02]  /*1080*/  IMAD.MOV.U32 R15, RZ, RZ, -0x1 ;  /* 0xffffffffff0f7424 */ /* 0x000fe400078e00ff */
[----:B0-----:R-:W-:-:S05]  /*1090*/  IMAD.WIDE.U32 R6, R13, 0x4, R6 ;  /* 0x000000040d067825 */ /* 0x001fca00078e0006 */
[----:B------:R0:W-:Y:S02]  /*10a0*/  REDG.E.ADD.STRONG.GPU desc[UR4][R6.64], R15 ;  /* 0x0000000f0600798e */ /* 0x0001e4000c12e104 */
.L_x_1568:
[----:B------:R-:W-:Y:S05]  /*10b0*/  BSYNC.RECONVERGENT B1 ;  /* 0x0000000000017941 */ /* 0x000fea0003800200 */
.L_x_1567:
[----:B------:R1:W-:Y:S04]  /*10c0*/  STG.E desc[UR4][R4.64], R17 ;  /* 0x0000001104007986 */ /* 0x0003e8000c101904 */
[----:B------:R1:W-:Y:S04]  /*10d0*/  STG.E desc[UR4][R8.64], R17 ;  /* 0x0000001108007986 */ /* 0x0003e8000c101904 */
[----:B------:R1:W-:Y:S04]  /*10e0*/  STG.E desc[UR4][R10.64], R17 ;  /* 0x000000110a007986 */ /* 0x0003e8000c101904 */
[----:B------:R1:W-:Y:S02]  /*10f0*/  STG.E desc[UR4][R2.64], RZ ;  /* 0x000000ff02007986 */ /* 0x0003e4000c101904 */
.L_x_1549:
[----:B------:R-:W-:Y:S05]  /*1100*/  BSYNC.RECONVERGENT B0 ;  /* 0x0000000000007941 */ /* 0x000fea0003800200 */
.L_x_1548:
[----:B-12---:R-:W1:Y:S02]  /*1110*/  LDC.64 R4, c[0x0][0x3a0] ;  /* 0x0000e800ff047b82 */ /* 0x006e640000000a00 */
[----:B-1----:R-:W-:-:S05]  /*1120*/  IMAD.WIDE R4, R0, 0x4, R4 ;  /* 0x0000000400047825 */ /* 0x002fca00078e0204 */
[----:B------:R-:W2:Y:S02]  /*1130*/  LDG.E R0, desc[UR4][R4.64] ;  /* 0x0000000404007981 */ /* 0x000ea4000c1e1900 */
[----:B--2---:R-:W-:-:S13]  /*1140*/  ISETP.NE.AND P0, PT, R0, RZ, PT ;  /* 0x000000ff0000720c */ /* 0x004fda0003f05270 */
[----:B------:R-:W-:Y:S05]  /*1150*/  @!P0 EXIT ;  /* 0x000000000000894d */ /* 0x000fea0003800000 */
[----:B0-----:R-:W-:-:S05]  /*1160*/  HFMA2 R7, -RZ, RZ, 0, 2.98023223876953125e-07 ;  /* 0x00000005ff077431 */ /* 0x001fca00000001ff */
[----:B------:R-:W-:Y:S04]  /*1170*/  STG.E desc[UR4][R2.64], R7 ;  /* 0x0000000702007986 */ /* 0x000fe8000c101904 */
[----:B------:R-:W-:Y:S01]  /*1180*/  STG.E desc[UR4][R4.64], RZ ;  /* 0x000000ff04007986 */ /* 0x000fe2000c101904 */
[----:B------:R-:W-:Y:S05]  /*1190*/  EXIT ;  /* 0x000000000000794d */ /* 0x000fea0003800000 */
.L_x_1569:
        /* <DEDUP_REMOVED lines=14> */
.L_x_1693:


//--------------------- .text._Z13infect_kernelPiS_S_PfS_S_S_ --------------------------
	.section	.text._Z13infect_kernelPiS_S_PfS_S_S_,"ax",@progbits
	.align	128
        .global         _Z13infect_kernelPiS_S_PfS_S_S_
        .type           _Z13infect_kernelPiS_S_PfS_S_S_,@function
        .size           _Z13infect_kernelPiS_S_PfS_S_S_,(.L_x_1694 - _Z13infect_kernelPiS_S_PfS_S_S_)
        .other          _Z13infect_kernelPiS_S_PfS_S_S_,@"STO_CUDA_ENTRY STV_DEFAULT"
_Z13infect_kernelPiS_S_PfS_S_S_:
.text._Z13infect_kernelPiS_S_PfS_S_S_:
[----:B------:R-:W-:Y:S01]  /*0000*/  LDC R1, c[0x0][0x37c] ;  /* 0x0000df00ff017b82 */ /* 0x000fe20000000800 */
[----:B------:R-:W0:Y:S07]  /*0010*/  S2R R2, SR_TID.X ;  /* 0x0000000000027919 */ /* 0x000e2e0000002100 */
[----:B------:R-:W1:Y:S01]  /*0020*/  S2UR UR4, SR_CTAID.X ;  /* 0x00000000000479c3 */ /* 0x000e620000002500 */
[----:B------:R-:W1:Y:S02]  /*0030*/  LDCU UR5, c[0x0][0x360] ;  /* 0x00006c00ff0577ac */ /* 0x000e640008000800 */
[----:B-1----:R-:W-:-:S06]  /*0040*/  UIMAD UR4, UR4, UR5, URZ ;  /* 0x00000005040472a4 */ /* 0x002fcc000f8e02ff */
[----:B0-----:R-:W-:-:S05]  /*0050*/  VIADD R11, R2, UR4 ;  /* 0x00000004020b7c36 */ /* 0x001fca0008000000 */
[----:B------:R-:W-:-:S13]  /*0060*/  ISETP.GT.AND P0, PT, R11, 0x98967f, PT ;  /* 0x0098967f0b00780c */ /* 0x000fda0003f04270 */
[----:B------:R-:W-:Y:S05]  /*0070*/  @P0 EXIT ;  /* 0x000000000000094d */ /* 0x000fea0003800000 */
[----:B------:R-:W0:Y:S01]  /*0080*/  LDC.64 R4, c[0x0][0x390] ;  /* 0x0000e400ff047b82 */ /* 0x000e220000000a00 */
[----:B------:R-:W1:Y:S01]  /*0090*/  LDCU.64 UR6, c[0x0][0x358] ;  /* 0x00006b00ff0677ac */ /* 0x000e620008000a00 */
[----:B0-----:R-:W-:-:S05]  /*00a0*/  IMAD.WIDE R4, R11, 0x4, R4 ;  /* 0x000000040b047825 */ /* 0x001fca00078e0204 */
[----:B-1----:R-:W2:Y:S02]  /*00b0*/  LDG.E R0, desc[UR6][R4.64] ;  /* 0x0000000604007981 */ /* 0x002ea4000c1e1900 */
[----:B--2---:R-:W-:-:S13]  /*00c0*/  ISETP.GE.AND P0, PT, R0, 0x1, PT ;  /* 0x000000010000780c */ /* 0x004fda0003f06270 */
[----:B------:R-:W-:Y:S05]  /*00d0*/  @!P0 EXIT ;  /* 0x000000000000894d */ /* 0x000fea0003800000 */
[----:B------:R-:W0:Y:S01]  /*00e0*/  LDC.64 R8, c[0x0][0x388] ;  /* 0x0000e200ff087b82 */ /* 0x000e220000000a00 */
[----:B------:R-:W-:-:S05]  /*00f0*/  VIADD R13, R0, 0xffffffff ;  /* 0xffffffff000d7836 */ /* 0x000fca0000000000 */
[----:B------:R1:W-:Y:S02]  /*0100*/  STG.E desc[UR6][R4.64], R13 ;  /* 0x0000000d04007986 */ /* 0x0003e4000c101906 */
[----:B------:R-:W2:Y:S01]  /*0110*/  LDC.64 R6, c[0x0][0x380] ;  /* 0x0000e000ff067b82 */ /* 0x000ea20000000a00 */
[----:B0-----:R-:W-:-:S05]  /*0120*/  IMAD.WIDE R8, R11, 0x4, R8 ;  /* 0x000000040b087825 */ /* 0x001fca00078e0208 */
[----:B------:R-:W3:Y:S01]  /*0130*/  LDG.E R3, desc[UR6][R8.64] ;  /* 0x0000000608037981 */ /* 0x000ee2000c1e1900 */
[----:B--2---:R-:W-:-:S05]  /*0140*/  IMAD.WIDE R6, R11, 0x4, R6 ;  /* 0x000000040b067825 */ /* 0x004fca00078e0206 */
[----:B------:R1:W5:Y:S01]  /*0150*/  LDG.E R0, desc[UR6][R6.64] ;  /* 0x0000000606007981 */ /* 0x000362000c1e1900 */
[----:B------:R-:W-:Y:S01]  /*0160*/  BSSY.RECONVERGENT B0, `(.L_x_1570) ;  /* 0x000007e000007945 */ /* 0x000fe20003800200 */
[----:B---3--:R-:W-:-:S04]  /*0170*/  IADD3 R10, PT, PT, R3, -0x1, RZ ;  /* 0xffffffff030a7810 */ /* 0x008fc80007ffe0ff */
[----:B------:R-:W-:-:S13]  /*0180*/  ISETP.GT.U32.AND P0, PT, R10, 0x270f, PT ;  /* 0x0000270f0a00780c */ /* 0x000fda0003f04070 */
[----:B-1----:R-:W-:Y:S05]  /*0190*/  @P0 BRA `(.L_x_1571) ;  /* 0x0000000400e80947 */ /* 0x002fea0003800000 */
[----:B-----5:R-:W-:Y:S01]  /*01a0*/  VIADD R4, R0, 0xffffffff ;  /* 0xffffffff00047836 */ /* 0x020fe20000000000 */
[----:B------:R-:W-:Y:S01]  /*01b0*/  BSSY.RECONVERGENT B1, `(.L_x_1572) ;  /* 0x0000029000017945 */ /* 0x000fe20003800200 */
[----:B------:R-:W-:-:S03]  /*01c0*/  IMAD.MOV.U32 R6, RZ, RZ, 0x2710 ;  /* 0x00002710ff067424 */ /* 0x000fc600078e00ff */
[----:B------:R-:W-:Y:S01]  /*01d0*/  ISETP.GT.U32.AND P0, PT, R4, 0x270f, PT ;  /* 0x0000270f0400780c */ /* 0x000fe20003f04070 */
[----:B------:R-:W-:-:S12]  /*01e0*/  IMAD R5, R3, R6, -0x2710 ;  /* 0xffffd8f003057424 */ /* 0x000fd800078e0206 */
[----:B------:R-:W-:Y:S05]  /*01f0*/  @P0 BRA `(.L_x_1573) ;  /* 0x0000000000900947 */ /* 0x000fea0003800000 */
[----:B------:R-:W0:Y:S01]  /*0200*/  LDC.64 R6, c[0x0][0x3b0] ;  /* 0x0000ec00ff067b82 */ /* 0x000e220000000a00 */
[----:B------:R-:W-:-:S07]  /*0210*/  IADD3 R9, PT, PT, R5, R4, RZ ;  /* 0x0000000405097210 */ /* 0x000fce0007ffe0ff */
[----:B------:R-:W1:Y:S01]  /*0220*/  LDC.64 R12, c[0x0][0x3a8] ;  /* 0x0000ea00ff0c7b82 */ /* 0x000e620000000a00 */
[----:B0-----:R-:W-:-:S05]  /*0230*/  IMAD.WIDE.U32 R6, R9, 0x4, R6 ;  /* 0x0000000409067825 */ /* 0x001fca00078e0006 */
[----:B------:R-:W2:Y:S01]  /*0240*/  LDG.E R4, desc[UR6][R6.64] ;  /* 0x0000000606047981 */ /* 0x000ea2000c1e1900 */
[----:B-1----:R-:W-:Y:S01]  /*0250*/  IMAD.WIDE.U32 R12, R9, 0x4, R12 ;  /* 0x00000004090c7825 */ /* 0x002fe200078e000c */
[----:B--2---:R-:W-:-:S13]  /*0260*/  ISETP.GE.AND P0, PT, R4, 0x1, PT ;  /* 0x000000010400780c */ /* 0x004fda0003f06270 */
[----:B------:R-:W-:Y:S05]  /*0270*/  @!P0 BRA `(.L_x_1573) ;  /* 0x0000000000708947 */ /* 0x000fea0003800000 */
[----:B------:R-:W2:Y:S01]  /*0280*/  LDG.E R15, desc[UR6][R12.64] ;  /* 0x000000060c0f7981 */ /* 0x000ea2000c1e1900 */
[----:B------:R-:W0:Y:S08]  /*0290*/  LDC.64 R6, c[0x0][0x390] ;  /* 0x0000e400ff067b82 */ /* 0x000e300000000a00 */
[----:B------:R-:W1:Y:S08]  /*02a0*/  LDC.64 R8, c[0x0][0x398] ;  /* 0x0000e600ff087b82 */ /* 0x000e700000000a00 */
[----:B------:R-:W3:Y:S01]  /*02b0*/  LDC.64 R10, c[0x0][0x3a0] ;  /* 0x0000e800ff0a7b82 */ /* 0x000ee20000000a00 */
[----:B--2---:R-:W-:Y:S01]  /*02c0*/  IMAD.IADD R16, R4, 0x1, R15 ;  /* 0x0000000104107824 */ /* 0x004fe200078e020f */
[----:B01-3--:R-:W-:-:S07]  /*02d0*/  IADD3 R4, PT, PT, R15, -UR4, -R2 ;  /* 0x800000040f047c10 */ /* 0x00bfce000fffe802 */
.L_x_1576:
[----:B------:R-:W-:Y:S01]  /*02e0*/  ISETP.NE.AND P0, PT, R4, RZ, PT ;  /* 0x000000ff0400720c */ /* 0x000fe20003f05270 */
[----:B------:R-:W-:-:S12]  /*02f0*/  BSSY.RECONVERGENT B2, `(.L_x_1574) ;  /* 0x0000010000027945 */ /* 0x000fd80003800200 */
[----:B0----5:R-:W-:Y:S05]  /*0300*/  @!P0 BRA `(.L_x_1575) ;  /* 0x0000000000388947 */ /* 0x021fea0003800000 */
[----:B------:R-:W-:-:S06]  /*0310*/  IMAD.WIDE R12, R15, 0x4, R6 ;  /* 0x000000040f0c7825 */ /* 0x000fcc00078e0206 */
[----:B------:R-:W2:Y:S02]  /*0320*/  LDG.E R12, desc[UR6][R12.64] ;  /* 0x000000060c0c7981 */ /* 0x000ea4000c1e1900 */
[----:B--2---:R-:W-:-:S13]  /*0330*/  ISETP.GT.AND P0, PT, R12, RZ, PT ;  /* 0x000000ff0c00720c */ /* 0x004fda0003f04270 */
[----:B------:R-:W-:Y:S05]  /*0340*/  @P0 BRA `(.L_x_1575) ;  /* 0x0000000000280947 */ /* 0x000fea0003800000 */
[----:B------:R-:W-:-:S06]  /*0350*/  IMAD.WIDE R12, R15, 0x4, R8 ;  /* 0x000000040f0c7825 */ /* 0x000fcc00078e0208 */
[----:B------:R-:W2:Y:S02]  /*0360*/  LDG.E R12, desc[UR6][R12.64] ;  /* 0x000000060c0c7981 */ /* 0x000ea4000c1e1900 */
[----:B--2---:R-:W-:-:S05]  /*0370*/  FMUL R14, R12, 0.80000001192092895508 ;  /* 0x3f4ccccd0c0e7820 */ /* 0x004fca0000400000 */
[----:B------:R-:W-:-:S04]  /*0380*/  FSETP.GT.AND P0, PT, R14, 0.20000000298023223877, PT ;  /* 0x3e4ccccd0e00780b */ /* 0x000fc80003f04000 */
[----:B------:R-:W-:-:S13]  /*0390*/  FSETP.EQ.OR P0, PT, R12, RZ, !P0 ;  /* 0x000000ff0c00720b */ /* 0x000fda0004702400 */
[----:B------:R-:W-:Y:S05]  /*03a0*/  @P0 BRA `(.L_x_1575) ;  /* 0x0000000000100947 */ /* 0x000fea0003800000 */
[----:B------:R-:W-:Y:S02]  /*03b0*/  HFMA2 R18, -RZ, RZ, 0, 0 ;  /* 0x00000000ff127431 */ /* 0x000fe400000001ff */
[----:B------:R-:W-:-:S04]  /*03c0*/  IMAD.WIDE R12, R15, 0x4, R10 ;  /* 0x000000040f0c7825 */ /* 0x000fc800078e020a */
[----:B------:R-:W-:-:S05]  /*03d0*/  IMAD.MOV.U32 R19, RZ, RZ, 0x1 ;  /* 0x00000001ff137424 */ /* 0x000fca00078e00ff */
[----:B------:R0:W5:Y:S02]  /*03e0*/  ATOMG.E.CAS.STRONG.GPU PT, RZ, [R12], R18, R19 ;  /* 0x000000120cff73a9 */ /* 0x00016400001ee113 */
.L_x_1575:
[----:B------:R-:W-:Y:S05]  /*03f0*/  BSYNC.RECONVERGENT B2 ;  /* 0x0000000000027941 */ /* 0x000fea0003800200 */
.L_x_1574:
[----:B------:R-:W-:Y:S02]  /*0400*/  VIADD R15, R15, 0x1 ;  /* 0x000000010f0f7836 */ /* 0x000fe40000000000 */
[----:B------:R-:W-:-:S03]  /*0410*/  VIADD R4, R4, 0x1 ;  /* 0x0000000104047836 */ /* 0x000fc60000000000 */
[----:B------:R-:W-:-:S13]  /*0420*/  ISETP.GE.AND P0, PT, R15, R16, PT ;  /* 0x000000100f00720c */ /* 0x000fda0003f06270 */
[----:B------:R-:W-:Y:S05]  /*0430*/  @!P0 BRA `(.L_x_1576) ;  /* 0xfffffffc00a88947 */ /* 0x000fea000383ffff */
.L_x_1573:
[----:B------:R-:W-:Y:S05]  /*0440*/  BSYNC.RECONVERGENT B1 ;  /* 0x0000000000017941 */ /* 0x000fea0003800200 */
.L_x_1572:
[----:B------:R-:W-:Y:S01]  /*0450*/  ISETP.GT.U32.AND P0, PT, R0, 0x270f, PT ;  /* 0x0000270f0000780c */ /* 0x000fe20003f04070 */
[----:B------:R-:W-:-:S12]  /*0460*/  BSSY.RECONVERGENT B1, `(.L_x_1577) ;  /* 0x0000026000017945 */ /* 0x000fd80003800200 */
[----:B------:R-:W-:Y:S05]  /*0470*/  @P0 BRA `(.L_x_1578) ;  /* 0x0000000000900947 */ /* 0x000fea0003800000 */
[----:B------:R-:W1:Y:S01]  /*0480*/  LDC.64 R6, c[0x0][0x3b0] ;  /* 0x0000ec00ff067b82 */ /* 0x000e620000000a00 */
[----:B------:R-:W-:-:S07]  /*0490*/  IADD3 R9, PT, PT, R0, R5, RZ ;  /* 0x0000000500097210 */ /* 0x000fce0007ffe0ff */
[----:B0-----:R-:W0:Y:S01]  /*04a0*/  LDC.64 R12, c[0x0][0x3a8] ;  /* 0x0000ea00ff0c7b82 */ /* 0x001e220000000a00 */
[----:B-1----:R-:W-:-:S05]  /*04b0*/  IMAD.WIDE.U32 R6, R9, 0x4, R6 ;  /* 0x0000000409067825 */ /* 0x002fca00078e0006 */
[----:B------:R-:W2:Y:S01]  /*04c0*/  LDG.E R4, desc[UR6][R6.64] ;  /* 0x0000000606047981 */ /* 0x000ea2000c1e1900 */
[----:B0-----:R-:W-:Y:S01]  /*04d0*/  IMAD.WIDE.U32 R12, R9, 0x4, R12 ;  /* 0x00000004090c7825 */ /* 0x001fe200078e000c */
        /* <DEDUP_REMOVED lines=8> */
.L_x_1581:
[----:B------:R-:W-:Y:S01]  /*0560*/  ISETP.NE.AND P0, PT, R4, RZ, PT ;  /* 0x000000ff0400720c */ /* 0x000fe20003f05270 */
[----:B------:R-:W-:-:S12]  /*0570*/  BSSY.RECONVERGENT B2, `(.L_x_1579) ;  /* 0x0000010000027945 */ /* 0x000fd80003800200 */
[----:B0-----:R-:W-:Y:S05]  /*0580*/  @!P0 BRA `(.L_x_1580) ;  /* 0x0000000000388947 */ /* 0x001fea0003800000 */
        /* <DEDUP_REMOVED lines=10> */
[----:B------:R-:W-:Y:S01]  /*0630*/  IMAD.WIDE R12, R15, 0x4, R10 ;  /* 0x000000040f0c7825 */ /* 0x000fe200078e020a */
[----:B------:R-:W-:-:S03]  /*0640*/  MOV R18, RZ ;  /* 0x000000ff00127202 */ /* 0x000fc60000000f00 */
[----:B------:R-:W-:-:S05]  /*0650*/  IMAD.MOV.U32 R19, RZ, RZ, 0x1 ;  /* 0x00000001ff137424 */ /* 0x000fca00078e00ff */
[----:B------:R0:W5:Y:S02]  /*0660*/  ATOMG.E.CAS.STRONG.GPU PT, RZ, [R12], R18, R19 ;  /* 0x000000120cff73a9 */ /* 0x00016400001ee113 */
.L_x_1580:
[----:B------:R-:W-:Y:S05]  /*0670*/  BSYNC.RECONVERGENT B2 ;  /* 0x0000000000027941 */ /* 0x000fea0003800200 */
.L_x_1579:
[----:B------:R-:W-:Y:S02]  /*0680*/  VIADD R15, R15, 0x1 ;  /* 0x000000010f0f7836 */ /* 0x000fe40000000000 */
[----:B------:R-:W-:-:S03]  /*0690*/  VIADD R4, R4, 0x1 ;  /* 0x0000000104047836 */ /* 0x000fc60000000000 */
[----:B------:R-:W-:-:S13]  /*06a0*/  ISETP.GE.AND P0, PT, R15, R16, PT ;  /* 0x000000100f00720c */ /* 0x000fda0003f06270 */
[----:B------:R-:W-:Y:S05]  /*06b0*/  @!P0 BRA `(.L_x_1581) ;  /* 0xfffffffc00a88947 */ /* 0x000fea000383ffff */
.L_x_1578:
[----:B------:R-:W-:Y:S05]  /*06c0*/  BSYNC.RECONVERGENT B1 ;  /* 0x0000000000017941 */ /* 0x000fea0003800200 */
.L_x_1577:
[----:B------:R-:W-:-:S04]  /*06d0*/  IADD3 R4, PT, PT, R0, 0x1, RZ ;  /* 0x0000000100047810 */ /* 0x000fc80007ffe0ff */
[----:B------:R-:W-:-:S13]  /*06e0*/  ISETP.GT.U32.AND P0, PT, R4, 0x270f, PT ;  /* 0x0000270f0400780c */ /* 0x000fda0003f04070 */
[----:B------:R-:W-:Y:S05]  /*06f0*/  @P0 BRA `(.L_x_1571) ;  /* 0x0000000000900947 */ /* 0x000fea0003800000 */
[----:B------:R-:W1:Y:S01]  /*0700*/  LDC.64 R6, c[0x0][0x3b0] ;  /* 0x0000ec00ff067b82 */ /* 0x000e620000000a00 */
[----:B------:R-:W-:-:S07]  /*0710*/  IMAD.IADD R9, R5, 0x1, R4 ;  /* 0x0000000105097824 */ /* 0x000fce00078e0204 */
[----:B------:R-:W2:Y:S01]  /*0720*/  LDC.64 R10, c[0x0][0x3a8] ;  /* 0x0000ea00ff0a7b82 */ /* 0x000ea20000000a00 */
[----:B-1----:R-:W-:-:S05]  /*0730*/  IMAD.WIDE.U32 R4, R9, 0x4, R6 ;  /* 0x0000000409047825 */ /* 0x002fca00078e0006 */
[----:B0-----:R-:W3:Y:S01]  /*0740*/  LDG.E R12, desc[UR6][R4.64] ;  /* 0x00000006040c7981 */ /* 0x001ee2000c1e1900 */
[----:B--2---:R-:W-:Y:S01]  /*0750*/  IMAD.WIDE.U32 R10, R9, 0x4, R10 ;  /* 0x00000004090a7825 */ /* 0x004fe200078e000a */
[----:B---3--:R-:W-:-:S13]  /*0760*/  ISETP.GE.AND P0, PT, R12, 0x1, PT ;  /* 0x000000010c00780c */ /* 0x008fda0003f06270 */
[----:B------:R-:W-:Y:S05]  /*0770*/  @!P0 BRA `(.L_x_1571) ;  /* 0x0000000000708947 */ /* 0x000fea0003800000 */
[----:B------:R-:W2:Y:S01]  /*0780*/  LDG.E R13, desc[UR6][R10.64] ;  /* 0x000000060a0d7981 */ /* 0x000ea2000c1e1900 */
[----:B------:R-:W0:Y:S08]  /*0790*/  LDC.64 R4, c[0x0][0x390] ;  /* 0x0000e400ff047b82 */ /* 0x000e300000000a00 */
[----:B------:R-:W1:Y:S08]  /*07a0*/  LDC.64 R6, c[0x0][0x398] ;  /* 0x0000e600ff067b82 */ /* 0x000e700000000a00 */
[----:B------:R-:W3:Y:S01]  /*07b0*/  LDC.64 R8, c[0x0][0x3a0] ;  /* 0x0000e800ff087b82 */ /* 0x000ee20000000a00 */
[----:B--2---:R-:W-:Y:S01]  /*07c0*/  IMAD.IADD R16, R12, 0x1, R13 ;  /* 0x000000010c107824 */ /* 0x004fe200078e020d */
[----:B01-3--:R-:W-:-:S07]  /*07d0*/  IADD3 R12, PT, PT, R13, -UR4, -R2 ;  /* 0x800000040d0c7c10 */ /* 0x00bfce000fffe802 */
.L_x_1584:
        /* <DEDUP_REMOVED lines=13> */
[----:B------:R-:W-:Y:S02]  /*08b0*/  HFMA2 R15, -RZ, RZ, 0, 5.9604644775390625e-08 ;  /* 0x00000001ff0f7431 */ /* 0x000fe400000001ff */
[----:B------:R-:W-:-:S04]  /*08c0*/  IMAD.WIDE R10, R13, 0x4, R8 ;  /* 0x000000040d0a7825 */ /* 0x000fc800078e0208 */
[----:B------:R-:W-:-:S05]  /*08d0*/  IMAD.MOV.U32 R14, RZ, RZ, RZ ;  /* 0x000000ffff0e7224 */ /* 0x000fca00078e00ff */
[----:B------:R0:W5:Y:S02]  /*08e0*/  ATOMG.E.CAS.STRONG.GPU PT, RZ, [R10], R14, R15 ;  /* 0x0000000e0aff73a9 */ /* 0x00016400001ee10f */
.L_x_1583:
[----:B------:R-:W-:Y:S05]  /*08f0*/  BSYNC.RECONVERGENT B1 ;  /* 0x0000000000017941 */ /* 0x000fea0003800200 */
.L_x_1582:
[----:B------:R-:W-:Y:S01]  /*0900*/  VIADD R13, R13, 0x1 ;  /* 0x000000010d0d7836 */ /* 0x000fe20000000000 */
[----:B------:R-:W-:-:S04]  /*0910*/  IADD3 R12, PT, PT, R12, 0x1, RZ ;  /* 0x000000010c0c7810 */ /* 0x000fc80007ffe0ff */
[----:B------:R-:W-:-:S13]  /*0920*/  ISETP.GE.AND P0, PT, R13, R16, PT ;  /* 0x000000100d00720c */ /* 0x000fda0003f06270 */
[----:B------:R-:W-:Y:S05]  /*0930*/  @!P0 BRA `(.L_x_1584) ;  /* 0xfffffffc00a88947 */ /* 0x000fea000383ffff */
.L_x_1571:
[----:B------:R-:W-:Y:S05]  /*0940*/  BSYNC.RECONVERGENT B0 ;  /* 0x0000000000007941 */ /* 0x000fea0003800200 */
.L_x_1570:
[----:B------:R-:W-:Y:S01]  /*0950*/  ISETP.GT.U32.AND P0, PT, R3, 0x270f, PT ;  /* 0x0000270f0300780c */ /* 0x000fe20003f04070 */
[----:B------:R-:W-:-:S12]  /*0960*/  BSSY.RECONVERGENT B0, `(.L_x_1585) ;  /* 0x000007a000007945 */ /* 0x000fd80003800200 */
[----:B------:R-:W-:Y:S05]  /*0970*/  @P0 BRA `(.L_x_1586) ;  /* 0x0000000400e00947 */ /* 0x000fea0003800000 */
[----:B-----5:R-:W-:Y:S01]  /*0980*/  VIADD R6, R0, 0xffffffff ;  /* 0xffffffff00067836 */ /* 0x020fe20000000000 */
[----:B------:R-:W-:Y:S04]  /*0990*/  BSSY.RECONVERGENT B1, `(.L_x_1587) ;  /* 0x0000027000017945 */ /* 0x000fe80003800200 */
[----:B------:R-:W-:-:S13]  /*09a0*/  ISETP.GT.U32.AND P0, PT, R6, 0x270f, PT ;  /* 0x0000270f0600780c */ /* 0x000fda0003f04070 */
[----:B------:R-:W-:Y:S05]  /*09b0*/  @P0 BRA `(.L_x_1588) ;  /* 0x0000000000900947 */ /* 0x000fea0003800000 */
[----:B------:R-:W1:Y:S01]  /*09c0*/  LDC.64 R4, c[0x0][0x3b0] ;  /* 0x0000ec00ff047b82 */ /* 0x000e620000000a00 */
[----:B------:R-:W-:-:S07]  /*09d0*/  IMAD R7, R3, 0x2710, R6 ;  /* 0x0000271003077824 */ /* 0x000fce00078e0206 */
        /* <DEDUP_REMOVED lines=12> */
.L_x_1591:
        /* <DEDUP_REMOVED lines=14> */
[----:B------:R-:W-:-:S03]  /*0b80*/  MOV R15, 0x1 ;  /* 0x00000001000f7802 */ /* 0x000fc60000000f00 */
[----:B------:R-:W-:-:S05]  /*0b90*/  IMAD.MOV.U32 R14, RZ, RZ, RZ ;  /* 0x000000ffff0e7224 */ /* 0x000fca00078e00ff */
[----:B------:R0:W5:Y:S02]  /*0ba0*/  ATOMG.E.CAS.STRONG.GPU PT, RZ, [R10], R14, R15 ;  /* 0x0000000e0aff73a9 */ /* 0x00016400001ee10f */
.L_x_1590:
[----:B------:R-:W-:Y:S05]  /*0bb0*/  BSYNC.RECONVERGENT B2 ;  /* 0x0000000000027941 */ /* 0x000fea0003800200 */
.L_x_1589:
[----:B------:R-:W-:Y:S01]  /*0bc0*/  VIADD R13, R13, 0x1 ;  /* 0x000000010d0d7836 */ /* 0x000fe20000000000 */
[----:B------:R-:W-:-:S04]  /*0bd0*/  IADD3 R12, PT, PT, R12, 0x1, RZ ;  /* 0x000000010c0c7810 */ /* 0x000fc80007ffe0ff */
[----:B------:R-:W-:-:S13]  /*0be0*/  ISETP.GE.AND P0, PT, R13, R16, PT ;  /* 0x000000100d00720c */ /* 0x000fda0003f06270 */
[----:B------:R-:W-:Y:S05]  /*0bf0*/  @!P0 BRA `(.L_x_1591) ;  /* 0xfffffffc00a88947 */ /* 0x000fea000383ffff */
.L_x_1588:
[----:B------:R-:W-:Y:S05]  /*0c00*/  BSYNC.RECONVERGENT B1 ;  /* 0x0000000000017941 */ /* 0x000fea0003800200 */
.L_x_1587:
[----:B------:R-:W-:Y:S01]  /*0c10*/  ISETP.GT.U32.AND P0, PT, R0, 0x270f, PT ;  /* 0x0000270f0000780c */ /* 0x000fe20003f04070 */
[----:B------:R-:W-:-:S12]  /*0c20*/  BSSY.RECONVERGENT B1, `(.L_x_1592) ;  /* 0x0000026000017945 */ /* 0x000fd80003800200 */
        /* <DEDUP_REMOVED lines=15> */
.L_x_1596:
        /* <DEDUP_REMOVED lines=17> */
.L_x_1595:
[----:B------:R-:W-:Y:S05]  /*0e30*/  BSYNC.RECONVERGENT B2 ;  /* 0x0000000000027941 */ /* 0x000fea0003800200 */
.L_x_1594:
[----:B------:R-:W-:Y:S02]  /*0e40*/  VIADD R13, R13, 0x1 ;  /* 0x000000010d0d7836 */ /* 0x000fe40000000000 */
[----:B------:R-:W-:-:S03]  /*0e50*/  VIADD R12, R12, 0x1 ;  /* 0x000000010c0c7836 */ /* 0x000fc60000000000 */
[----:B------:R-:W-:-:S13]  /*0e60*/  ISETP.GE.AND P0, PT, R13, R16, PT ;  /* 0x000000100d00720c */ /* 0x000fda0003f06270 */
[----:B------:R-:W-:Y:S05]  /*0e70*/  @!P0 BRA `(.L_x_1596) ;  /* 0xfffffffc00a88947 */ /* 0x000fea000383ffff */
.L_x_1593:
[----:B------:R-:W-:Y:S05]  /*0e80*/  BSYNC.RECONVERGENT B1 ;  /* 0x0000000000017941 */ /* 0x000fea0003800200 */
.L_x_1592:
[----:B------:R-:W-:-:S04]  /*0e90*/  IADD3 R6, PT, PT, R0, 0x1, RZ ;  /* 0x0000000100067810 */ /* 0x000fc80007ffe0ff */
        /* <DEDUP_REMOVED lines=16> */
.L_x_1599:
        /* <DEDUP_REMOVED lines=17> */
.L_x_1598:
[----:B------:R-:W-:Y:S05]  /*10b0*/  BSYNC.RECONVERGENT B1 ;  /* 0x0000000000017941 */ /* 0x000fea0003800200 */
.L_x_1597:
[----:B------:R-:W-:Y:S01]  /*10c0*/  VIADD R13, R13, 0x1 ;  /* 0x000000010d0d7836 */ /* 0x000fe20000000000 */
[----:B------:R-:W-:-:S04]  /*10d0*/  IADD3 R12, PT, PT, R12, 0x1, RZ ;  /* 0x000000010c0c7810 */ /* 0x000fc80007ffe0ff */
[----:B------:R-:W-:-:S13]  /*10e0*/  ISETP.GE.AND P0, PT, R13, R16, PT ;  /* 0x000000100d00720c */ /* 0x000fda0003f06270 */
[----:B------:R-:W-:Y:S05]  /*10f0*/  @!P0 BRA `(.L_x_1599) ;  /* 0xfffffffc00a88947 */ /* 0x000fea000383ffff */
.L_x_1586:
[----:B------:R-:W-:Y:S05]  /*1100*/  BSYNC.RECONVERGENT B0 ;  /* 0x0000000000007941 */ /* 0x000fea0003800200 */
.L_x_1585:
[----:B------:R-:W-:-:S05]  /*1110*/  VIADD R4, R3, 0x1 ;  /* 0x0000000103047836 */ /* 0x000fca0000000000 */
[----:B------:R-:W-:-:S13]  /*1120*/  ISETP.GT.U32.AND P0, PT, R4, 0x270f, PT ;  /* 0x0000270f0400780c */ /* 0x000fda0003f04070 */
[----:B------:R-:W-:Y:S05]  /*1130*/  @P0 EXIT ;  /* 0x000000000000094d */ /* 0x000fea0003800000 */
[----:B-----5:R-:W-:Y:S01]  /*1140*/  IADD3 R6, PT, PT, R0, -0x1, RZ ;  /* 0xffffffff00067810 */ /* 0x020fe20007ffe0ff */
[----:B------:R-:W-:Y:S01]  /*1150*/  IMAD.MOV.U32 R4, RZ, RZ, 0x2710 ;  /* 0x00002710ff047424 */ /* 0x000fe200078e00ff */
[----:B------:R-:W-:Y:S02]  /*1160*/  BSSY.RECONVERGENT B0, `(.L_x_1600) ;  /* 0x0000028000007945 */ /* 0x000fe40003800200 */
[----:B------:R-:W-:Y:S01]  /*1170*/  ISETP.GT.U32.AND P0, PT, R6, 0x270f, PT ;  /* 0x0000270f0600780c */ /* 0x000fe20003f04070 */
[----:B------:R-:W-:-:S12]  /*1180*/  IMAD R3, R3, R4, 0x2710 ;  /* 0x0000271003037424 */ /* 0x000fd800078e0204 */
        /* <DEDUP_REMOVED lines=15> */
.L_x_1604:
        /* <DEDUP_REMOVED lines=17> */
.L_x_1603:
[----:B------:R-:W-:Y:S05]  /*1390*/  BSYNC.RECONVERGENT B1 ;  /* 0x0000000000017941 */ /* 0x000fea0003800200 */
.L_x_1602:
[----:B------:R-:W-:Y:S01]  /*13a0*/  IADD3 R13, PT, PT, R13, 0x1, RZ ;  /* 0x000000010d0d7810 */ /* 0x000fe20007ffe0ff */
[----:B------:R-:W-:-:S03]  /*13b0*/  VIADD R12, R12, 0x1 ;  /* 0x000000010c0c7836 */ /* 0x000fc60000000000 */
[----:B------:R-:W-:-:S13]  /*13c0*/  ISETP.GE.AND P0, PT, R13, R16, PT ;  /* 0x000000100d00720c */ /* 0x000fda0003f06270 */
[----:B------:R-:W-:Y:S05]  /*13d0*/  @!P0 BRA `(.L_x_1604) ;  /* 0xfffffffc00a88947 */ /* 0x000fea000383ffff */
.L_x_1601:
[----:B------:R-:W-:Y:S05]  /*13e0*/  BSYNC.RECONVERGENT B0 ;  /* 0x0000000000007941 */ /* 0x000fea0003800200 */
.L_x_1600:
        /* <DEDUP_REMOVED lines=17> */
.L_x_1609:
        /* <DEDUP_REMOVED lines=17> */
.L_x_1608:
[----:B------:R-:W-:Y:S05]  /*1610*/  BSYNC.RECONVERGENT B1 ;  /* 0x0000000000017941 */ /* 0x000fea0003800200 */
.L_x_1607:
[----:B------:R-:W-:Y:S01]  /*1620*/  IADD3 R13, PT, PT, R13, 0x1, RZ ;  /* 0x000000010d0d7810 */ /* 0x000fe20007ffe0ff */
[----:B------:R-:W-:-:S03]  /*1630*/  VIADD R12, R12, 0x1 ;  /* 0x000000010c0c7836 */ /* 0x000fc60000000000 */
[----:B------:R-:W-:-:S13]  /*1640*/  ISETP.GE.AND P0, PT, R13, R16, PT ;  /* 0x000000100d00720c */ /* 0x000fda0003f06270 */
[----:B------:R-:W-:Y:S05]  /*1650*/  @!P0 BRA `(.L_x_1609) ;  /* 0xfffffffc00a88947 */ /* 0x000fea000383ffff */
.L_x_1606:
[----:B------:R-:W-:Y:S05]  /*1660*/  BSYNC.RECONVERGENT B0 ;  /* 0x0000000000007941 */ /* 0x000fea0003800200 */
.L_x_1605:
[----:B------:R-:W-:-:S04]  /*1670*/  IADD3 R0, PT, PT, R0, 0x1, RZ ;  /* 0x0000000100007810 */ /* 0x000fc80007ffe0ff */
[----:B------:R-:W-:-:S13]  /*1680*/  ISETP.GT.U32.AND P0, PT, R0, 0x270f, PT ;  /* 0x0000270f0000780c */ /* 0x000fda0003f04070 */
[----:B------:R-:W-:Y:S05]  /*1690*/  @P0 EXIT ;  /* 0x000000000000094d */ /* 0x000fea0003800000 */
[----:B------:R-:W1:Y:S01]  /*16a0*/  LDC.64 R4, c[0x0][0x3b0] ;  /* 0x0000ec00ff047b82 */ /* 0x000e620000000a00 */
[----:B------:R-:W-:-:S07]  /*16b0*/  IMAD.IADD R3, R0, 0x1, R3 ;  /* 0x0000000100037824 */ /* 0x000fce00078e0203 */
[----:B0-----:R-:W0:Y:S01]  /*16c0*/  LDC.64 R10, c[0x0][0x3a8] ;  /* 0x0000ea00ff0a7b82 */ /* 0x001e220000000a00 */
[----:B-1----:R-:W-:-:S05]  /*16d0*/  IMAD.WIDE.U32 R4, R3, 0x4, R4 ;  /* 0x0000000403047825 */ /* 0x002fca00078e0004 */
[----:B------:R-:W2:Y:S01]  /*16e0*/  LDG.E R0, desc[UR6][R4.64] ;  /* 0x0000000604007981 */ /* 0x000ea2000c1e1900 */
[----:B0-----:R-:W-:Y:S01]  /*16f0*/  IMAD.WIDE.U32 R10, R3, 0x4, R10 ;  /* 0x00000004030a7825 */ /* 0x001fe200078e000a */
[----:B--2---:R-:W-:-:S13]  /*1700*/  ISETP.GE.AND P0, PT, R0, 0x1, PT ;  /* 0x000000010000780c */ /* 0x004fda0003f06270 */
[----:B------:R-:W-:Y:S05]  /*1710*/  @!P0 EXIT ;  /* 0x000000000000894d */ /* 0x000fea0003800000 */
[----:B------:R-:W2:Y:S01]  /*1720*/  LDG.E R11, desc[UR6][R10.64] ;  /* 0x000000060a0b7981 */ /* 0x000ea2000c1e1900 */
[----:B------:R-:W0:Y:S08]  /*1730*/  LDC.64 R4, c[0x0][0x390] ;  /* 0x0000e400ff047b82 */ /* 0x000e300000000a00 */
[----:B------:R-:W1:Y:S08]  /*1740*/  LDC.64 R6, c[0x0][0x398] ;  /* 0x0000e600ff067b82 */ /* 0x000e700000000a00 */
[----:B------:R-:W3:Y:S01]  /*1750*/  LDC.64 R8, c[0x0][0x3a0] ;  /* 0x0000e800ff087b82 */ /* 0x000ee20000000a00 */
[----:B--2---:R-:W-:-:S02]  /*1760*/  IADD3 R12, PT, PT, R11, -UR4, -R2 ;  /* 0x800000040b0c7c10 */ /* 0x004fc4000fffe802 */
[----:B01-3--:R-:W-:-:S07]  /*1770*/  IADD3 R14, PT, PT, R0, R11, RZ ;  /* 0x0000000b000e7210 */ /* 0x00bfce0007ffe0ff */
.L_x_1612:
        /* <DEDUP_REMOVED lines=17> */
.L_x_1611:
[----:B------:R-:W-:Y:S05]  /*1890*/  BSYNC.RECONVERGENT B0 ;  /* 0x0000000000007941 */ /* 0x000fea0003800200 */
.L_x_1610:
[----:B------:R-:W-:Y:S01]  /*18a0*/  VIADD R11, R11, 0x1 ;  /* 0x000000010b0b7836 */ /* 0x000fe20000000000 */
[----:B------:R-:W-:-:S04]  /*18b0*/  IADD3 R12, PT, PT, R12, 0x1, RZ ;  /* 0x000000010c0c7810 */ /* 0x000fc80007ffe0ff */
[----:B------:R-:W-:-:S13]  /*18c0*/  ISETP.GE.AND P0, PT, R11, R14, PT ;  /* 0x0000000e0b00720c */ /* 0x000fda0003f06270 */
[----:B------:R-:W-:Y:S05]  /*18d0*/  @!P0 BRA `(.L_x_1612) ;  /* 0xfffffffc00a88947 */ /* 0x000fea000383ffff */
[----:B------:R-:W-:Y:S05]  /*18e0*/  EXIT ;  /* 0x000000000000794d */ /* 0x000fea0003800000 */
.L_x_1613:
        /* <DEDUP_REMOVED lines=9> */
.L_x_1694:


//--------------------- .text._Z22init_population_kernelPiS_S_PfS_S_P24curandStatePhilox4_32_10 --------------------------
	.section	.text._Z22init_population_kernelPiS_S_PfS_S_P24curandStatePhilox4_32_10,"ax",@progbits
	.align	128
        .global         _Z22init_population_kernelPiS_S_PfS_S_P24curandStatePhilox4_32_10
        .type           _Z22init_population_kernelPiS_S_PfS_S_P24curandStatePhilox4_32_10,@function
        .size           _Z22init_population_kernelPiS_S_PfS_S_P24curandStatePhilox4_32_10,(.L_x_1663 - _Z22init_population_kernelPiS_S_PfS_S_P24curandStatePhilox4_32_10)
        .other          _Z22init_population_kernelPiS_S_PfS_S_P24curandStatePhilox4_32_10,@"STO_CUDA_ENTRY STV_DEFAULT"
_Z22init_population_kernelPiS_S_PfS_S_P24curandStatePhilox4_32_10:
.text._Z22init_population_kernelPiS_S_PfS_S_P24curandStatePhilox4_32_10:
        /* <DEDUP_REMOVED lines=8> */
[----:B------:R-:W1:Y:S07]  /*0080*/  LDCU.64 UR4, c[0x0][0x358] ;  /* 0x00006b00ff0477ac */ /* 0x000e6e0008000a00 */
[----:B------:R-:W2:Y:S08]  /*0090*/  LDC.64 R6, c[0x0][0x388] ;  /* 0x0000e200ff067b82 */ /* 0x000eb00000000a00 */
[----:B------:R-:W3:Y:S01]  /*00a0*/  LDC.64 R8, c[0x0][0x3a8] ;  /* 0x0000ea00ff087b82 */ /* 0x000ee20000000a00 */
[----:B0-----:R-:W-:-:S07]  /*00b0*/  IMAD.WIDE R2, R4, 0x4, R2 ;  /* 0x0000000404027825 */ /* 0x001fce00078e0202 */
[----:B------:R-:W0:Y:S01]  /*00c0*/  LDC.64 R10, c[0x0][0x3a0] ;  /* 0x0000e800ff0a7b82 */ /* 0x000e220000000a00 */
[----:B-1----:R-:W4:Y:S01]  /*00d0*/  LDG.E R2, desc[UR4][R2.64] ;  /* 0x0000000402027981 */ /* 0x002f22000c1e1900 */
[----:B--2---:R-:W-:-:S06]  /*00e0*/  IMAD.WIDE R6, R4, 0x4, R6 ;  /* 0x0000000404067825 */ /* 0x004fcc00078e0206 */
[----:B------:R-:W1:Y:S01]  /*00f0*/  LDC.64 R12, c[0x0][0x390] ;  /* 0x0000e400ff0c7b82 */ /* 0x000e620000000a00 */
[----:B------:R-:W4:Y:S07]  /*0100*/  LDG.E R7, desc[UR4][R6.64] ;  /* 0x0000000406077981 */ /* 0x000f2e000c1e1900 */
[----:B------:R-:W2:Y:S01]  /*0110*/  LDC.64 R14, c[0x0][0x398] ;  /* 0x0000e600ff0e7b82 */ /* 0x000ea20000000a00 */
[C---:B------:R-:W-:Y:S01]  /*0120*/  ISETP.GT.AND P0, PT, R4.reuse, 0xf423f, PT ;  /* 0x000f423f0400780c */ /* 0x040fe20003f04270 */
[----:B---3--:R-:W-:-:S04]  /*0130*/  IMAD.WIDE R8, R4, 0x4, R8 ;  /* 0x0000000404087825 */ /* 0x008fc800078e0208 */
[----:B0-----:R-:W-:-:S08]  /*0140*/  IMAD.WIDE R10, R4, 0x4, R10 ;  /* 0x00000004040a7825 */ /* 0x001fd000078e020a */
[----:B-1----:R-:W-:-:S04]  /*0150*/  @!P0 IMAD.WIDE R12, R4, 0x4, R12 ;  /* 0x00000004040c8825 */ /* 0x002fc800078e020c */
[----:B----4-:R-:W-:Y:S02]  /*0160*/  IMAD R5, R7, 0x2710, R2 ;  /* 0x0000271007057824 */ /* 0x010fe400078e0202 */
[----:B--2---:R-:W-:-:S03]  /*0170*/  @!P0 IMAD.WIDE R2, R4, 0x4, R14 ;  /* 0x0000000404028825 */ /* 0x004fc600078e020e */
[----:B------:R0:W-:Y:S04]  /*0180*/  STG.E desc[UR4][R8.64], R5 ;  /* 0x0000000508007986 */ /* 0x0001e8000c101904 */
[----:B------:R0:W-:Y:S04]  /*0190*/  STG.E desc[UR4][R10.64], RZ ;  /* 0x000000ff0a007986 */ /* 0x0001e8000c101904 */
[----:B------:R0:W-:Y:S04]  /*01a0*/  @!P0 STG.E desc[UR4][R12.64], RZ ;  /* 0x000000ff0c008986 */ /* 0x0001e8000c101904 */
[----:B------:R0:W-:Y:S01]  /*01b0*/  @!P0 STG.E desc[UR4][R2.64], RZ ;  /* 0x000000ff02008986 */ /* 0x0001e2000c101904 */
[----:B------:R-:W-:Y:S05]  /*01c0*/  @!P0 EXIT ;  /* 0x000000000000894d */ /* 0x000fea0003800000 */
[----:B------:R-:W1:Y:S01]  /*01d0*/  LDC.64 R6, c[0x0][0x390] ;  /* 0x0000e400ff067b82 */ /* 0x000e620000000a00 */
[----:B------:R-:W-:-:S04]  /*01e0*/  ISETP.GE.U32.AND P0, PT, R4, 0x5b8d80, PT ;  /* 0x005b8d800400780c */ /* 0x000fc80003f06070 */
[----:B0-----:R-:W-:-:S03]  /*01f0*/  SEL R5, RZ, 0x5, P0 ;  /* 0x00000005ff057807 */ /* 0x001fc60000000000 */
[----:B------:R-:W0:Y:S01]  /*0200*/  LDC.64 R2, c[0x0][0x3b0] ;  /* 0x0000ec00ff027b82 */ /* 0x000e220000000a00 */
[----:B-1----:R-:W-:-:S05]  /*0210*/  IMAD.WIDE.U32 R6, R4, 0x4, R6 ;  /* 0x0000000404067825 */ /* 0x002fca00078e0006 */
[----:B------:R1:W-:Y:S01]  /*0220*/  STG.E desc[UR4][R6.64], R5 ;  /* 0x0000000506007986 */ /* 0x0003e2000c101904 */
[----:B0-----:R-:W-:-:S05]  /*0230*/  IMAD.WIDE.U32 R2, R4, 0x40, R2 ;  /* 0x0000004004027825 */ /* 0x001fca00078e0002 */
[----:B------:R-:W2:Y:S01]  /*0240*/  LDG.E R0, desc[UR4][R2.64+0x2c] ;  /* 0x00002c0402007981 */ /* 0x000ea2000c1e1900 */
[----:B------:R-:W-:Y:S01]  /*0250*/  BSSY.RECONVERGENT B0, `(.L_x_1614) ;  /* 0x000011b000007945 */ /* 0x000fe20003800200 */
[----:B--2---:R-:W-:-:S13]  /*0260*/  ISETP.NE.AND P0, PT, R0, 0x1, PT ;  /* 0x000000010000780c */ /* 0x004fda0003f05270 */
[----:B-1----:R-:W-:Y:S05]  /*0270*/  @!P0 BRA `(.L_x_1615) ;  /* 0x0000001000588947 */ /* 0x002fea0003800000 */
[----:B------:R-:W2:Y:S01]  /*0280*/  LDG.E R0, desc[UR4][R2.64+0x28] ;  /* 0x0000280402007981 */ /* 0x000ea2000c1e1900 */
[----:B------:R-:W-:Y:S01]  /*0290*/  BSSY.RECONVERGENT B1, `(.L_x_1616) ;  /* 0x0000011000017945 */ /* 0x000fe20003800200 */
[C---:B--2---:R-:W-:Y:S02]  /*02a0*/  ISETP.NE.AND P0, PT, R0.reuse, 0x1, PT ;  /* 0x000000010000780c */ /* 0x044fe40003f05270 */
[----:B------:R-:W-:-:S11]  /*02b0*/  IADD3 R5, PT, PT, R0, 0x1, RZ ;  /* 0x0000000100057810 */ /* 0x000fd60007ffe0ff */
[----:B------:R-:W-:Y:S05]  /*02c0*/  @!P0 BRA `(.L_x_1617) ;  /* 0x0000000000308947 */ /* 0x000fea0003800000 */
[----:B------:R-:W-:-:S05]  /*02d0*/  IMAD.MOV.U32 R7, RZ, RZ, -0x2 ;  /* 0xfffffffeff077424 */ /* 0x000fca00078e00ff */
[----:B------:R-:W-:-:S04]  /*02e0*/  VIADDMNMX.U32 R0, R0, R7, 0x2, PT ;  /* 0x0000000200007446 */ /* 0x000fc80003800007 */
[----:B------:R-:W-:-:S04]  /*02f0*/  SHF.L.U32 R0, R0, 0x2, RZ ;  /* 0x0000000200007819 */ /* 0x000fc800000006ff */
[----:B------:R-:W0:Y:S02]  /*0300*/  LDC R6, c[0x2][R0] ;  /* 0x0080000000067b82 */ /* 0x000e240000000800 */
[----:B0-----:R-:W-:-:S04]  /*0310*/  SHF.R.S32.HI R7, RZ, 0x1f, R6 ;  /* 0x0000001fff077819 */ /* 0x001fc80000011406 */
.L_x_1655:
[----:B------:R-:W-:Y:S05]  /*0320*/  BRX R6 -0x330                                                                          (*"BRANCH_TARGETS .L_x_1656,.L_x_1657,.L_x_1658"*) ;  /* 0xfffffffc06347949 */ /* 0x000fea000383ffff */
.L_x_1658:
[----:B------:R3:W5:Y:S01]  /*0330*/  LDG.E R0, desc[UR4][R2.64+0x10] ;  /* 0x0000100402007981 */ /* 0x000762000c1e1900 */
[----:B------:R-:W-:Y:S05]  /*0340*/  BRA `(.L_x_1618) ;  /* 0x0000000000147947 */ /* 0x000fea0003800000 */
.L_x_1656:
[----:B------:R1:W5:Y:S01]  /*0350*/  LDG.E R0, desc[UR4][R2.64+0x18] ;  /* 0x0000180402007981 */ /* 0x000362000c1e1900 */
[----:B------:R-:W-:Y:S05]  /*0360*/  BRA `(.L_x_1618) ;  /* 0x00000000000c7947 */ /* 0x000fea0003800000 */
.L_x_1657:
[----:B------:R2:W5:Y:S01]  /*0370*/  LDG.E R0, desc[UR4][R2.64+0x1c] ;  /* 0x00001c0402007981 */ /* 0x000562000c1e1900 */
[----:B------:R-:W-:Y:S05]  /*0380*/  BRA `(.L_x_1618) ;  /* 0x0000000000047947 */ /* 0x000fea0003800000 */
.L_x_1617:
[----:B------:R0:W5:Y:S02]  /*0390*/  LDG.E R0, desc[UR4][R2.64+0x14] ;  /* 0x0000140402007981 */ /* 0x000164000c1e1900 */
.L_x_1618:
[----:B------:R-:W-:Y:S05]  /*03a0*/  BSYNC.RECONVERGENT B1 ;  /* 0x0000000000017941 */ /* 0x000fea0003800200 */
.L_x_1616:
        /* <DEDUP_REMOVED lines=11> */
.L_x_1622:
[----:B------:R-:W4:Y:S02]  /*0460*/  LDG.E R11, desc[UR4][R2.64+0x4] ;  /* 0x00000404020b7981 */ /* 0x000f24000c1e1900 */
[----:B----4-:R-:W-:-:S04]  /*0470*/  IADD3 R11, PT, PT, R11, 0x1, RZ ;  /* 0x000000010b0b7810 */ /* 0x010fc80007ffe0ff */
[----:B------:R-:W-:Y:S01]  /*0480*/  ISETP.NE.AND P0, PT, R11, RZ, PT ;  /* 0x000000ff0b00720c */ /* 0x000fe20003f05270 */
[----:B------:R4:W-:-:S12]  /*0490*/  STG.E desc[UR4][R2.64+0x4], R11 ;  /* 0x0000040b02007986 */ /* 0x0009d8000c101904 */
[----:B----4-:R-:W-:Y:S05]  /*04a0*/  @P0 BRA `(.L_x_1623) ;  /* 0x0000000000200947 */ /* 0x010fea0003800000 */
[----:B------:R-:W4:Y:S02]  /*04b0*/  LDG.E R6, desc[UR4][R2.64+0x8] ;  /* 0x0000080402067981 */ /* 0x000f24000c1e1900 */
[----:B----4-:R-:W-:-:S05]  /*04c0*/  VIADD R7, R6, 0x1 ;  /* 0x0000000106077836 */ /* 0x010fca0000000000 */
[----:B------:R-:W-:-:S13]  /*04d0*/  ISETP.NE.AND P0, PT, R7, RZ, PT ;  /* 0x000000ff0700720c */ /* 0x000fda0003f05270 */
[----:B------:R-:W4:Y:S01]  /*04e0*/  @!P0 LDG.E R6, desc[UR4][R2.64+0xc] ;  /* 0x00000c0402068981 */ /* 0x000f22000c1e1900 */
[----:B------:R-:W-:-:S03]  /*04f0*/  IMAD.MOV.U32 R11, RZ, RZ, RZ ;  /* 0x000000ffff0b7224 */ /* 0x000fc600078e00ff */
[----:B------:R0:W-:Y:S01]  /*0500*/  STG.E desc[UR4][R2.64+0x8], R7 ;  /* 0x0000080702007986 */ /* 0x0001e2000c101904 */
[----:B----4-:R-:W-:-:S05]  /*0510*/  @!P0 IADD3 R13, PT, PT, R6, 0x1, RZ ;  /* 0x00000001060d8810 */ /* 0x010fca0007ffe0ff */
[----:B------:R0:W-:Y:S02]  /*0520*/  @!P0 STG.E desc[UR4][R2.64+0xc], R13 ;  /* 0x00000c0d02008986 */ /* 0x0001e4000c101904 */
.L_x_1623:
[----:B------:R-:W-:Y:S05]  /*0530*/  BSYNC.RECONVERGENT B2 ;  /* 0x0000000000027941 */ /* 0x000fea0003800200 */
.L_x_1621:
[----:B0-----:R-:W2:Y:S04]  /*0540*/  LDG.E.64 R12, desc[UR4][R2.64+0x8] ;  /* 0x00000804020c7981 */ /* 0x001ea8000c1e1b00 */
[----:B------:R-:W3:Y:S01]  /*0550*/  LDG.E.64 R6, desc[UR4][R2.64+0x20] ;  /* 0x0000200402067981 */ /* 0x000ee2000c1e1b00 */
[----:B------:R-:W-:-:S04]  /*0560*/  IMAD.HI.U32 R10, R9, -0x2daee0ad, RZ ;  /* 0xd2511f53090a7827 */ /* 0x000fc800078e00ff */
[----:B------:R-:W-:-:S05]  /*0570*/  HFMA2 R14, -RZ, RZ, -50.53125, 0.007152557373046875 ;  /* 0xd2511f53ff0e7431 */ /* 0x000fca00000001ff */
[----:B------:R-:W-:Y:S02]  /*0580*/  IMAD R5, R5, R14, -0x2daee0ad ;  /* 0xd2511f5305057424 */ /* 0x000fe400078e020e */
[----:B--2---:R-:W-:Y:S01]  /*0590*/  IMAD.WIDE.U32 R8, R12, -0x326172a9, RZ ;  /* 0xcd9e8d570c087825 */ /* 0x004fe200078e00ff */
[----:B---3--:R-:W-:-:S04]  /*05a0*/  LOP3.LUT R10, R7, R13, R10, 0x96, !PT ;  /* 0x0000000d070a7212 */ /* 0x008fc800078e960a */
[C---:B-----5:R-:W-:Y:S01]  /*05b0*/  LOP3.LUT R12, R6.reuse, R9, R11, 0x96, !PT ;  /* 0x00000009060c7212 */ /* 0x060fe200078e960b */
[----:B------:R-:W-:Y:S01]  /*05c0*/  VIADD R9, R6, 0x9e3779b9 ;  /* 0x9e3779b906097836 */ /* 0x000fe20000000000 */
        /* <DEDUP_REMOVED lines=20> */
[C---:B------:R-:W-:Y:S02]  /*0710*/  IADD3 R5, PT, PT, R6.reuse, 0x78dde6e4, RZ ;  /* 0x78dde6e406057810 */ /* 0x040fe40007ffe0ff */
[----:B------:R-:W-:Y:S01]  /*0720*/  LOP3.LUT R11, R9, R12, R11, 0x96, !PT ;  /* 0x0000000c090b7212 */ /* 0x000fe200078e960b */
[----:B------:R-:W-:Y:S01]  /*0730*/  VIADD R9, R6, 0x1715609d ;  /* 0x1715609d06097836 */ /* 0x000fe20000000000 */
[----:B------:R-:W-:-:S03]  /*0740*/  LOP3.LUT R5, R15, R10, R5, 0x96, !PT ;  /* 0x0000000a0f057212 */ /* 0x000fc600078e9605 */
[----:B------:R-:W-:-:S04]  /*0750*/  IMAD.WIDE.U32 R10, R11, -0x326172a9, RZ ;  /* 0xcd9e8d570b0a7825 */ /* 0x000fc800078e00ff */
[----:B------:R-:W-:Y:S01]  /*0760*/  IMAD.WIDE.U32 R12, R5, -0x2daee0ad, RZ ;  /* 0xd2511f53050c7825 */ /* 0x000fe200078e00ff */
[----:B------:R-:W-:Y:S02]  /*0770*/  IADD3 R5, PT, PT, R7, -0x56f99767, RZ ;  /* 0xa906689907057810 */ /* 0x000fe40007ffe0ff */
[----:B------:R-:W-:Y:S01]  /*0780*/  LOP3.LUT R9, R11, R14, R9, 0x96, !PT ;  /* 0x0000000e0b097212 */ /* 0x000fe200078e9609 */
[----:B------:R-:W-:Y:S01]  /*0790*/  VIADD R11, R7, 0x646e171e ;  /* 0x646e171e070b7836 */ /* 0x000fe20000000000 */
[----:B------:R-:W-:-:S03]  /*07a0*/  LOP3.LUT R5, R13, R8, R5, 0x96, !PT ;  /* 0x000000080d057212 */ /* 0x000fc600078e9605 */
        /* <DEDUP_REMOVED lines=11> */
[----:B------:R-:W-:Y:S02]  /*0860*/  LOP3.LUT R8, R13, R8, R5, 0x96, !PT ;  /* 0x000000080d087212 */ /* 0x000fe400078e9605 */
[----:B------:R-:W-:Y:S01]  /*0870*/  IADD3 R5, PT, PT, R6, -0xe443238, RZ ;  /* 0xf1bbcdc806057810 */ /* 0x000fe20007ffe0ff */
[----:B------:R-:W-:Y:S01]  /*0880*/  IMAD.WIDE.U32 R14, R14, -0x2daee0ad, RZ ;  /* 0xd2511f530e0e7825 */ /* 0x000fe200078e00ff */
[----:B------:R-:W-:-:S03]  /*0890*/  IADD3 R7, PT, PT, R7, -0x695add53, RZ ;  /* 0x96a522ad07077810 */ /* 0x000fc60007ffe0ff */
[----:B------:R-:W-:Y:S01]  /*08a0*/  IMAD.WIDE.U32 R8, R8, -0x326172a9, RZ ;  /* 0xcd9e8d5708087825 */ /* 0x000fe200078e00ff */
[----:B------:R-:W-:-:S04]  /*08b0*/  LOP3.LUT R11, R15, R12, R11, 0x96, !PT ;  /* 0x0000000c0f0b7212 */ /* 0x000fc800078e960b */
[----:B------:R-:W-:Y:S01]  /*08c0*/  LOP3.LUT R5, R9, R10, R5, 0x96, !PT ;  /* 0x0000000a09057212 */ /* 0x000fe200078e9605 */
[----:B------:R-:W-:-:S04]  /*08d0*/  IMAD.WIDE.U32 R10, R11, -0x326172a9, RZ ;  /* 0xcd9e8d570b0a7825 */ /* 0x000fc800078e00ff */
[----:B------:R-:W-:Y:S02]  /*08e0*/  VIADD R9, R6, 0x8ff34781 ;  /* 0x8ff3478106097836 */ /* 0x000fe40000000000 */
[----:B------:R-:W-:-:S03]  /*08f0*/  IMAD.WIDE.U32 R12, R5, -0x2daee0ad, RZ ;  /* 0xd2511f53050c7825 */ /* 0x000fc600078e00ff */
[----:B------:R-:W-:Y:S01]  /*0900*/  LOP3.LUT R8, R11, R8, R9, 0x96, !PT ;  /* 0x000000080b087212 */ /* 0x000fe200078e9609 */
[----:B------:R-:W-:Y:S01]  /*0910*/  IMAD.MOV.U32 R9, RZ, RZ, R10 ;  /* 0x000000ffff097224 */ /* 0x000fe200078e000a */
[----:B------:R-:W-:Y:S01]  /*0920*/  LOP3.LUT R10, R13, R14, R7, 0x96, !PT ;  /* 0x0000000e0d0a7212 */ /* 0x000fe200078e9607 */
[----:B------:R-:W-:Y:S01]  /*0930*/  IMAD.MOV.U32 R5, RZ, RZ, RZ ;  /* 0x000000ffff057224 */ /* 0x000fe200078e00ff */
[----:B------:R-:W-:-:S05]  /*0940*/  MOV R11, R12 ;  /* 0x0000000c000b7202 */ /* 0x000fca0000000f00 */
[----:B------:R0:W-:Y:S02]  /*0950*/  STG.E.128 desc[UR4][R2.64+0x10], R8 ;  /* 0x0000100802007986 */ /* 0x0001e4000c101d04 */
.L_x_1620:
[----:B------:R-:W-:Y:S05]  /*0960*/  BSYNC.RECONVERGENT B1 ;  /* 0x0000000000017941 */ /* 0x000fea0003800200 */
.L_x_1619:
[C---:B0-----:R-:W-:Y:S01]  /*0970*/  IADD3 R9, PT, PT, R5.reuse, 0x1, RZ ;  /* 0x0000000105097810 */ /* 0x041fe20007ffe0ff */
[----:B------:R-:W-:Y:S01]  /*0980*/  BSSY.RECONVERGENT B1, `(.L_x_1624) ;  /* 0x0000011000017945 */ /* 0x000fe20003800200 */
[----:B------:R-:W-:-:S03]  /*0990*/  ISETP.NE.AND P0, PT, R5, 0x1, PT ;  /* 0x000000010500780c */ /* 0x000fc60003f05270 */
[----:B------:R0:W-:Y:S10]  /*09a0*/  STG.E desc[UR4][R2.64+0x28], R9 ;  /* 0x0000280902007986 */ /* 0x0001f4000c101904 */
[----:B------:R-:W-:Y:S05]  /*09b0*/  @!P0 BRA `(.L_x_1625) ;  /* 0x0000000000308947 */ /* 0x000fea0003800000 */
[----:B------:R-:W-:-:S05]  /*09c0*/  IMAD.MOV.U32 R6, RZ, RZ, -0x2 ;  /* 0xfffffffeff067424 */ /* 0x000fca00078e00ff */
[----:B------:R-:W-:-:S04]  /*09d0*/  VIADDMNMX.U32 R5, R5, R6, 0x2, PT ;  /* 0x0000000205057446 */ /* 0x000fc80003800006 */
[----:B------:R-:W-:-:S04]  /*09e0*/  SHF.L.U32 R5, R5, 0x2, RZ ;  /* 0x0000000205057819 */ /* 0x000fc800000006ff */
[----:B------:R-:W0:Y:S02]  /*09f0*/  LDC R6, c[0x2][R5+0xc] ;  /* 0x0080030005067b82 */ /* 0x000e240000000800 */
[----:B0-----:R-:W-:-:S04]  /*0a00*/  SHF.R.S32.HI R7, RZ, 0x1f, R6 ;  /* 0x0000001fff077819 */ /* 0x001fc80000011406 */
.L_x_1659:
[----:B------:R-:W-:Y:S05]  /*0a10*/  BRX R6 -0xa20                                                                          (*"BRANCH_TARGETS .L_x_1660,.L_x_1661,.L_x_1662"*) ;  /* 0xfffffff406787949 */ /* 0x000fea000383ffff */
.L_x_1662:
[----:B------:R0:W5:Y:S01]  /*0a20*/  LDG.E R5, desc[UR4][R2.64+0x10] ;  /* 0x0000100402057981 */ /* 0x000162000c1e1900 */
[----:B------:R-:W-:Y:S05]  /*0a30*/  BRA `(.L_x_1626) ;  /* 0x0000000000147947 */ /* 0x000fea0003800000 */
.L_x_1660:
[----:B------:R0:W5:Y:S01]  /*0a40*/  LDG.E R5, desc[UR4][R2.64+0x18] ;  /* 0x0000180402057981 */ /* 0x000162000c1e1900 */
[----:B------:R-:W-:Y:S05]  /*0a50*/  BRA `(.L_x_1626) ;  /* 0x00000000000c7947 */ /* 0x000fea0003800000 */
.L_x_1661:
[----:B------:R0:W5:Y:S01]  /*0a60*/  LDG.E R5, desc[UR4][R2.64+0x1c] ;  /* 0x00001c0402057981 */ /* 0x000162000c1e1900 */
[----:B------:R-:W-:Y:S05]  /*0a70*/  BRA `(.L_x_1626) ;  /* 0x0000000000047947 */ /* 0x000fea0003800000 */
.L_x_1625:
[----:B------:R0:W5:Y:S02]  /*0a80*/  LDG.E R5, desc[UR4][R2.64+0x14] ;  /* 0x0000140402057981 */ /* 0x000164000c1e1900 */
.L_x_1626:
[----:B------:R-:W-:Y:S05]  /*0a90*/  BSYNC.RECONVERGENT B1 ;  /* 0x0000000000017941 */ /* 0x000fea0003800200 */
.L_x_1624:
[----:B------:R-:W-:Y:S01]  /*0aa0*/  ISETP.NE.AND P0, PT, R9, 0x4, PT ;  /* 0x000000040900780c */ /* 0x000fe20003f05270 */
[----:B------:R-:W-:-:S12]  /*0ab0*/  BSSY.RECONVERGENT B1, `(.L_x_1627) ;  /* 0x000005a000017945 */ /* 0x000fd80003800200 */
[----:B------:R-:W-:Y:S05]  /*0ac0*/  @P0 BRA `(.L_x_1628) ;  /* 0x0000000400600947 */ /* 0x000fea0003800000 */
[----:B------:R-:W0:Y:S01]  /*0ad0*/  LDG.E R10, desc[UR4][R2.64] ;  /* 0x00000004020a7981 */ /* 0x000e22000c1e1900 */
[----:B------:R-:W-:Y:S01]  /*0ae0*/  BSSY.RECONVERGENT B2, `(.L_x_1629) ;  /* 0x0000014000027945 */ /* 0x000fe20003800200 */
[----:B0-----:R-:W-:-:S05]  /*0af0*/  VIADD R9, R10, 0x1 ;  /* 0x000000010a097836 */ /* 0x001fca0000000000 */
[----:B------:R0:W-:Y:S01]  /*0b00*/  STG.E desc[UR4][R2.64], R9 ;  /* 0x0000000902007986 */ /* 0x0001e2000c101904 */
[----:B------:R-:W-:-:S13]  /*0b10*/  ISETP.NE.AND P0, PT, R9, RZ, PT ;  /* 0x000000ff0900720c */ /* 0x000fda0003f05270 */
[----:B0-----:R-:W-:Y:S05]  /*0b20*/  @!P0 BRA `(.L_x_1630) ;  /* 0x0000000000088947 */ /* 0x001fea0003800000 */
[----:B------:R0:W5:Y:S01]  /*0b30*/  LDG.E R11, desc[UR4][R2.64+0x4] ;  /* 0x00000404020b7981 */ /* 0x000162000c1e1900 */
[----:B------:R-:W-:Y:S05]  /*0b40*/  BRA `(.L_x_1631) ;  /* 0x0000000000347947 */ /* 0x000fea0003800000 */
.L_x_1630:
[----:B------:R-:W2:Y:S02]  /*0b50*/  LDG.E R11, desc[UR4][R2.64+0x4] ;  /* 0x00000404020b7981 */ /* 0x000ea4000c1e1900 */
[----:B--2---:R-:W-:-:S04]  /*0b60*/  IADD3 R11, PT, PT, R11, 0x1, RZ ;  /* 0x000000010b0b7810 */ /* 0x004fc80007ffe0ff */
[----:B------:R-:W-:Y:S01]  /*0b70*/  ISETP.NE.AND P0, PT, R11, RZ, PT ;  /* 0x000000ff0b00720c */ /* 0x000fe20003f05270 */
[----:B------:R0:W-:-:S12]  /*0b80*/  STG.E desc[UR4][R2.64+0x4], R11 ;  /* 0x0000040b02007986 */ /* 0x0001d8000c101904 */
[----:B0-----:R-:W-:Y:S05]  /*0b90*/  @P0 BRA `(.L_x_1631) ;  /* 0x0000000000200947 */ /* 0x001fea0003800000 */
[----:B------:R-:W2:Y:S02]  /*0ba0*/  LDG.E R6, desc[UR4][R2.64+0x8] ;  /* 0x0000080402067981 */ /* 0x000ea4000c1e1900 */
[----:B--2---:R-:W-:-:S05]  /*0bb0*/  VIADD R7, R6, 0x1 ;  /* 0x0000000106077836 */ /* 0x004fca0000000000 */
[----:B------:R-:W-:-:S13]  /*0bc0*/  ISETP.NE.AND P0, PT, R7, RZ, PT ;  /* 0x000000ff0700720c */ /* 0x000fda0003f05270 */
[----:B------:R-:W2:Y:S01]  /*0bd0*/  @!P0 LDG.E R6, desc[UR4][R2.64+0xc] ;  /* 0x00000c0402068981 */ /* 0x000ea2000c1e1900 */
[----:B------:R-:W-:-:S03]  /*0be0*/  IMAD.MOV.U32 R11, RZ, RZ, RZ ;  /* 0x000000ffff0b7224 */ /* 0x000fc600078e00ff */
[----:B------:R0:W-:Y:S01]  /*0bf0*/  STG.E desc[UR4][R2.64+0x8], R7 ;  /* 0x0000080702007986 */ /* 0x0001e2000c101904 */
[----:B--2---:R-:W-:-:S05]  /*0c00*/  @!P0 IADD3 R13, PT, PT, R6, 0x1, RZ ;  /* 0x00000001060d8810 */ /* 0x004fca0007ffe0ff */
[----:B------:R0:W-:Y:S02]  /*0c10*/  @!P0 STG.E desc[UR4][R2.64+0xc], R13 ;  /* 0x00000c0d02008986 */ /* 0x0001e4000c101904 */
.L_x_1631:
[----:B------:R-:W-:Y:S05]  /*0c20*/  BSYNC.RECONVERGENT B2 ;  /* 0x0000000000027941 */ /* 0x000fea0003800200 */
.L_x_1629:
[----:B0-----:R-:W2:Y:S04]  /*0c30*/  LDG.E.64 R12, desc[UR4][R2.64+0x8] ;  /* 0x00000804020c7981 */ /* 0x001ea8000c1e1b00 */
[----:B------:R-:W3:Y:S01]  /*0c40*/  LDG.E.64 R6, desc[UR4][R2.64+0x20] ;  /* 0x0000200402067981 */ /* 0x000ee2000c1e1b00 */
[----:B------:R-:W-:Y:S02]  /*0c50*/  HFMA2 R15, -RZ, RZ, -50.53125, 0.007152557373046875 ;  /* 0xd2511f53ff0f7431 */ /* 0x000fe400000001ff */
[----:B------:R-:W-:Y:S01]  /*0c60*/  IMAD.HI.U32 R14, R9, -0x2daee0ad, RZ ;  /* 0xd2511f53090e7827 */ /* 0x000fe200078e00ff */
[----:B------:R0:W-:Y:S03]  /*0c70*/  STG.E desc[UR4][R2.64+0x28], RZ ;  /* 0x000028ff02007986 */ /* 0x0001e6000c101904 */
[----:B--2---:R-:W-:Y:S01]  /*0c80*/  IMAD.WIDE.U32 R8, R12, -0x326172a9, RZ ;  /* 0xcd9e8d570c087825 */ /* 0x004fe200078e00ff */
[----:B---3--:R-:W-:-:S04]  /*0c90*/  LOP3.LUT R13, R7, R13, R14, 0x96, !PT ;  /* 0x0000000d070d7212 */ /* 0x008fc800078e960e */
[----:B-----5:R-:W-:Y:S01]  /*0ca0*/  LOP3.LUT R12, R6, R9, R11, 0x96, !PT ;  /* 0x00000009060c7212 */ /* 0x020fe200078e960b */
[----:B------:R-:W-:Y:S01]  /*0cb0*/  IMAD R9, R10, R15, -0x2daee0ad ;  /* 0xd2511f530a097424 */ /* 0x000fe200078e020f */
[----:B------:R-:W-:Y:S01]  /*0cc0*/  IADD3 R14, PT, PT, R7, -0x4498517b, RZ ;  /* 0xbb67ae85070e7810 */ /* 0x000fe20007ffe0ff */
[----:B------:R-:W-:-:S04]  /*0cd0*/  IMAD.WIDE.U32 R10, R13, -0x326172a9, RZ ;  /* 0xcd9e8d570d0a7825 */ /* 0x000fc800078e00ff */
[----:B------:R-:W-:Y:S02]  /*0ce0*/  VIADD R15, R6, 0x9e3779b9 ;  /* 0x9e3779b9060f7836 */ /* 0x000fe40000000000 */
[----:B------:R-:W-:-:S03]  /*0cf0*/  IMAD.WIDE.U32 R12, R12, -0x2daee0ad, RZ ;  /* 0xd2511f530c0c7825 */ /* 0x000fc600078e00ff */
[----:B------:R-:W-:Y:S02]  /*0d00*/  LOP3.LUT R8, R15, R8, R11, 0x96, !PT ;  /* 0x000000080f087212 */ /* 0x000fe400078e960b */
[----:B------:R-:W-:Y:S01]  /*0d10*/  LOP3.LUT R14, R14, R13, R9, 0x96, !PT ;  /* 0x0000000d0e0e7212 */ /* 0x000fe200078e9609 */
[----:B------:R-:W-:Y:S01]  /*0d20*/  VIADD R13, R7, 0x76cf5d0a ;  /* 0x76cf5d0a070d7836 */ /* 0x000fe20000000000 */
[----:B------:R-:W-:Y:S01]  /*0d30*/  IADD3 R11, PT, PT, R6, 0x3c6ef372, RZ ;  /* 0x3c6ef372060b7810 */ /* 0x000fe20007ffe0ff */
        /* <DEDUP_REMOVED lines=20> */
[----:B------:R-:W-:Y:S02]  /*0e80*/  LOP3.LUT R9, R11, R14, R9, 0x96, !PT ;  /* 0x0000000e0b097212 */ /* 0x000fe400078e9609 */
[----:B------:R-:W-:Y:S02]  /*0e90*/  IADD3 R11, PT, PT, R6, -0x4ab325aa, RZ ;  /* 0xb54cda56060b7810 */ /* 0x000fe40007ffe0ff */
[----:B------:R-:W-:Y:S01]  /*0ea0*/  LOP3.LUT R15, R13, R8, R15, 0x96, !PT ;  /* 0x000000080d0f7212 */ /* 0x000fe200078e960f */
[----:B------:R-:W-:Y:S01]  /*0eb0*/  IMAD.WIDE.U32 R8, R9, -0x2daee0ad, RZ ;  /* 0xd2511f5309087825 */ /* 0x000fe200078e00ff */
[----:B------:R-:W-:-:S03]  /*0ec0*/  IADD3 R13, PT, PT, R7, 0x646e171e, RZ ;  /* 0x646e171e070d7810 */ /* 0x000fc60007ffe0ff */
        /* <DEDUP_REMOVED lines=11> */
[C---:B------:R-:W-:Y:S02]  /*0f80*/  IADD3 R13, PT, PT, R7.reuse, -0x24c28bd8, RZ ;  /* 0xdb3d7428070d7810 */ /* 0x040fe40007ffe0ff */
[----:B------:R-:W-:Y:S01]  /*0f90*/  IADD3 R7, PT, PT, R7, -0x695add53, RZ ;  /* 0x96a522ad07077810 */ /* 0x000fe20007ffe0ff */
[----:B------:R-:W-:Y:S01]  /*0fa0*/  IMAD.WIDE.U32 R8, R8, -0x326172a9, RZ ;  /* 0xcd9e8d5708087825 */ /* 0x000fe200078e00ff */
[----:B------:R-:W-:-:S04]  /*0fb0*/  LOP3.LUT R13, R15, R12, R13, 0x96, !PT ;  /* 0x0000000c0f0d7212 */ /* 0x000fc800078e960d */
[----:B------:R-:W-:Y:S01]  /*0fc0*/  LOP3.LUT R12, R9, R10, R11, 0x96, !PT ;  /* 0x0000000a090c7212 */ /* 0x000fe200078e960b */
[----:B------:R-:W-:Y:S01]  /*0fd0*/  IMAD.WIDE.U32 R10, R13, -0x326172a9, RZ ;  /* 0xcd9e8d570d0a7825 */ /* 0x000fe200078e00ff */
[----:B------:R-:W-:-:S03]  /*0fe0*/  IADD3 R9, PT, PT, R6, -0x700cb87f, RZ ;  /* 0x8ff3478106097810 */ /* 0x000fc60007ffe0ff */
[----:B------:R-:W-:Y:S01]  /*0ff0*/  IMAD.WIDE.U32 R12, R12, -0x2daee0ad, RZ ;  /* 0xd2511f530c0c7825 */ /* 0x000fe200078e00ff */
[----:B------:R-:W-:-:S03]  /*1000*/  LOP3.LUT R8, R11, R8, R9, 0x96, !PT ;  /* 0x000000080b087212 */ /* 0x000fc600078e9609 */
[----:B------:R-:W-:Y:S01]  /*1010*/  IMAD.MOV.U32 R9, RZ, RZ, R10 ;  /* 0x000000ffff097224 */ /* 0x000fe200078e000a */
[----:B------:R-:W-:Y:S02]  /*1020*/  LOP3.LUT R10, R13, R14, R7, 0x96, !PT ;  /* 0x0000000e0d0a7212 */ /* 0x000fe400078e9607 */
[----:B------:R-:W-:-:S05]  /*1030*/  MOV R11, R12 ;  /* 0x0000000c000b7202 */ /* 0x000fca0000000f00 */
[----:B------:R0:W-:Y:S02]  /*1040*/  STG.E.128 desc[UR4][R2.64+0x10], R8 ;  /* 0x0000100802007986 */ /* 0x0001e4000c101d04 */
.L_x_1628:
[----:B------:R-:W-:Y:S05]  /*1050*/  BSYNC.RECONVERGENT B1 ;  /* 0x0000000000017941 */ /* 0x000fea0003800200 */
.L_x_1627:
[----:B------:R-:W-:Y:S01]  /*1060*/  HFMA2 R7, -RZ, RZ, 0.1171875, 0 ;  /* 0x2f800000ff077431 */ /* 0x000fe200000001ff */
[----:B-----5:R-:W-:Y:S01]  /*1070*/  I2FP.F32.U32 R0, R0 ;  /* 0x0000000000007245 */ /* 0x020fe20000201000 */
[----:B------:R-:W-:Y:S01]  /*1080*/  BSSY.RECONVERGENT B1, `(.L_x_1632) ;  /* 0x000002c000017945 */ /* 0x000fe20003800200 */
[----:B0-----:R-:W-:Y:S02]  /*1090*/  MOV R9, 0x3e055027 ;  /* 0x3e05502700097802 */ /* 0x001fe40000000f00 */
[----:B------:R-:W-:Y:S01]  /*10a0*/  I2FP.F32.U32 R5, R5 ;  /* 0x0000000500057245 */ /* 0x000fe20000201000 */
[----:B------:R-:W-:-:S05]  /*10b0*/  FFMA R0, R0, R7, 1.1641532182693481445e-10 ;  /* 0x2f00000000007423 */ /* 0x000fca0000000007 */
[----:B------:R-:W-:-:S13]  /*10c0*/  FSETP.GEU.AND P0, PT, R0, 1.175494350822287508e-38, PT ;  /* 0x008000000000780b */ /* 0x000fda0003f0e000 */
[----:B------:R-:W-:-:S04]  /*10d0*/  @!P0 FMUL R0, R0, 8388608 ;  /* 0x4b00000000008820 */ /* 0x000fc80000400000 */
[----:B------:R-:W-:-:S05]  /*10e0*/  VIADD R6, R0, 0xc0d55555 ;  /* 0xc0d5555500067836 */ /* 0x000fca0000000000 */
[----:B------:R-:W-:-:S04]  /*10f0*/  LOP3.LUT R7, R6, 0xff800000, RZ, 0xc0, !PT ;  /* 0xff80000006077812 */ /* 0x000fc800078ec0ff */
[-C--:B------:R-:W-:Y:S02]  /*1100*/  IADD3 R6, PT, PT, R0, -R7.reuse, RZ ;  /* 0x8000000700067210 */ /* 0x080fe40007ffe0ff */
[----:B------:R-:W-:-:S03]  /*1110*/  I2FP.F32.S32 R7, R7 ;  /* 0x0000000700077245 */ /* 0x000fc60000201400 */
[----:B------:R-:W-:Y:S01]  /*1120*/  FADD R8, R6, -1 ;  /* 0xbf80000006087421 */ /* 0x000fe20000000000 */
[----:B------:R-:W-:Y:S02]  /*1130*/  FSEL R6, RZ, -23, P0 ;  /* 0xc1b80000ff067808 */ /* 0x000fe40000000000 */
[----:B------:R-:W-:Y:S01]  /*1140*/  ISETP.GT.U32.AND P0, PT, R0, 0x7f7fffff, PT ;  /* 0x7f7fffff0000780c */ /* 0x000fe20003f04070 */
[C---:B------:R-:W-:Y:S02]  /*1150*/  FFMA R9, R8.reuse, -R9, 0.14084610342979431152 ;  /* 0x3e1039f608097423 */ /* 0x040fe40000000809 */
[----:B------:R-:W-:Y:S01]  /*1160*/  FFMA R6, R7, 1.1920928955078125e-07, R6 ;  /* 0x3400000007067823 */ /* 0x000fe20000000006 */
[----:B------:R-:W-:Y:S02]  /*1170*/  IMAD.MOV.U32 R7, RZ, RZ, 0x7f800000 ;  /* 0x7f800000ff077424 */ /* 0x000fe400078e00ff */
[----:B------:R-:W-:-:S04]  /*1180*/  FFMA R9, R8, R9, -0.12148627638816833496 ;  /* 0xbdf8cdcc08097423 */ /* 0x000fc80000000009 */
[----:B------:R-:W-:-:S04]  /*1190*/  FFMA R9, R8, R9, 0.13980610668659210205 ;  /* 0x3e0f295508097423 */ /* 0x000fc80000000009 */
[----:B------:R-:W-:-:S04]  /*11a0*/  FFMA R9, R8, R9, -0.16684235632419586182 ;  /* 0xbe2ad8b908097423 */ /* 0x000fc80000000009 */
[----:B------:R-:W-:-:S04]  /*11b0*/  FFMA R9, R8, R9, 0.20012299716472625732 ;  /* 0x3e4ced0b08097423 */ /* 0x000fc80000000009 */
[----:B------:R-:W-:-:S04]  /*11c0*/  FFMA R9, R8, R9, -0.24999669194221496582 ;  /* 0xbe7fff2208097423 */ /* 0x000fc80000000009 */
[----:B------:R-:W-:-:S04]  /*11d0*/  FFMA R9, R8, R9, 0.33333182334899902344 ;  /* 0x3eaaaa7808097423 */ /* 0x000fc80000000009 */
[----:B------:R-:W-:-:S04]  /*11e0*/  FFMA R9, R8, R9, -0.5 ;  /* 0xbf00000008097423 */ /* 0x000fc80000000009 */
[----:B------:R-:W-:-:S04]  /*11f0*/  FMUL R9, R8, R9 ;  /* 0x0000000908097220 */ /* 0x000fc80000400000 */
[----:B------:R-:W-:-:S04]  /*1200*/  FFMA R9, R8, R9, R8 ;  /* 0x0000000908097223 */ /* 0x000fc80000000008 */
[----:B------:R-:W-:Y:S01]  /*1210*/  FFMA R6, R6, 0.69314718246459960938, R9 ;  /* 0x3f31721806067823 */ /* 0x000fe20000000009 */
[C---:B------:R-:W-:Y:S01]  /*1220*/  @P0 FFMA R6, R0.reuse, R7, +INF ;  /* 0x7f80000000060423 */ /* 0x040fe20000000007 */
[----:B------:R-:W-:-:S03]  /*1230*/  FSETP.NEU.AND P0, PT, R0, RZ, PT ;  /* 0x000000ff0000720b */ /* 0x000fc60003f0d000 */
[----:B------:R-:W-:-:S05]  /*1240*/  FMUL R6, R6, -2 ;  /* 0xc000000006067820 */ /* 0x000fca0000400000 */
[----:B------:R-:W-:-:S04]  /*1250*/  FSEL R7, R6, +INF , P0 ;  /* 0x7f80000006077808 */ /* 0x000fc80000000000 */
[----:B------:R-:W-:Y:S01]  /*1260*/  IADD3 R0, PT, PT, R7, -0xd000000, RZ ;  /* 0xf300000007007810 */ /* 0x000fe20007ffe0ff */
[----:B------:R0:W0:Y:S03]  /*1270*/  MUFU.RSQ R6, R7 ;  /* 0x0000000700067308 */ /* 0x0000260000001400 */
[----:B------:R-:W-:Y:S01]  /*1280*/  ISETP.GT.U32.AND P0, PT, R0, 0x727fffff, PT ;  /* 0x727fffff0000780c */ /* 0x000fe20003f04070 */
[----:B------:R-:W-:-:S05]  /*1290*/  HFMA2 R0, -RZ, RZ, 0.1495361328125, 0.0004794597625732421875 ;  /* 0x30c90fdbff007431 */ /* 0x000fca00000001ff */
[----:B------:R-:W-:-:S07]  /*12a0*/  FFMA R11, R5, R0, 7.314590599882819788e-10 ;  /* 0x30490fdb050b7423 */ /* 0x000fce0000000000 */
[----:B------:R-:W-:Y:S05]  /*12b0*/  @!P0 BRA `(.L_x_1633) ;  /* 0x0000000000108947 */ /* 0x000fea0003800000 */
[----:B------:R-:W-:-:S07]  /*12c0*/  MOV R10, 0x12e0 ;  /* 0x000012e0000a7802 */ /* 0x000fce0000000f00 */
[----:B01234-:R-:W-:Y:S05]  /*12d0*/  CALL.REL.NOINC `($__internal_0_$__cuda_sm20_sqrt_rn_f32_slowpath) ;  /* 0x00000000006c7944 */ /* 0x01ffea0003c00000 */
[----:B------:R-:W-:Y:S01]  /*12e0*/  IMAD.MOV.U32 R0, RZ, RZ, R5 ;  /* 0x000000ffff007224 */ /* 0x000fe200078e0005 */
[----:B------:R-:W-:Y:S06]  /*12f0*/  BRA `(.L_x_1634) ;  /* 0x0000000000107947 */ /* 0x000fec0003800000 */
.L_x_1633:
[----:B0-----:R-:W-:Y:S01]  /*1300*/  FMUL.FTZ R0, R7, R6 ;  /* 0x0000000607007220 */ /* 0x001fe20000410000 */
[----:B------:R-:W-:-:S03]  /*1310*/  FMUL.FTZ R6, R6, 0.5 ;  /* 0x3f00000006067820 */ /* 0x000fc60000410000 */
[----:B------:R-:W-:-:S04]  /*1320*/  FFMA R5, -R0, R0, R7 ;  /* 0x0000000000057223 */ /* 0x000fc80000000107 */
[----:B------:R-:W-:-:S07]  /*1330*/  FFMA R0, R5, R6, R0 ;  /* 0x0000000605007223 */ /* 0x000fce0000000000 */
.L_x_1634:
[----:B------:R-:W-:Y:S05]  /*1340*/  BSYNC.RECONVERGENT B1 ;  /* 0x0000000000017941 */ /* 0x000fea0003800200 */
.L_x_1632:
[----:B------:R-:W-:Y:S01]  /*1350*/  FMUL.RZ R6, R11, 0.15915493667125701904 ;  /* 0x3e22f9830b067820 */ /* 0x000fe2000040c000 */
[----:B------:R-:W-:-:S03]  /*1360*/  MOV R9, 0x1 ;  /* 0x0000000100097802 */ /* 0x000fc60000000f00 */
[----:B------:R-:W0:Y:S02]  /*1370*/  MUFU.COS R5, R6 ;  /* 0x0000000600057308 */ /* 0x000e240000000000 */
[----:B------:R0:W-:Y:S02]  /*1380*/  STG.E desc[UR4][R2.64+0x2c], R9 ;  /* 0x00002c0902007986 */ /* 0x0001e4000c101904 */
[----:B0-----:R-:W-:-:S04]  /*1390*/  FMUL R7, R5, R0 ;  /* 0x0000000005077220 */ /* 0x001fc80000400000 */
[----:B------:R-:W0:Y:S01]  /*13a0*/  MUFU.SIN R5, R6 ;  /* 0x0000000600057308 */ /* 0x000e220000000400 */
[----:B------:R0:W-:Y:S02]  /*13b0*/  STG.E desc[UR4][R2.64+0x34], R7 ;  /* 0x0000340702007986 */ /* 0x0001e4000c101904 */
[----:B0-----:R-:W-:Y:S01]  /*13c0*/  FMUL R0, R5, R0 ;  /* 0x0000000005007220 */ /* 0x001fe20000400000 */
[----:B------:R-:W-:Y:S06]  /*13d0*/  BRA `(.L_x_1635) ;  /* 0x0000000000087947 */ /* 0x000fec0003800000 */
.L_x_1615:
[----:B------:R0:W5:Y:S04]  /*13e0*/  LDG.E R0, desc[UR4][R2.64+0x34] ;  /* 0x0000340402007981 */ /* 0x000168000c1e1900 */
[----:B------:R0:W-:Y:S02]  /*13f0*/  STG.E desc[UR4][R2.64+0x2c], RZ ;  /* 0x00002cff02007986 */ /* 0x0001e4000c101904 */
.L_x_1635:
[----:B------:R-:W-:Y:S05]  /*1400*/  BSYNC.RECONVERGENT B0 ;  /* 0x0000000000007941 */ /* 0x000fea0003800200 */
.L_x_1614:
[----:B01234-:R-:W0:Y:S01]  /*1410*/  LDC.64 R2, c[0x0][0x398] ;  /* 0x0000e600ff027b82 */ /* 0x01fe220000000a00 */
[----:B------:R-:W-:-:S05]  /*1420*/  HFMA2 R5, -RZ, RZ, 1.44921875, -19.203125 ;  /* 0x3dcccccdff057431 */ /* 0x000fca00000001ff */
[----:B-----5:R-:W-:-:S05]  /*1430*/  FFMA R0, R0, R5, 0.5 ;  /* 0x3f00000000007423 */ /* 0x020fca0000000005 */
[----:B------:R-:W-:Y:S01]  /*1440*/  FMNMX R0, R0, 9.9999999747524270788e-07, !PT ;  /* 0x358637bd00007809 */ /* 0x000fe20007800000 */
[----:B0-----:R-:W-:-:S03]  /*1450*/  IMAD.WIDE.U32 R4, R4, 0x4, R2 ;  /* 0x0000000404047825 */ /* 0x001fc600078e0002 */
[----:B------:R-:W-:-:S05]  /*1460*/  FMNMX R3, R0, 1, PT ;  /* 0x3f80000000037809 */ /* 0x000fca0003800000 */
[----:B------:R-:W-:Y:S01]  /*1470*/  STG.E desc[UR4][R4.64], R3 ;  /* 0x0000000304007986 */ /* 0x000fe2000c101904 */
[----:B------:R-:W-:Y:S05]  /*1480*/  EXIT ;  /* 0x000000000000794d */ /* 0x000fea0003800000 */
        .weak           $__internal_0_$__cuda_sm20_sqrt_rn_f32_slowpath
        .type           $__internal_0_$__cuda_sm20_sqrt_rn_f32_slowpath,@function
        .size           $__internal_0_$__cuda_sm20_sqrt_rn_f32_slowpath,(.L_x_1663 - $__internal_0_$__cuda_sm20_sqrt_rn_f32_slowpath)
$__internal_0_$__cuda_sm20_sqrt_rn_f32_slowpath:
[----:B------:R-:W-:-:S13]  /*1490*/  LOP3.LUT P0, RZ, R7, 0x7fffffff, RZ, 0xc0, !PT ;  /* 0x7fffffff07ff7812 */ /* 0x000fda000780c0ff */
[----:B------:R-:W-:Y:S01]  /*14a0*/  @!P0 IMAD.MOV.U32 R5, RZ, RZ, R7 ;  /* 0x000000ffff058224 */ /* 0x000fe200078e0007 */
[----:B------:R-:W-:Y:S06]  /*14b0*/  @!P0 BRA `(.L_x_1636) ;  /* 0x0000000000448947 */ /* 0x000fec0003800000 */
[----:B------:R-:W-:Y:S02]  /*14c0*/  FSETP.GEU.FTZ.AND P0, PT, R7, RZ, PT ;  /* 0x000000ff0700720b */ /* 0x000fe40003f1e000 */
[----:B------:R-:W-:-:S11]  /*14d0*/  MOV R0, R7 ;  /* 0x0000000700007202 */ /* 0x000fd60000000f00 */
[----:B------:R-:W-:Y:S01]  /*14e0*/  @!P0 MOV R5, 0x7fffffff ;  /* 0x7fffffff00058802 */ /* 0x000fe20000000f00 */
[----:B------:R-:W-:Y:S06]  /*14f0*/  @!P0 BRA `(.L_x_1636) ;  /* 0x0000000000348947 */ /* 0x000fec0003800000 */
[----:B------:R-:W-:-:S13]  /*1500*/  FSETP.GTU.FTZ.AND P0, PT, |R0|, +INF , PT ;  /* 0x7f8000000000780b */ /* 0x000fda0003f1c200 */
[----:B------:R-:W-:Y:S01]  /*1510*/  @P0 FADD.FTZ R5, R0, 1 ;  /* 0x3f80000000050421 */ /* 0x000fe20000010000 */
[----:B------:R-:W-:Y:S06]  /*1520*/  @P0 BRA `(.L_x_1636) ;  /* 0x0000000000280947 */ /* 0x000fec0003800000 */
[----:B------:R-:W-:-:S13]  /*1530*/  FSETP.NEU.FTZ.AND P0, PT, |R0|, +INF , PT ;  /* 0x7f8000000000780b */ /* 0x000fda0003f1d200 */
[----:B------:R-:W-:-:S04]  /*1540*/  @P0 FFMA R6, R0, 1.84467440737095516160e+19, RZ ;  /* 0x5f80000000060823 */ /* 0x000fc800000000ff */
[----:B------:R-:W0:Y:S02]  /*1550*/  @P0 MUFU.RSQ R5, R6 ;  /* 0x0000000600050308 */ /* 0x000e240000001400 */
[----:B0-----:R-:W-:Y:S01]  /*1560*/  @P0 FMUL.FTZ R7, R6, R5 ;  /* 0x0000000506070220 */ /* 0x001fe20000410000 */
[----:B------:R-:W-:Y:S01]  /*1570*/  @P0 FMUL.FTZ R9, R5, 0.5 ;  /* 0x3f00000005090820 */ /* 0x000fe20000410000 */
[----:B------:R-:W-:Y:S02]  /*1580*/  @!P0 IMAD.MOV.U32 R5, RZ, RZ, R0 ;  /* 0x000000ffff058224 */ /* 0x000fe400078e0000 */
[----:B------:R-:W-:-:S04]  /*1590*/  @P0 FADD.FTZ R8, -R7, -RZ ;  /* 0x800000ff07080221 */ /* 0x000fc80000010100 */
[----:B------:R-:W-:-:S04]  /*15a0*/  @P0 FFMA R8, R7, R8, R6 ;  /* 0x0000000807080223 */ /* 0x000fc80000000006 */
[----:B------:R-:W-:-:S04]  /*15b0*/  @P0 FFMA R8, R8, R9, R7 ;  /* 0x0000000908080223 */ /* 0x000fc80000000007 */
[----:B------:R-:W-:-:S07]  /*15c0*/  @P0 FMUL.FTZ R5, R8, 2.3283064365386962891e-10 ;  /* 0x2f80000008050820 */ /* 0x000fce0000410000 */
.L_x_1636:
[----:B------:R-:W-:Y:S01]  /*15d0*/  HFMA2 R7, -RZ, RZ, 0, 0 ;  /* 0x00000000ff077431 */ /* 0x000fe200000001ff */
[----:B------:R-:W-:-:S04]  /*15e0*/  MOV R6, R10 ;  /* 0x0000000a00067202 */ /* 0x000fc80000000f00 */
[----:B------:R-:W-:Y:S05]  /*15f0*/  RET.REL.NODEC R6 `(_Z22init_population_kernelPiS_S_PfS_S_P24curandStatePhilox4_32_10) ;  /* 0xffffffe806807950 */ /* 0x000fea0003c3ffff */
.L_x_1637:
        /* <DEDUP_REMOVED lines=16> */
.L_x_1663:


//--------------------- .text._Z18init_curand_kernelP24curandStatePhilox4_32_10y --------------------------
	.section	.text._Z18init_curand_kernelP24curandStatePhilox4_32_10y,"ax",@progbits
	.align	128
        .global         _Z18init_curand_kernelP24curandStatePhilox4_32_10y
        .type           _Z18init_curand_kernelP24curandStatePhilox4_32_10y,@function
        .size           _Z18init_curand_kernelP24curandStatePhilox4_32_10y,(.L_x_1696 - _Z18init_curand_kernelP24curandStatePhilox4_32_10y)
        .other          _Z18init_curand_kernelP24curandStatePhilox4_32_10y,@"STO_CUDA_ENTRY STV_DEFAULT"
_Z18init_curand_kernelP24curandStatePhilox4_32_10y:
.text._Z18init_curand_kernelP24curandStatePhilox4_32_10y:
        /* <DEDUP_REMOVED lines=8> */
[----:B------:R-:W-:Y:S01]  /*0080*/  IMAD.WIDE.U32 R10, R6, -0x326172a9, RZ ;  /* 0xcd9e8d57060a7825 */ /* 0x000fe200078e00ff */
[----:B------:R-:W-:Y:S01]  /*0090*/  SHF.R.S32.HI R7, RZ, 0x1f, R6 ;  /* 0x0000001fff077819 */ /* 0x000fe20000011406 */
[----:B------:R-:W1:Y:S03]  /*00a0*/  LDCU.64 UR4, c[0x0][0x358] ;  /* 0x00006b00ff0477ac */ /* 0x000e660008000a00 */
[----:B0-----:R-:W-:Y:S01]  /*00b0*/  LOP3.LUT R4, R11, R2, RZ, 0x3c, !PT ;  /* 0x000000020b047212 */ /* 0x001fe200078e3cff */
[----:B------:R-:W-:Y:S01]  /*00c0*/  VIADD R9, R3, 0xbb67ae85 ;  /* 0xbb67ae8503097836 */ /* 0x000fe20000000000 */
[----:B------:R-:W-:Y:S02]  /*00d0*/  LOP3.LUT R12, R7, R3, RZ, 0x3c, !PT ;  /* 0x00000003070c7212 */ /* 0x000fe400078e3cff */
[----:B------:R-:W-:Y:S01]  /*00e0*/  IADD3 R11, PT, PT, R2, 0x3c6ef372, RZ ;  /* 0x3c6ef372020b7810 */ /* 0x000fe20007ffe0ff */
[----:B------:R-:W-:-:S04]  /*00f0*/  IMAD.WIDE.U32 R4, R4, -0x2daee0ad, RZ ;  /* 0xd2511f5304047825 */ /* 0x000fc800078e00ff */
[----:B------:R-:W-:Y:S01]  /*0100*/  IMAD.WIDE.U32 R12, R12, -0x326172a9, RZ ;  /* 0xcd9e8d570c0c7825 */ /* 0x000fe200078e00ff */
[----:B------:R-:W-:-:S03]  /*0110*/  LOP3.LUT R9, R9, R5, RZ, 0x3c, !PT ;  /* 0x0000000509097212 */ /* 0x000fc600078e3cff */
[----:B------:R-:W-:Y:S02]  /*0120*/  VIADD R5, R2, 0x9e3779b9 ;  /* 0x9e3779b902057836 */ /* 0x000fe40000000000 */
[----:B------:R-:W-:-:S03]  /*0130*/  IMAD.WIDE.U32 R8, R9, -0x326172a9, RZ ;  /* 0xcd9e8d5709087825 */ /* 0x000fc600078e00ff */
[----:B------:R-:W-:Y:S02]  /*0140*/  LOP3.LUT R5, R5, R10, R13, 0x96, !PT ;  /* 0x0000000a05057212 */ /* 0x000fe400078e960d */
[----:B------:R-:W-:Y:S01]  /*0150*/  LOP3.LUT R11, R9, R12, R11, 0x96, !PT ;  /* 0x0000000c090b7212 */ /* 0x000fe200078e960b */
[----:B------:R-:W-:Y:S02]  /*0160*/  VIADD R9, R3, 0x76cf5d0a ;  /* 0x76cf5d0a03097836 */ /* 0x000fe40000000000 */
[----:B------:R-:W-:Y:S01]  /*0170*/  IMAD.WIDE.U32 R12, R5, -0x2daee0ad, RZ ;  /* 0xd2511f53050c7825 */ /* 0x000fe200078e00ff */
[----:B------:R-:W-:-:S03]  /*0180*/  IADD3 R5, PT, PT, R3, 0x32370b8f, RZ ;  /* 0x32370b8f03057810 */ /* 0x000fc60007ffe0ff */
[----:B------:R-:W-:Y:S01]  /*0190*/  IMAD.WIDE.U32 R10, R11, -0x2daee0ad, RZ ;  /* 0xd2511f530b0a7825 */ /* 0x000fe200078e00ff */
[----:B------:R-:W-:-:S04]  /*01a0*/  LOP3.LUT R9, R13, R4, R9, 0x96, !PT ;  /* 0x000000040d097212 */ /* 0x000fc800078e9609 */
[----:B------:R-:W-:Y:S01]  /*01b0*/  LOP3.LUT R5, R11, R12, R5, 0x96, !PT ;  /* 0x0000000c0b057212 */ /* 0x000fe200078e9605 */
[C---:B------:R-:W-:Y:S02]  /*01c0*/  VIADD R11, R2.reuse, 0xdaa66d2b ;  /* 0xdaa66d2b020b7836 */ /* 0x040fe40000000000 */
[----:B------:R-:W-:Y:S01]  /*01d0*/  IMAD.WIDE.U32 R12, R9, -0x326172a9, RZ ;  /* 0xcd9e8d57090c7825 */ /* 0x000fe200078e00ff */
[----:B------:R-:W-:-:S03]  /*01e0*/  IADD3 R9, PT, PT, R2, 0x78dde6e4, RZ ;  /* 0x78dde6e402097810 */ /* 0x000fc60007ffe0ff */
[----:B------:R-:W-:Y:S01]  /*01f0*/  IMAD.WIDE.U32 R4, R5, -0x326172a9, RZ ;  /* 0xcd9e8d5705047825 */ /* 0x000fe200078e00ff */
[----:B------:R-:W-:-:S04]  /*0200*/  LOP3.LUT R11, R13, R8, R11, 0x96, !PT ;  /* 0x000000080d0b7212 */ /* 0x000fc800078e960b */
[----:B------:R-:W-:Y:S01]  /*0210*/  LOP3.LUT R9, R5, R12, R9, 0x96, !PT ;  /* 0x0000000c05097212 */ /* 0x000fe200078e9609 */
[----:B------:R-:W-:Y:S02]  /*0220*/  VIADD R5, R3, 0xed9eba14 ;  /* 0xed9eba1403057836 */ /* 0x000fe40000000000 */
[----:B------:R-:W-:Y:S01]  /*0230*/  IMAD.WIDE.U32 R12, R11, -0x2daee0ad, RZ ;  /* 0xd2511f530b0c7825 */ /* 0x000fe200078e00ff */
[----:B------:R-:W-:-:S03]  /*0240*/  IADD3 R11, PT, PT, R3, -0x56f99767, RZ ;  /* 0xa9066899030b7810 */ /* 0x000fc60007ffe0ff */
[----:B------:R-:W-:Y:S01]  /*0250*/  IMAD.WIDE.U32 R8, R9, -0x2daee0ad, RZ ;  /* 0xd2511f5309087825 */ /* 0x000fe200078e00ff */
[----:B------:R-:W-:-:S04]  /*0260*/  LOP3.LUT R5, R13, R10, R5, 0x96, !PT ;  /* 0x0000000a0d057212 */ /* 0x000fc800078e9605 */
[----:B------:R-:W-:Y:S01]  /*0270*/  LOP3.LUT R11, R9, R12, R11, 0x96, !PT ;  /* 0x0000000c090b7212 */ /* 0x000fe200078e960b */
[C---:B------:R-:W-:Y:S02]  /*0280*/  VIADD R9, R2.reuse, 0x1715609d ;  /* 0x1715609d02097836 */ /* 0x040fe40000000000 */
[----:B------:R-:W-:Y:S01]  /*0290*/  IMAD.WIDE.U32 R12, R5, -0x326172a9, RZ ;  /* 0xcd9e8d57050c7825 */ /* 0x000fe200078e00ff */
[----:B------:R-:W-:-:S03]  /*02a0*/  IADD3 R5, PT, PT, R2, -0x4ab325aa, RZ ;  /* 0xb54cda5602057810 */ /* 0x000fc60007ffe0ff */
[----:B------:R-:W-:Y:S01]  /*02b0*/  IMAD.WIDE.U32 R10, R11, -0x326172a9, RZ ;  /* 0xcd9e8d570b0a7825 */ /* 0x000fe200078e00ff */
[----:B------:R-:W-:-:S04]  /*02c0*/  LOP3.LUT R9, R13, R4, R9, 0x96, !PT ;  /* 0x000000040d097212 */ /* 0x000fc800078e9609 */
[----:B------:R-:W-:Y:S01]  /*02d0*/  LOP3.LUT R5, R11, R12, R5, 0x96, !PT ;  /* 0x0000000c0b057212 */ /* 0x000fe200078e9605 */
[----:B------:R-:W-:Y:S02]  /*02e0*/  VIADD R11, R3, 0x646e171e ;  /* 0x646e171e030b7836 */ /* 0x000fe40000000000 */
[----:B------:R-:W-:Y:S01]  /*02f0*/  IMAD.WIDE.U32 R12, R9, -0x2daee0ad, RZ ;  /* 0xd2511f53090c7825 */ /* 0x000fe200078e00ff */
[----:B------:R-:W-:-:S03]  /*0300*/  IADD3 R9, PT, PT, R3, 0x1fd5c5a3, RZ ;  /* 0x1fd5c5a303097810 */ /* 0x000fc60007ffe0ff */
[----:B------:R-:W-:Y:S01]  /*0310*/  IMAD.WIDE.U32 R4, R5, -0x2daee0ad, RZ ;  /* 0xd2511f5305047825 */ /* 0x000fe200078e00ff */
[----:B------:R-:W-:-:S04]  /*0320*/  LOP3.LUT R11, R13, R8, R11, 0x96, !PT ;  /* 0x000000080d0b7212 */ /* 0x000fc800078e960b */
[----:B------:R-:W-:Y:S01]  /*0330*/  LOP3.LUT R12, R5, R12, R9, 0x96, !PT ;  /* 0x0000000c050c7212 */ /* 0x000fe200078e9609 */
[C---:B------:R-:W-:Y:S01]  /*0340*/  VIADD R5, R2.reuse, 0x5384540f ;  /* 0x5384540f02057836 */ /* 0x040fe20000000000 */
[----:B------:R-:W0:Y:S01]  /*0350*/  LDC.64 R8, c[0x0][0x380] ;  /* 0x0000e000ff087b82 */ /* 0x000e220000000a00 */
[----:B------:R-:W-:Y:S01]  /*0360*/  IMAD.WIDE.U32 R14, R11, -0x326172a9, RZ ;  /* 0xcd9e8d570b0e7825 */ /* 0x000fe200078e00ff */
[----:B------:R-:W-:-:S03]  /*0370*/  IADD3 R11, PT, PT, R2, -0xe443238, RZ ;  /* 0xf1bbcdc8020b7810 */ /* 0x000fc60007ffe0ff */
[----:B------:R-:W-:Y:S01]  /*0380*/  IMAD.WIDE.U32 R12, R12, -0x326172a9, RZ ;  /* 0xcd9e8d570c0c7825 */ /* 0x000fe200078e00ff */
[----:B------:R-:W-:-:S04]  /*0390*/  LOP3.LUT R5, R15, R10, R5, 0x96, !PT ;  /* 0x0000000a0f057212 */ /* 0x000fc800078e9605 */
[----:B------:R-:W-:Y:S01]  /*03a0*/  LOP3.LUT R16, R13, R14, R11, 0x96, !PT ;  /* 0x0000000e0d107212 */ /* 0x000fe200078e960b */
[----:B------:R-:W-:Y:S02]  /*03b0*/  VIADD R11, R3, 0xdb3d7428 ;  /* 0xdb3d7428030b7836 */ /* 0x000fe40000000000 */
[----:B------:R-:W-:Y:S01]  /*03c0*/  IMAD.WIDE.U32 R14, R5, -0x2daee0ad, RZ ;  /* 0xd2511f53050e7825 */ /* 0x000fe200078e00ff */
[----:B------:R-:W-:-:S03]  /*03d0*/  IADD3 R5, PT, PT, R3, -0x695add53, RZ ;  /* 0x96a522ad03057810 */ /* 0x000fc60007ffe0ff */
[----:B------:R-:W-:Y:S01]  /*03e0*/  IMAD.WIDE.U32 R16, R16, -0x2daee0ad, RZ ;  /* 0xd2511f5310107825 */ /* 0x000fe200078e00ff */
[----:B------:R-:W-:Y:S02]  /*03f0*/  LOP3.LUT R20, R15, R4, R11, 0x96, !PT ;  /* 0x000000040f147212 */ /* 0x000fe400078e960b */
[----:B------:R-:W-:Y:S01]  /*0400*/  CS2R R10, SRZ ;  /* 0x00000000000a7805 */ /* 0x000fe2000001ff00 */
[----:B------:R-:W-:Y:S01]  /*0410*/  VIADD R13, R2, 0x8ff34781 ;  /* 0x8ff34781020d7836 */ /* 0x000fe20000000000 */
[----:B------:R-:W-:Y:S01]  /*0420*/  LOP3.LUT R14, R17, R14, R5, 0x96, !PT ;  /* 0x0000000e110e7212 */ /* 0x000fe200078e9605 */
[----:B------:R-:W-:Y:S01]  /*0430*/  IMAD.WIDE.U32 R20, R20, -0x326172a9, RZ ;  /* 0xcd9e8d5714147825 */ /* 0x000fe200078e00ff */
[----:B------:R-:W-:Y:S02]  /*0440*/  CS2R R4, SRZ ;  /* 0x0000000000047805 */ /* 0x000fe4000001ff00 */
[----:B------:R-:W-:Y:S01]  /*0450*/  MOV R15, R16 ;  /* 0x00000010000f7202 */ /* 0x000fe20000000f00 */
[----:B0-----:R-:W-:Y:S01]  /*0460*/  IMAD.WIDE R18, R6, 0x40, R8 ;  /* 0x0000004006127825 */ /* 0x001fe200078e0208 */
[----:B------:R-:W-:-:S02]  /*0470*/  LOP3.LUT R12, R21, R12, R13, 0x96, !PT ;  /* 0x0000000c150c7212 */ /* 0x000fc400078e960d */
[----:B------:R-:W-:Y:S01]  /*0480*/  MOV R8, R2 ;  /* 0x0000000200087202 */ /* 0x000fe20000000f00 */
[----:B------:R-:W-:Y:S01]  /*0490*/  IMAD.MOV.U32 R9, RZ, RZ, R3 ;  /* 0x000000ffff097224 */ /* 0x000fe200078e0003 */
[----:B-1----:R-:W-:Y:S01]  /*04a0*/  STG.E.128 desc[UR4][R18.64], R4 ;  /* 0x0000000412007986 */ /* 0x002fe2000c101d04 */
[----:B------:R-:W-:-:S03]  /*04b0*/  IMAD.MOV.U32 R13, RZ, RZ, R20 ;  /* 0x000000ffff0d7224 */ /* 0x000fc600078e0014 */
[----:B------:R-:W-:Y:S04]  /*04c0*/  STG.E.128 desc[UR4][R18.64+0x20], R8 ;  /* 0x0000200812007986 */ /* 0x000fe8000c101d04 */
[----:B------:R-:W-:Y:S04]  /*04d0*/  STG.E.64 desc[UR4][R18.64+0x30], RZ ;  /* 0x000030ff12007986 */ /* 0x000fe8000c101b04 */
[----:B------:R-:W-:Y:S04]  /*04e0*/  STG.E.64 desc[UR4][R18.64+0x38], RZ ;  /* 0x000038ff12007986 */ /* 0x000fe8000c101b04 */
[----:B------:R-:W-:Y:S01]  /*04f0*/  STG.E.128 desc[UR4][R18.64+0x10], R12 ;  /* 0x0000100c12007986 */ /* 0x000fe2000c101d04 */
[----:B------:R-:W-:Y:S05]  /*0500*/  EXIT ;  /* 0x000000000000794d */ /* 0x000fea0003800000 */
.L_x_1638:
        /* <DEDUP_REMOVED lines=15> */
.L_x_1696:


//--------------------- .nv.global.init           --------------------------
	.section	.nv.global.init,"aw",@progbits
	.align	4
.nv.global.init:
	.type		mrg32k3aM1SubSeq,@object
	.size		mrg32k3aM1SubSeq,(mrg32k3aM2SubSeq - mrg32k3aM1SubSeq)
mrg32k3aM1SubSeq:
        /*0000*/ 	.byte	0x0b, 0xcc, 0xee, 0x04, 0x73, 0x29, 0x8b, 0x6f, 0xf6, 0x53, 0x03, 0xf6, 0x23, 0xf6, 0xea, 0xda
        /* <DEDUP_REMOVED lines=125> */
	.type		mrg32k3aM2SubSeq,@object
	.size		mrg32k3aM2SubSeq,(mrg32k3aM1 - mrg32k3aM2SubSeq)
mrg32k3aM2SubSeq:
        /* <DEDUP_REMOVED lines=126> */
	.type		mrg32k3aM1,@object
	.size		mrg32k3aM1,(mrg32k3aM1Seq - mrg32k3aM1)
mrg32k3aM1:
        /* <DEDUP_REMOVED lines=144> */
	.type		mrg32k3aM1Seq,@object
	.size		mrg32k3aM1Seq,(mrg32k3aM2 - mrg32k3aM1Seq)
mrg32k3aM1Seq:
        /* <DEDUP_REMOVED lines=144> */
	.type		mrg32k3aM2,@object
	.size		mrg32k3aM2,(mrg32k3aM2Seq - mrg32k3aM2)
mrg32k3aM2:
        /* <DEDUP_REMOVED lines=144> */
	.type		mrg32k3aM2Seq,@object
	.size		mrg32k3aM2Seq,(precalc_xorwow_matrix - mrg32k3aM2Seq)
mrg32k3aM2Seq:
        /* <DEDUP_REMOVED lines=144> */
	.type		precalc_xorwow_matrix,@object
	.size		precalc_xorwow_matrix,(precalc_xorwow_offset_matrix - precalc_xorwow_matrix)
precalc_xorwow_matrix:
        /* <DEDUP_REMOVED lines=6400> */
	.type		precalc_xorwow_offset_matrix,@object
	.size		precalc_xorwow_offset_matrix,(.L_1 - precalc_xorwow_offset_matrix)
precalc_xorwow_offset_matrix:
        /* <DEDUP_REMOVED lines=6400> */
.L_1:


//--------------------- .nv.shared._ZN3cub18CUB_300001_SM_10006detail10radix_sort29DeviceRadixSortOnesweepKernelINS1_5radix10policy_hubIiiyE10Policy1000ELNS0_9SortOrderE0EiiyiiNS1_21identity_decomposer_tEEEvPT5_SB_PT3_PKSC_PT1_PKSG_PT2_PKSK_T4_iiT6_ --------------------------
	.section	.nv.shared._ZN3cub18CUB_300001_SM_10006detail10radix_sort29DeviceRadixSortOnesweepKernelINS1_5radix10policy_hubIiiyE10Policy1000ELNS0_9SortOrderE0EiiyiiNS1_21identity_decomposer_tEEEvPT5_SB_PT3_PKSC_PT1_PKSG_PT2_PKSK_T4_iiT6_,"aw",@nobits
	.sectionflags	@""
	.align	16
.nv.shared._ZN3cub18CUB_300001_SM_10006detail10radix_sort29DeviceRadixSortOnesweepKernelINS1_5radix10policy_hubIiiyE10Policy1000ELNS0_9SortOrderE0EiiyiiNS1_21identity_decomposer_tEEEvPT5_SB_PT3_PKSC_PT1_PKSG_PT2_PKSK_T4_iiT6_:
	.zero		29184


//--------------------- .nv.shared.reserved.0     --------------------------
	.section	.nv.shared.reserved.0,"aw",@nobits
	.weak		__nv_reservedSMEM_offset_0_alias
	.size		__nv_reservedSMEM_offset_0_alias, 0, 64
	.other		__nv_reservedSMEM_offset_0_alias,@"STO_CUDA_RESERVED_SHARED STV_DEFAULT"
__nv_reservedSMEM_offset_0_alias:
	.zero		0
	.zero		64


//--------------------- .nv.global                --------------------------
	.section	.nv.global,"aw",@nobits
.nv.global:
	.type		_ZN34_INTERNAL_d6675c36_4_k_cu_06b6d36f6thrust24THRUST_300001_SM_1000_NS12placeholders2_8E,@object
	.size		_ZN34_INTERNAL_d6675c36_4_k_cu_06b6d36f6thrust24THRUST_300001_SM_1000_NS12placeholders2_8E,(_ZN34_INTERNAL_d6675c36_4_k_cu_06b6d36f4cuda3std3__436_GLOBAL__N__d6675c36_4_k_cu_06b6d36f6ignoreE - _ZN34_INTERNAL_d6675c36_4_k_cu_06b6d36f6thrust24THRUST_300001_SM_1000_NS12placeholders2_8E)
_ZN34_INTERNAL_d6675c36_4_k_cu_06b6d36f6thrust24THRUST_300001_SM_1000_NS12placeholders2_8E:
	.zero		1
	.type		_ZN34_INTERNAL_d6675c36_4_k_cu_06b6d36f4cuda3std3__436_GLOBAL__N__d6675c36_4_k_cu_06b6d36f6ignoreE,@object
	.size		_ZN34_INTERNAL_d6675c36_4_k_cu_06b6d36f4cuda3std3__436_GLOBAL__N__d6675c36_4_k_cu_06b6d36f6ignoreE,(_ZN34_INTERNAL_d6675c36_4_k_cu_06b6d36f4cuda3std6ranges3__45__cpo4dataE - _ZN34_INTERNAL_d6675c36_4_k_cu_06b6d36f4cuda3std3__436_GLOBAL__N__d6675c36_4_k_cu_06b6d36f6ignoreE)
_ZN34_INTERNAL_d6675c36_4_k_cu_06b6d36f4cuda3std3__436_GLOBAL__N__d6675c36_4_k_cu_06b6d36f6ignoreE:
	.zero		1
	.type		_ZN34_INTERNAL_d6675c36_4_k_cu_06b6d36f4cuda3std6ranges3__45__cpo4dataE,@object
	.size		_ZN34_INTERNAL_d6675c36_4_k_cu_06b6d36f4cuda3std6ranges3__45__cpo4dataE,(_ZN34_INTERNAL_d6675c36_4_k_cu_06b6d36f6thrust24THRUST_300001_SM_1000_NS6system3cpp3parE - _ZN34_INTERNAL_d6675c36_4_k_cu_06b6d36f4cuda3std6ranges3__45__cpo4dataE)
_ZN34_INTERNAL_d6675c36_4_k_cu_06b6d36f4cuda3std6ranges3__45__cpo4dataE:
	.zero		1
	.type		_ZN34_INTERNAL_d6675c36_4_k_cu_06b6d36f6thrust24THRUST_300001_SM_1000_NS6system3cpp3parE,@object
	.size		_ZN34_INTERNAL_d6675c36_4_k_cu_06b6d36f6thrust24THRUST_300001_SM_1000_NS6system3cpp3parE,(_ZN34_INTERNAL_d6675c36_4_k_cu_06b6d36f4cuda3std3__45__cpo5beginE - _ZN34_INTERNAL_d6675c36_4_k_cu_06b6d36f6thrust24THRUST_300001_SM_1000_NS6system3cpp3parE)
_ZN34_INTERNAL_d6675c36_4_k_cu_06b6d36f6thrust24THRUST_300001_SM_1000_NS6system3cpp3parE:
	.zero		1
	.type		_ZN34_INTERNAL_d6675c36_4_k_cu_06b6d36f4cuda3std3__45__cpo5beginE,@object
	.size		_ZN34_INTERNAL_d6675c36_4_k_cu_06b6d36f4cuda3std3__45__cpo5beginE,(_ZN34_INTERNAL_d6675c36_4_k_cu_06b6d36f4cuda3std6ranges3__45__cpo5beginE - _ZN34_INTERNAL_d6675c36_4_k_cu_06b6d36f4cuda3std3__45__cpo5beginE)
_ZN34_INTERNAL_d6675c36_4_k_cu_06b6d36f4cuda3std3__45__cpo5beginE:
	.zero		1
	.type		_ZN34_INTERNAL_d6675c36_4_k_cu_06b6d36f4cuda3std6ranges3__45__cpo5beginE,@object
	.size		_ZN34_INTERNAL_d6675c36_4_k_cu_06b6d36f4cuda3std6ranges3__45__cpo5beginE,(_ZN34_INTERNAL_d6675c36_4_k_cu_06b6d36f6thrust24THRUST_300001_SM_1000_NS6deviceE - _ZN34_INTERNAL_d6675c36_4_k_cu_06b6d36f4cuda3std6ranges3__45__cpo5beginE)
_ZN34_INTERNAL_d6675c36_4_k_cu_06b6d36f4cuda3std6ranges3__45__cpo5beginE:
	.zero		1
	.type		_ZN34_INTERNAL_d6675c36_4_k_cu_06b6d36f6thrust24THRUST_300001_SM_1000_NS6deviceE,@object
	.size		_ZN34_INTERNAL_d6675c36_4_k_cu_06b6d36f6thrust24THRUST_300001_SM_1000_NS6deviceE,(_ZN34_INTERNAL_d6675c36_4_k_cu_06b6d36f4cuda3std3__47nulloptE - _ZN34_INTERNAL_d6675c36_4_k_cu_06b6d36f6thrust24THRUST_300001_SM_1000_NS6deviceE)
_ZN34_INTERNAL_d6675c36_4_k_cu_06b6d36f6thrust24THRUST_300001_SM_1000_NS6deviceE:
	.zero		1
	.type		_ZN34_INTERNAL_d6675c36_4_k_cu_06b6d36f4cuda3std3__47nulloptE,@object
	.size		_ZN34_INTERNAL_d6675c36_4_k_cu_06b6d36f4cuda3std3__47nulloptE,(_ZN34_INTERNAL_d6675c36_4_k_cu_06b6d36f4cuda3std6ranges3__45__cpo8distanceE - _ZN34_INTERNAL_d6675c36_4_k_cu_06b6d36f4cuda3std3__47nulloptE)
_ZN34_INTERNAL_d6675c36_4_k_cu_06b6d36f4cuda3std3__47nulloptE:
	.zero		1
	.type		_ZN34_INTERNAL_d6675c36_4_k_cu_06b6d36f4cuda3std6ranges3__45__cpo8distanceE,@object
	.size		_ZN34_INTERNAL_d6675c36_4_k_cu_06b6d36f4cuda3std6ranges3__45__cpo8distanceE,(_ZN34_INTERNAL_d6675c36_4_k_cu_06b6d36f6thrust24THRUST_300001_SM_1000_NS12placeholders2_4E - _ZN34_INTERNAL_d6675c36_4_k_cu_06b6d36f4cuda3std6ranges3__45__cpo8distanceE)
_ZN34_INTERNAL_d6675c36_4_k_cu_06b6d36f4cuda3std6ranges3__45__cpo8distanceE:
	.zero		1
	.type		_ZN34_INTERNAL_d6675c36_4_k_cu_06b6d36f6thrust24THRUST_300001_SM_1000_NS12placeholders2_4E,@object
	.size		_ZN34_INTERNAL_d6675c36_4_k_cu_06b6d36f6thrust24THRUST_300001_SM_1000_NS12placeholders2_4E,(_ZN34_INTERNAL_d6675c36_4_k_cu_06b6d36f4cuda3std3__45__cpo6rbeginE - _ZN34_INTERNAL_d6675c36_4_k_cu_06b6d36f6thrust24THRUST_300001_SM_1000_NS12placeholders2_4E)
_ZN34_INTERNAL_d6675c36_4_k_cu_06b6d36f6thrust24THRUST_300001_SM_1000_NS12placeholders2_4E:
	.zero		1
	.type		_ZN34_INTERNAL_d6675c36_4_k_cu_06b6d36f4cuda3std3__45__cpo6rbeginE,@object
	.size		_ZN34_INTERNAL_d6675c36_4_k_cu_06b6d36f4cuda3std3__45__cpo6rbeginE,(_ZN34_INTERNAL_d6675c36_4_k_cu_06b6d36f4cuda3std6ranges3__45__cpo7advanceE - _ZN34_INTERNAL_d6675c36_4_k_cu_06b6d36f4cuda3std3__45__cpo6rbeginE)
_ZN34_INTERNAL_d6675c36_4_k_cu_06b6d36f4cuda3std3__45__cpo6rbeginE:
	.zero		1
	.type		_ZN34_INTERNAL_d6675c36_4_k_cu_06b6d36f4cuda3std6ranges3__45__cpo7advanceE,@object
	.size		_ZN34_INTERNAL_d6675c36_4_k_cu_06b6d36f4cuda3std6ranges3__45__cpo7advanceE,(_ZN34_INTERNAL_d6675c36_4_k_cu_06b6d36f6thrust24THRUST_300001_SM_1000_NS12placeholders3_10E - _ZN34_INTERNAL_d6675c36_4_k_cu_06b6d36f4cuda3std6ranges3__45__cpo7advanceE)
_ZN34_INTERNAL_d6675c36_4_k_cu_06b6d36f4cuda3std6ranges3__45__cpo7advanceE:
	.zero		1
	.type		_ZN34_INTERNAL_d6675c36_4_k_cu_06b6d36f6thrust24THRUST_300001_SM_1000_NS12placeholders3_10E,@object
	.size		_ZN34_INTERNAL_d6675c36_4_k_cu_06b6d36f6thrust24THRUST_300001_SM_1000_NS12placeholders3_10E,(_ZN34_INTERNAL_d6675c36_4_k_cu_06b6d36f4cuda3std3__48in_placeE - _ZN34_INTERNAL_d6675c36_4_k_cu_06b6d36f6thrust24THRUST_300001_SM_1000_NS12placeholders3_10E)
_ZN34_INTERNAL_d6675c36_4_k_cu_06b6d36f6thrust24THRUST_300001_SM_1000_NS12placeholders3_10E:
	.zero		1
	.type		_ZN34_INTERNAL_d6675c36_4_k_cu_06b6d36f4cuda3std3__48in_placeE,@object
	.size		_ZN34_INTERNAL_d6675c36_4_k_cu_06b6d36f4cuda3std3__48in_placeE,(_ZN34_INTERNAL_d6675c36_4_k_cu_06b6d36f4cuda3std6ranges3__45__cpo4sizeE - _ZN34_INTERNAL_d6675c36_4_k_cu_06b6d36f4cuda3std3__48in_placeE)
_ZN34_INTERNAL_d6675c36_4_k_cu_06b6d36f4cuda3std3__48in_placeE:
	.zero		1
	.type		_ZN34_INTERNAL_d6675c36_4_k_cu_06b6d36f4cuda3std6ranges3__45__cpo4sizeE,@object
	.size		_ZN34_INTERNAL_d6675c36_4_k_cu_06b6d36f4cuda3std6ranges3__45__cpo4sizeE,(_ZN34_INTERNAL_d6675c36_4_k_cu_06b6d36f6thrust24THRUST_300001_SM_1000_NS12placeholders2_2E - _ZN34_INTERNAL_d6675c36_4_k_cu_06b6d36f4cuda3std6ranges3__45__cpo4sizeE)
_ZN34_INTERNAL_d6675c36_4_k_cu_06b6d36f4cuda3std6ranges3__45__cpo4sizeE:
	.zero		1
	.type		_ZN34_INTERNAL_d6675c36_4_k_cu_06b6d36f6thrust24THRUST_300001_SM_1000_NS12placeholders2_2E,@object
	.size		_ZN34_INTERNAL_d6675c36_4_k_cu_06b6d36f6thrust24THRUST_300001_SM_1000_NS12placeholders2_2E,(_ZN34_INTERNAL_d6675c36_4_k_cu_06b6d36f4cuda3std3__45__cpo6cbeginE - _ZN34_INTERNAL_d6675c36_4_k_cu_06b6d36f6thrust24THRUST_300001_SM_1000_NS12placeholders2_2E)
_ZN34_INTERNAL_d6675c36_4_k_cu_06b6d36f6thrust24THRUST_300001_SM_1000_NS12placeholders2_2E:
	.zero		1
	.type		_ZN34_INTERNAL_d6675c36_4_k_cu_06b6d36f4cuda3std3__45__cpo6cbeginE,@object
	.size		_ZN34_INTERNAL_d6675c36_4_k_cu_06b6d36f4cuda3std3__45__cpo6cbeginE,(_ZN34_INTERNAL_d6675c36_4_k_cu_06b6d36f4cuda3std6ranges3__45__cpo6cbeginE - _ZN34_INTERNAL_d6675c36_4_k_cu_06b6d36f4cuda3std3__45__cpo6cbeginE)
_ZN34_INTERNAL_d6675c36_4_k_cu_06b6d36f4cuda3std3__45__cpo6cbeginE:
	.zero		1
	.type		_ZN34_INTERNAL_d6675c36_4_k_cu_06b6d36f4cuda3std6ranges3__45__cpo6cbeginE,@object
	.size		_ZN34_INTERNAL_d6675c36_4_k_cu_06b6d36f4cuda3std6ranges3__45__cpo6cbeginE,(_ZN34_INTERNAL_d6675c36_4_k_cu_06b6d36f6thrust24THRUST_300001_SM_1000_NS12placeholders2_6E - _ZN34_INTERNAL_d6675c36_4_k_cu_06b6d36f4cuda3std6ranges3__45__cpo6cbeginE)
_ZN34_INTERNAL_d6675c36_4_k_cu_06b6d36f4cuda3std6ranges3__45__cpo6cbeginE:
	.zero		1
	.type		_ZN34_INTERNAL_d6675c36_4_k_cu_06b6d36f6thrust24THRUST_300001_SM_1000_NS12placeholders2_6E,@object
	.size		_ZN34_INTERNAL_d6675c36_4_k_cu_06b6d36f6thrust24THRUST_300001_SM_1000_NS12placeholders2_6E,(_ZN34_INTERNAL_d6675c36_4_k_cu_06b6d36f4cuda3std3__45__cpo7crbeginE - _ZN34_INTERNAL_d6675c36_4_k_cu_06b6d36f6thrust24THRUST_300001_SM_1000_NS12placeholders2_6E)
_ZN34_INTERNAL_d6675c36_4_k_cu_06b6d36f6thrust24THRUST_300001_SM_1000_NS12placeholders2_6E:
	.zero		1
	.type		_ZN34_INTERNAL_d6675c36_4_k_cu_06b6d36f4cuda3std3__45__cpo7crbeginE,@object
	.size		_ZN34_INTERNAL_d6675c36_4_k_cu_06b6d36f4cuda3std3__45__cpo7crbeginE,(_ZN34_INTERNAL_d6675c36_4_k_cu_06b6d36f4cuda3std6ranges3__45__cpo4nextE - _ZN34_INTERNAL_d6675c36_4_k_cu_06b6d36f4cuda3std3__45__cpo7crbeginE)
_ZN34_INTERNAL_d6675c36_4_k_cu_06b6d36f4cuda3std3__45__cpo7crbeginE:
	.zero		1
	.type		_ZN34_INTERNAL_d6675c36_4_k_cu_06b6d36f4cuda3std6ranges3__45__cpo4nextE,@object
	.size		_ZN34_INTERNAL_d6675c36_4_k_cu_06b6d36f4cuda3std6ranges3__45__cpo4nextE,(_ZN34_INTERNAL_d6675c36_4_k_cu_06b6d36f4cuda3std6ranges3__45__cpo4swapE - _ZN34_INTERNAL_d6675c36_4_k_cu_06b6d36f4cuda3std6ranges3__45__cpo4nextE)
_ZN34_INTERNAL_d6675c36_4_k_cu_06b6d36f4cuda3std6ranges3__45__cpo4nextE:
	.zero		1
	.type		_ZN34_INTERNAL_d6675c36_4_k_cu_06b6d36f4cuda3std6ranges3__45__cpo4swapE,@object
	.size		_ZN34_INTERNAL_d6675c36_4_k_cu_06b6d36f4cuda3std6ranges3__45__cpo4swapE,(_ZN34_INTERNAL_d6675c36_4_k_cu_06b6d36f6thrust24THRUST_300001_SM_1000_NS8cuda_cub10par_nosyncE - _ZN34_INTERNAL_d6675c36_4_k_cu_06b6d36f4cuda3std6ranges3__45__cpo4swapE)
_ZN34_INTERNAL_d6675c36_4_k_cu_06b6d36f4cuda3std6ranges3__45__cpo4swapE:
	.zero		1
	.type		_ZN34_INTERNAL_d6675c36_4_k_cu_06b6d36f6thrust24THRUST_300001_SM_1000_NS8cuda_cub10par_nosyncE,@object
	.size		_ZN34_INTERNAL_d6675c36_4_k_cu_06b6d36f6thrust24THRUST_300001_SM_1000_NS8cuda_cub10par_nosyncE,(_ZN34_INTERNAL_d6675c36_4_k_cu_06b6d36f6thrust24THRUST_300001_SM_1000_NS3seqE - _ZN34_INTERNAL_d6675c36_4_k_cu_06b6d36f6thrust24THRUST_300001_SM_1000_NS8cuda_cub10par_nosyncE)
_ZN34_INTERNAL_d6675c36_4_k_cu_06b6d36f6thrust24THRUST_300001_SM_1000_NS8cuda_cub10par_nosyncE:
	.zero		1
	.type		_ZN34_INTERNAL_d6675c36_4_k_cu_06b6d36f6thrust24THRUST_300001_SM_1000_NS3seqE,@object
	.size		_ZN34_INTERNAL_d6675c36_4_k_cu_06b6d36f6thrust24THRUST_300001_SM_1000_NS3seqE,(_ZN34_INTERNAL_d6675c36_4_k_cu_06b6d36f4cuda3std3__420unreachable_sentinelE - _ZN34_INTERNAL_d6675c36_4_k_cu_06b6d36f6thrust24THRUST_300001_SM_1000_NS3seqE)
_ZN34_INTERNAL_d6675c36_4_k_cu_06b6d36f6thrust24THRUST_300001_SM_1000_NS3seqE:
	.zero		1
	.type		_ZN34_INTERNAL_d6675c36_4_k_cu_06b6d36f4cuda3std3__420unreachable_sentinelE,@object
	.size		_ZN34_INTERNAL_d6675c36_4_k_cu_06b6d36f4cuda3std3__420unreachable_sentinelE,(_ZN34_INTERNAL_d6675c36_4_k_cu_06b6d36f4cuda3std6ranges3__45__cpo5ssizeE - _ZN34_INTERNAL_d6675c36_4_k_cu_06b6d36f4cuda3std3__420unreachable_sentinelE)
_ZN34_INTERNAL_d6675c36_4_k_cu_06b6d36f4cuda3std3__420unreachable_sentinelE:
	.zero		1
	.type		_ZN34_INTERNAL_d6675c36_4_k_cu_06b6d36f4cuda3std6ranges3__45__cpo5ssizeE,@object
	.size		_ZN34_INTERNAL_d6675c36_4_k_cu_06b6d36f4cuda3std6ranges3__45__cpo5ssizeE,(_ZN34_INTERNAL_d6675c36_4_k_cu_06b6d36f6thrust24THRUST_300001_SM_1000_NS12placeholders2_3E - _ZN34_INTERNAL_d6675c36_4_k_cu_06b6d36f4cuda3std6ranges3__45__cpo5ssizeE)
_ZN34_INTERNAL_d6675c36_4_k_cu_06b6d36f4cuda3std6ranges3__45__cpo5ssizeE:
	.zero		1
	.type		_ZN34_INTERNAL_d6675c36_4_k_cu_06b6d36f6thrust24THRUST_300001_SM_1000_NS12placeholders2_3E,@object
	.size		_ZN34_INTERNAL_d6675c36_4_k_cu_06b6d36f6thrust24THRUST_300001_SM_1000_NS12placeholders2_3E,(_ZN34_INTERNAL_d6675c36_4_k_cu_06b6d36f4cuda3std3__45__cpo4cendE - _ZN34_INTERNAL_d6675c36_4_k_cu_06b6d36f6thrust24THRUST_300001_SM_1000_NS12placeholders2_3E)
_ZN34_INTERNAL_d6675c36_4_k_cu_06b6d36f6thrust24THRUST_300001_SM_1000_NS12placeholders2_3E:
	.zero		1
	.type		_ZN34_INTERNAL_d6675c36_4_k_cu_06b6d36f4cuda3std3__45__cpo4cendE,@object
	.size		_ZN34_INTERNAL_d6675c36_4_k_cu_06b6d36f4cuda3std3__45__cpo4cendE,(_ZN34_INTERNAL_d6675c36_4_k_cu_06b6d36f4cuda3std6ranges3__45__cpo4cendE - _ZN34_INTERNAL_d6675c36_4_k_cu_06b6d36f4cuda3std3__45__cpo4cendE)
_ZN34_INTERNAL_d6675c36_4_k_cu_06b6d36f4cuda3std3__45__cpo4cendE:
	.zero		1
	.type		_ZN34_INTERNAL_d6675c36_4_k_cu_06b6d36f4cuda3std6ranges3__45__cpo4cendE,@object
	.size		_ZN34_INTERNAL_d6675c36_4_k_cu_06b6d36f4cuda3std6ranges3__45__cpo4cendE,(_ZN34_INTERNAL_d6675c36_4_k_cu_06b6d36f6thrust24THRUST_300001_SM_1000_NS12placeholders2_7E - _ZN34_INTERNAL_d6675c36_4_k_cu_06b6d36f4cuda3std6ranges3__45__cpo4cendE)
_ZN34_INTERNAL_d6675c36_4_k_cu_06b6d36f4cuda3std6ranges3__45__cpo4cendE:
	.zero		1
	.type		_ZN34_INTERNAL_d6675c36_4_k_cu_06b6d36f6thrust24THRUST_300001_SM_1000_NS12placeholders2_7E,@object
	.size		_ZN34_INTERNAL_d6675c36_4_k_cu_06b6d36f6thrust24THRUST_300001_SM_1000_NS12placeholders2_7E,(_ZN34_INTERNAL_d6675c36_4_k_cu_06b6d36f4cuda3std3__45__cpo5crendE - _ZN34_INTERNAL_d6675c36_4_k_cu_06b6d36f6thrust24THRUST_300001_SM_1000_NS12placeholders2_7E)
_ZN34_INTERNAL_d6675c36_4_k_cu_06b6d36f6thrust24THRUST_300001_SM_1000_NS12placeholders2_7E:
	.zero		1
	.type		_ZN34_INTERNAL_d6675c36_4_k_cu_06b6d36f4cuda3std3__45__cpo5crendE,@object
	.size		_ZN34_INTERNAL_d6675c36_4_k_cu_06b6d36f4cuda3std3__45__cpo5crendE,(_ZN34_INTERNAL_d6675c36_4_k_cu_06b6d36f4cuda3std6ranges3__45__cpo4prevE - _ZN34_INTERNAL_d6675c36_4_k_cu_06b6d36f4cuda3std3__45__cpo5crendE)
_ZN34_INTERNAL_d6675c36_4_k_cu_06b6d36f4cuda3std3__45__cpo5crendE:
	.zero		1
	.type		_ZN34_INTERNAL_d6675c36_4_k_cu_06b6d36f4cuda3std6ranges3__45__cpo4prevE,@object
	.size		_ZN34_INTERNAL_d6675c36_4_k_cu_06b6d36f4cuda3std6ranges3__45__cpo4prevE,(_ZN34_INTERNAL_d6675c36_4_k_cu_06b6d36f4cuda3std6ranges3__45__cpo9iter_moveE - _ZN34_INTERNAL_d6675c36_4_k_cu_06b6d36f4cuda3std6ranges3__45__cpo4prevE)
_ZN34_INTERNAL_d6675c36_4_k_cu_06b6d36f4cuda3std6ranges3__45__cpo4prevE:
	.zero		1
	.type		_ZN34_INTERNAL_d6675c36_4_k_cu_06b6d36f4cuda3std6ranges3__45__cpo9iter_moveE,@object
	.size		_ZN34_INTERNAL_d6675c36_4_k_cu_06b6d36f4cuda3std6ranges3__45__cpo9iter_moveE,(_ZN34_INTERNAL_d6675c36_4_k_cu_06b6d36f6thrust24THRUST_300001_SM_1000_NS6system6detail10sequential3seqE - _ZN34_INTERNAL_d6675c36_4_k_cu_06b6d36f4cuda3std6ranges3__45__cpo9iter_moveE)
_ZN34_INTERNAL_d6675c36_4_k_cu_06b6d36f4cuda3std6ranges3__45__cpo9iter_moveE:
	.zero		1
	.type		_ZN34_INTERNAL_d6675c36_4_k_cu_06b6d36f6thrust24THRUST_300001_SM_1000_NS6system6detail10sequential3seqE,@object
	.size		_ZN34_INTERNAL_d6675c36_4_k_cu_06b6d36f6thrust24THRUST_300001_SM_1000_NS6system6detail10sequential3seqE,(_ZN34_INTERNAL_d6675c36_4_k_cu_06b6d36f6thrust24THRUST_300001_SM_1000_NS12placeholders2_9E - _ZN34_INTERNAL_d6675c36_4_k_cu_06b6d36f6thrust24THRUST_300001_SM_1000_NS6system6detail10sequential3seqE)
_ZN34_INTERNAL_d6675c36_4_k_cu_06b6d36f6thrust24THRUST_300001_SM_1000_NS6system6detail10sequential3seqE:
	.zero		1
	.type		_ZN34_INTERNAL_d6675c36_4_k_cu_06b6d36f6thrust24THRUST_300001_SM_1000_NS12placeholders2_9E,@object
	.size		_ZN34_INTERNAL_d6675c36_4_k_cu_06b6d36f6thrust24THRUST_300001_SM_1000_NS12placeholders2_9E,(_ZN34_INTERNAL_d6675c36_4_k_cu_06b6d36f4cuda3std3__419piecewise_constructE - _ZN34_INTERNAL_d6675c36_4_k_cu_06b6d36f6thrust24THRUST_300001_SM_1000_NS12placeholders2_9E)
_ZN34_INTERNAL_d6675c36_4_k_cu_06b6d36f6thrust24THRUST_300001_SM_1000_NS12placeholders2_9E:
	.zero		1
	.type		_ZN34_INTERNAL_d6675c36_4_k_cu_06b6d36f4cuda3std3__419piecewise_constructE,@object
	.size		_ZN34_INTERNAL_d6675c36_4_k_cu_06b6d36f4cuda3std3__419piecewise_constructE,(_ZN34_INTERNAL_d6675c36_4_k_cu_06b6d36f4cuda3std6ranges3__45__cpo5cdataE - _ZN34_INTERNAL_d6675c36_4_k_cu_06b6d36f4cuda3std3__419piecewise_constructE)
_ZN34_INTERNAL_d6675c36_4_k_cu_06b6d36f4cuda3std3__419piecewise_constructE:
	.zero		1
	.type		_ZN34_INTERNAL_d6675c36_4_k_cu_06b6d36f4cuda3std6ranges3__45__cpo5cdataE,@object
	.size		_ZN34_INTERNAL_d6675c36_4_k_cu_06b6d36f4cuda3std6ranges3__45__cpo5cdataE,(_ZN34_INTERNAL_d6675c36_4_k_cu_06b6d36f6thrust24THRUST_300001_SM_1000_NS12placeholders2_1E - _ZN34_INTERNAL_d6675c36_4_k_cu_06b6d36f4cuda3std6ranges3__45__cpo5cdataE)
_ZN34_INTERNAL_d6675c36_4_k_cu_06b6d36f4cuda3std6ranges3__45__cpo5cdataE:
	.zero		1
	.type		_ZN34_INTERNAL_d6675c36_4_k_cu_06b6d36f6thrust24THRUST_300001_SM_1000_NS12placeholders2_1E,@object
	.size		_ZN34_INTERNAL_d6675c36_4_k_cu_06b6d36f6thrust24THRUST_300001_SM_1000_NS12placeholders2_1E,(_ZN34_INTERNAL_d6675c36_4_k_cu_06b6d36f4cuda3std3__45__cpo3endE - _ZN34_INTERNAL_d6675c36_4_k_cu_06b6d36f6thrust24THRUST_300001_SM_1000_NS12placeholders2_1E)
_ZN34_INTERNAL_d6675c36_4_k_cu_06b6d36f6thrust24THRUST_300001_SM_1000_NS12placeholders2_1E:
	.zero		1
	.type		_ZN34_INTERNAL_d6675c36_4_k_cu_06b6d36f4cuda3std3__45__cpo3endE,@object
	.size		_ZN34_INTERNAL_d6675c36_4_k_cu_06b6d36f4cuda3std3__45__cpo3endE,(_ZN34_INTERNAL_d6675c36_4_k_cu_06b6d36f4cuda3std6ranges3__45__cpo3endE - _ZN34_INTERNAL_d6675c36_4_k_cu_06b6d36f4cuda3std3__45__cpo3endE)
_ZN34_INTERNAL_d6675c36_4_k_cu_06b6d36f4cuda3std3__45__cpo3endE:
	.zero		1
	.type		_ZN34_INTERNAL_d6675c36_4_k_cu_06b6d36f4cuda3std6ranges3__45__cpo3endE,@object
	.size		_ZN34_INTERNAL_d6675c36_4_k_cu_06b6d36f4cuda3std6ranges3__45__cpo3endE,(_ZN34_INTERNAL_d6675c36_4_k_cu_06b6d36f6thrust24THRUST_300001_SM_1000_NS12placeholders2_5E - _ZN34_INTERNAL_d6675c36_4_k_cu_06b6d36f4cuda3std6ranges3__45__cpo3endE)
_ZN34_INTERNAL_d6675c36_4_k_cu_06b6d36f4cuda3std6ranges3__45__cpo3endE:
	.zero		1
	.type		_ZN34_INTERNAL_d6675c36_4_k_cu_06b6d36f6thrust24THRUST_300001_SM_1000_NS12placeholders2_5E,@object
	.size		_ZN34_INTERNAL_d6675c36_4_k_cu_06b6d36f6thrust24THRUST_300001_SM_1000_NS12placeholders2_5E,(_ZN34_INTERNAL_d6675c36_4_k_cu_06b6d36f4cuda3std3__45__cpo4rendE - _ZN34_INTERNAL_d6675c36_4_k_cu_06b6d36f6thrust24THRUST_300001_SM_1000_NS12placeholders2_5E)
_ZN34_INTERNAL_d6675c36_4_k_cu_06b6d36f6thrust24THRUST_300001_SM_1000_NS12placeholders2_5E:
	.zero		1
	.type		_ZN34_INTERNAL_d6675c36_4_k_cu_06b6d36f4cuda3std3__45__cpo4rendE,@object
	.size		_ZN34_INTERNAL_d6675c36_4_k_cu_06b6d36f4cuda3std3__45__cpo4rendE,(_ZN34_INTERNAL_d6675c36_4_k_cu_06b6d36f4cuda3std6ranges3__45__cpo9iter_swapE - _ZN34_INTERNAL_d6675c36_4_k_cu_06b6d36f4cuda3std3__45__cpo4rendE)
_ZN34_INTERNAL_d6675c36_4_k_cu_06b6d36f4cuda3std3__45__cpo4rendE:
	.zero		1
	.type		_ZN34_INTERNAL_d6675c36_4_k_cu_06b6d36f4cuda3std6ranges3__45__cpo9iter_swapE,@object
	.size		_ZN34_INTERNAL_d6675c36_4_k_cu_06b6d36f4cuda3std6ranges3__45__cpo9iter_swapE,(_ZN34_INTERNAL_d6675c36_4_k_cu_06b6d36f4cuda3std3__48unexpectE - _ZN34_INTERNAL_d6675c36_4_k_cu_06b6d36f4cuda3std6ranges3__45__cpo9iter_swapE)
_ZN34_INTERNAL_d6675c36_4_k_cu_06b6d36f4cuda3std6ranges3__45__cpo9iter_swapE:
	.zero		1
	.type		_ZN34_INTERNAL_d6675c36_4_k_cu_06b6d36f4cuda3std3__48unexpectE,@object
	.size		_ZN34_INTERNAL_d6675c36_4_k_cu_06b6d36f4cuda3std3__48unexpectE,(_ZN34_INTERNAL_d6675c36_4_k_cu_06b6d36f6thrust24THRUST_300001_SM_1000_NS8cuda_cub3parE - _ZN34_INTERNAL_d6675c36_4_k_cu_06b6d36f4cuda3std3__48unexpectE)
_ZN34_INTERNAL_d6675c36_4_k_cu_06b6d36f4cuda3std3__48unexpectE:
	.zero		1
	.type		_ZN34_INTERNAL_d6675c36_4_k_cu_06b6d36f6thrust24THRUST_300001_SM_1000_NS8cuda_cub3parE,@object
	.size		_ZN34_INTERNAL_d6675c36_4_k_cu_06b6d36f6thrust24THRUST_300001_SM_1000_NS8cuda_cub3parE,(.L_38 - _ZN34_INTERNAL_d6675c36_4_k_cu_06b6d36f6thrust24THRUST_300001_SM_1000_NS8cuda_cub3parE)
_ZN34_INTERNAL_d6675c36_4_k_cu_06b6d36f6thrust24THRUST_300001_SM_1000_NS8cuda_cub3parE:
	.zero		1
.L_38:


//--------------------- .nv.shared._ZN3cub18CUB_300001_SM_10006detail10radix_sort33DeviceRadixSortExclusiveSumKernelINS1_5radix10policy_hubIiiyE10Policy1000EyEEvPT0_ --------------------------
	.section	.nv.shared._ZN3cub18CUB_300001_SM_10006detail10radix_sort33DeviceRadixSortExclusiveSumKernelINS1_5radix10policy_hubIiiyE10Policy1000EyEEvPT0_,"aw",@nobits
	.sectionflags	@""
	.align	16
.nv.shared._ZN3cub18CUB_300001_SM_10006detail10radix_sort33DeviceRadixSortExclusiveSumKernelINS1_5radix10policy_hubIiiyE10Policy1000EyEEvPT0_:
	.zero		3360


//--------------------- .nv.shared._ZN3cub18CUB_300001_SM_10006detail10radix_sort30DeviceRadixSortHistogramKernelINS1_5radix10policy_hubIiiyE10Policy1000ELNS0_9SortOrderE0EiyNS1_21identity_decomposer_tEEEvPT2_PKT1_SA_iiT3_ --------------------------
	.section	.nv.shared._ZN3cub18CUB_300001_SM_10006detail10radix_sort30DeviceRadixSortHistogramKernelINS1_5radix10policy_hubIiiyE10Policy1000ELNS0_9SortOrderE0EiyNS1_21identity_decomposer_tEEEvPT2_PKT1_SA_iiT3_,"aw",@nobits
	.sectionflags	@""
	.align	16
.nv.shared._ZN3cub18CUB_300001_SM_10006detail10radix_sort30DeviceRadixSortHistogramKernelINS1_5radix10policy_hubIiiyE10Policy1000ELNS0_9SortOrderE0EiyNS1_21identity_decomposer_tEEEvPT2_PKT1_SA_iiT3_:
	.zero		5120


//--------------------- .nv.shared._ZN3cub18CUB_300001_SM_10006detail10radix_sort31DeviceRadixSortSingleTileKernelINS1_5radix10policy_hubIiiyE10Policy1000ELNS0_9SortOrderE0EiiyNS1_21identity_decomposer_tEEEvPKT1_PSA_PKT2_PSE_T3_iiT4_ --------------------------
	.section	.nv.shared._ZN3cub18CUB_300001_SM_10006detail10radix_sort31DeviceRadixSortSingleTileKernelINS1_5radix10policy_hubIiiyE10Policy1000ELNS0_9SortOrderE0EiiyNS1_21identity_decomposer_tEEEvPKT1_PSA_PKT2_PSE_T3_iiT4_,"aw",@nobits
	.sectionflags	@""
	.align	16
.nv.shared._ZN3cub18CUB_300001_SM_10006detail10radix_sort31DeviceRadixSortSingleTileKernelINS1_5radix10policy_hubIiiyE10Policy1000ELNS0_9SortOrderE0EiiyNS1_21identity_decomposer_tEEEvPKT1_PSA_PKT2_PSE_T3_iiT4_:
	.zero		34880


//--------------------- .nv.shared._ZN3cub18CUB_300001_SM_10006detail10radix_sort29DeviceRadixSortOnesweepKernelINS1_5radix10policy_hubIiN4cuda3std3__45tupleIJiifiiEEEyE10Policy1000ELNS0_9SortOrderE0EiSA_yiiNS1_21identity_decomposer_tEEEvPT5_SG_PT3_PKSH_PT1_PKSL_PT2_PKSP_T4_iiT6_ --------------------------
	.section	.nv.shared._ZN3cub18CUB_300001_SM_10006detail10radix_sort29DeviceRadixSortOnesweepKernelINS1_5radix10policy_hubIiN4cuda3std3__45tupleIJiifiiEEEyE10Policy1000ELNS0_9SortOrderE0EiSA_yiiNS1_21identity_decomposer_tEEEvPT5_SG_PT3_PKSH_PT1_PKSL_PT2_PKSP_T4_iiT6_,"aw",@nobits
	.sectionflags	@""
	.align	16
.nv.shared._ZN3cub18CUB_300001_SM_10006detail10radix_sort29DeviceRadixSortOnesweepKernelINS1_5radix10policy_hubIiN4cuda3std3__45tupleIJiifiiEEEyE10Policy1000ELNS0_9SortOrderE0EiSA_yiiNS1_21identity_decomposer_tEEEvPT5_SG_PT3_PKSH_PT1_PKSL_PT2_PKSP_T4_iiT6_:
	.zero		41472


//--------------------- .nv.shared._ZN3cub18CUB_300001_SM_10006detail10radix_sort33DeviceRadixSortExclusiveSumKernelINS1_5radix10policy_hubIiN4cuda3std3__45tupleIJiifiiEEEyE10Policy1000EyEEvPT0_ --------------------------
	.section	.nv.shared._ZN3cub18CUB_300001_SM_10006detail10radix_sort33DeviceRadixSortExclusiveSumKernelINS1_5radix10policy_hubIiN4cuda3std3__45tupleIJiifiiEEEyE10Policy1000EyEEvPT0_,"aw",@nobits
	.sectionflags	@""
	.align	16
.nv.shared._ZN3cub18CUB_300001_SM_10006detail10radix_sort33DeviceRadixSortExclusiveSumKernelINS1_5radix10policy_hubIiN4cuda3std3__45tupleIJiifiiEEEyE10Policy1000EyEEvPT0_:
	.zero		3360


//--------------------- .nv.shared._ZN3cub18CUB_300001_SM_10006detail10radix_sort30DeviceRadixSortHistogramKernelINS1_5radix10policy_hubIiN4cuda3std3__45tupleIJiifiiEEEyE10Policy1000ELNS0_9SortOrderE0EiyNS1_21identity_decomposer_tEEEvPT2_PKT1_SF_iiT3_ --------------------------
	.section	.nv.shared._ZN3cub18CUB_300001_SM_10006detail10radix_sort30DeviceRadixSortHistogramKernelINS1_5radix10policy_hubIiN4cuda3std3__45tupleIJiifiiEEEyE10Policy1000ELNS0_9SortOrderE0EiyNS1_21identity_decomposer_tEEEvPT2_PKT1_SF_iiT3_,"aw",@nobits
	.sectionflags	@""
	.align	16
.nv.shared._ZN3cub18CUB_300001_SM_10006detail10radix_sort30DeviceRadixSortHistogramKernelINS1_5radix10policy_hubIiN4cuda3std3__45tupleIJiifiiEEEyE10Policy1000ELNS0_9SortOrderE0EiyNS1_21identity_decomposer_tEEEvPT2_PKT1_SF_iiT3_:
	.zero		5120


//--------------------- .nv.shared._ZN3cub18CUB_300001_SM_10006detail10radix_sort31DeviceRadixSortSingleTileKernelINS1_5radix10policy_hubIiN4cuda3std3__45tupleIJiifiiEEEyE10Policy1000ELNS0_9SortOrderE0EiSA_yNS1_21identity_decomposer_tEEEvPKT1_PSF_PKT2_PSJ_T3_iiT4_ --------------------------
	.section	.nv.shared._ZN3cub18CUB_300001_SM_10006detail10radix_sort31DeviceRadixSortSingleTileKernelINS1_5radix10policy_hubIiN4cuda3std3__45tupleIJiifiiEEEyE10Policy1000ELNS0_9SortOrderE0EiSA_yNS1_21identity_decomposer_tEEEvPKT1_PSF_PKT2_PSJ_T3_iiT4_,"aw",@nobits
	.sectionflags	@""
	.align	16
.nv.shared._ZN3cub18CUB_300001_SM_10006detail10radix_sort31DeviceRadixSortSingleTileKernelINS1_5radix10policy_hubIiN4cuda3std3__45tupleIJiifiiEEEyE10Policy1000ELNS0_9SortOrderE0EiSA_yNS1_21identity_decomposer_tEEEvPKT1_PSF_PKT2_PSJ_T3_iiT4_:
	.zero		34880


//--------------------- .nv.shared._ZN3cub18CUB_300001_SM_10006detail6select23DeviceSelectSweepKernelINS2_10policy_hubIN4cuda3std3__45tupleIJiiifiiEEENS0_8NullTypeElLb0ELNS0_10SelectImplE2EE10Policy1000EPS9_PSA_N6thrust24THRUST_300001_SM_1000_NS12zip_iteratorINS8_IJNSH_10device_ptrIiEESK_SK_NSJ_IfEESK_SK_EEEEEPlNS0_13ScanTileStateIiLb1EEE6IsLiveSA_iNS2_19streaming_context_tIlLb1EEELSB_2EEEvT0_T1_T2_T3_T4_T5_T6_T7_iT8_NS1_7vsmem_tE --------------------------
	.section	.nv.shared._ZN3cub18CUB_300001_SM_10006detail6select23DeviceSelectSweepKernelINS2_10policy_hubIN4cuda3std3__45tupleIJiiifiiEEENS0_8NullTypeElLb0ELNS0_10SelectImplE2EE10Policy1000EPS9_PSA_N6thrust24THRUST_300001_SM_1000_NS12zip_iteratorINS8_IJNSH_10device_ptrIiEESK_SK_NSJ_IfEESK_SK_EEEEEPlNS0_13ScanTileStateIiLb1EEE6IsLiveSA_iNS2_19streaming_context_tIlLb1EEELSB_2EEEvT0_T1_T2_T3_T4_T5_T6_T7_iT8_NS1_7vsmem_tE,"aw",@nobits
	.sectionflags	@""
	.align	16
.nv.shared._ZN3cub18CUB_300001_SM_10006detail6select23DeviceSelectSweepKernelINS2_10policy_hubIN4cuda3std3__45tupleIJiiifiiEEENS0_8NullTypeElLb0ELNS0_10SelectImplE2EE10Policy1000EPS9_PSA_N6thrust24THRUST_300001_SM_1000_NS12zip_iteratorINS8_IJNSH_10device_ptrIiEESK_SK_NSJ_IfEESK_SK_EEEEEPlNS0_13ScanTileStateIiLb1EEE6IsLiveSA_iNS2_19streaming_context_tIlLb1EEELSB_2EEEvT0_T1_T2_T3_T4_T5_T6_T7_iT8_NS1_7vsmem_tE:
	.zero		7216


//--------------------- .nv.shared._ZN3cub18CUB_300001_SM_10006detail6select23DeviceSelectSweepKernelINS2_10policy_hubIN4cuda3std3__45tupleIJiiifiiEEENS0_8NullTypeEiLb0ELNS0_10SelectImplE2EE10Policy1000EPS9_PSA_N6thrust24THRUST_300001_SM_1000_NS12zip_iteratorINS8_IJNSH_10device_ptrIiEESK_SK_NSJ_IfEESK_SK_EEEEEPiNS0_13ScanTileStateIiLb1EEE6IsLiveSA_iNS2_19streaming_context_tIiLb0EEELSB_2EEEvT0_T1_T2_T3_T4_T5_T6_T7_iT8_NS1_7vsmem_tE --------------------------
	.section	.nv.shared._ZN3cub18CUB_300001_SM_10006detail6select23DeviceSelectSweepKernelINS2_10policy_hubIN4cuda3std3__45tupleIJiiifiiEEENS0_8NullTypeEiLb0ELNS0_10SelectImplE2EE10Policy1000EPS9_PSA_N6thrust24THRUST_300001_SM_1000_NS12zip_iteratorINS8_IJNSH_10device_ptrIiEESK_SK_NSJ_IfEESK_SK_EEEEEPiNS0_13ScanTileStateIiLb1EEE6IsLiveSA_iNS2_19streaming_context_tIiLb0EEELSB_2EEEvT0_T1_T2_T3_T4_T5_T6_T7_iT8_NS1_7vsmem_tE,"aw",@nobits
	.sectionflags	@""
	.align	16
.nv.shared._ZN3cub18CUB_300001_SM_10006detail6select23DeviceSelectSweepKernelINS2_10policy_hubIN4cuda3std3__45tupleIJiiifiiEEENS0_8NullTypeEiLb0ELNS0_10SelectImplE2EE10Policy1000EPS9_PSA_N6thrust24THRUST_300001_SM_1000_NS12zip_iteratorINS8_IJNSH_10device_ptrIiEESK_SK_NSJ_IfEESK_SK_EEEEEPiNS0_13ScanTileStateIiLb1EEE6IsLiveSA_iNS2_19streaming_context_tIiLb0EEELSB_2EEEvT0_T1_T2_T3_T4_T5_T6_T7_iT8_NS1_7vsmem_tE:
	.zero		7216


//--------------------- .nv.shared._ZN3cub18CUB_300001_SM_10006detail4scan16DeviceScanKernelINS2_10policy_hubIiiimN4cuda3std3__44plusIvEEE10Policy1000EPiN6thrust24THRUST_300001_SM_1000_NS20permutation_iteratorINSE_10device_ptrIiEESH_EENS0_13ScanTileStateIiLb1EEES9_NS1_10InputValueIiSC_EEmiLb0EiEEvT0_T1_T2_iT3_T4_T5_ --------------------------
	.section	.nv.shared._ZN3cub18CUB_300001_SM_10006detail4scan16DeviceScanKernelINS2_10policy_hubIiiimN4cuda3std3__44plusIvEEE10Policy1000EPiN6thrust24THRUST_300001_SM_1000_NS20permutation_iteratorINSE_10device_ptrIiEESH_EENS0_13ScanTileStateIiLb1EEES9_NS1_10InputValueIiSC_EEmiLb0EiEEvT0_T1_T2_iT3_T4_T5_,"aw",@nobits
	.sectionflags	@""
	.align	16
.nv.shared._ZN3cub18CUB_300001_SM_10006detail4scan16DeviceScanKernelINS2_10policy_hubIiiimN4cuda3std3__44plusIvEEE10Policy1000EPiN6thrust24THRUST_300001_SM_1000_NS20permutation_iteratorINSE_10device_ptrIiEESH_EENS0_13ScanTileStateIiLb1EEES9_NS1_10InputValueIiSC_EEmiLb0EiEEvT0_T1_T2_iT3_T4_T5_:
	.zero		32656


//--------------------- .nv.shared._ZN3cub18CUB_300001_SM_10006detail4scan16DeviceScanKernelINS2_10policy_hubIiiijN4cuda3std3__44plusIvEEE10Policy1000EPiN6thrust24THRUST_300001_SM_1000_NS20permutation_iteratorINSE_10device_ptrIiEESH_EENS0_13ScanTileStateIiLb1EEES9_NS1_10InputValueIiSC_EEjiLb0EiEEvT0_T1_T2_iT3_T4_T5_ --------------------------
	.section	.nv.shared._ZN3cub18CUB_300001_SM_10006detail4scan16DeviceScanKernelINS2_10policy_hubIiiijN4cuda3std3__44plusIvEEE10Policy1000EPiN6thrust24THRUST_300001_SM_1000_NS20permutation_iteratorINSE_10device_ptrIiEESH_EENS0_13ScanTileStateIiLb1EEES9_NS1_10InputValueIiSC_EEjiLb0EiEEvT0_T1_T2_iT3_T4_T5_,"aw",@nobits
	.sectionflags	@""
	.align	16
.nv.shared._ZN3cub18CUB_300001_SM_10006detail4scan16DeviceScanKernelINS2_10policy_hubIiiijN4cuda3std3__44plusIvEEE10Policy1000EPiN6thrust24THRUST_300001_SM_1000_NS20permutation_iteratorINSE_10device_ptrIiEESH_EENS0_13ScanTileStateIiLb1EEES9_NS1_10InputValueIiSC_EEjiLb0EiEEvT0_T1_T2_iT3_T4_T5_:
	.zero		34832


//--------------------- .nv.shared._ZN3cub18CUB_300001_SM_10006detail4scan20DeviceScanInitKernelINS0_13ScanTileStateIiLb1EEEEEvT_i --------------------------
	.section	.nv.shared._ZN3cub18CUB_300001_SM_10006detail4scan20DeviceScanInitKernelINS0_13ScanTileStateIiLb1EEEEEvT_i,"aw",@nobits
	.sectionflags	@""
	.align	16
	.zero		1024


//--------------------- .nv.shared._ZN3cub18CUB_300001_SM_10006detail4scan23DeviceCompactInitKernelINS0_13ScanTileStateIiLb1EEEPlEEvT_iT0_ --------------------------
	.section	.nv.shared._ZN3cub18CUB_300001_SM_10006detail4scan23DeviceCompactInitKernelINS0_13ScanTileStateIiLb1EEEPlEEvT_iT0_,"aw",@nobits
	.sectionflags	@""
	.align	16
	.zero		1024


//--------------------- .nv.shared._ZN3cub18CUB_300001_SM_10006detail4scan23DeviceCompactInitKernelINS0_13ScanTileStateIiLb1EEEPiEEvT_iT0_ --------------------------
	.section	.nv.shared._ZN3cub18CUB_300001_SM_10006detail4scan23DeviceCompactInitKernelINS0_13ScanTileStateIiLb1EEEPiEEvT_iT0_,"aw",@nobits
	.sectionflags	@""
	.align	16
	.zero		1024


//--------------------- .nv.shared._ZN3cub18CUB_300001_SM_10006detail9transform16transform_kernelINS2_10policy_hubILb1EN4cuda3std3__45tupleIJPiEEEE10policy1000ElNS7_10__identityEN6thrust24THRUST_300001_SM_1000_NS20permutation_iteratorIS9_S9_EEJS9_EEEvT0_iT1_T2_DpNS2_10kernel_argIT3_EE --------------------------
	.section	.nv.shared._ZN3cub18CUB_300001_SM_10006detail9transform16transform_kernelINS2_10policy_hubILb1EN4cuda3std3__45tupleIJPiEEEE10policy1000ElNS7_10__identityEN6thrust24THRUST_300001_SM_1000_NS20permutation_iteratorIS9_S9_EEJS9_EEEvT0_iT1_T2_DpNS2_10kernel_argIT3_EE,"aw",@nobits
	.sectionflags	@""
	.align	16
	.zero		1024


//--------------------- .nv.shared._ZN3cub18CUB_300001_SM_10006detail9transform16transform_kernelINS2_10policy_hubILb1EN4cuda3std3__45tupleIJPiEEEE10policy1000EiNS7_10__identityEN6thrust24THRUST_300001_SM_1000_NS20permutation_iteratorIS9_S9_EEJS9_EEEvT0_iT1_T2_DpNS2_10kernel_argIT3_EE --------------------------
	.section	.nv.shared._ZN3cub18CUB_300001_SM_10006detail9transform16transform_kernelINS2_10policy_hubILb1EN4cuda3std3__45tupleIJPiEEEE10policy1000EiNS7_10__identityEN6thrust24THRUST_300001_SM_1000_NS20permutation_iteratorIS9_S9_EEJS9_EEEvT0_iT1_T2_DpNS2_10kernel_argIT3_EE,"aw",@nobits
	.sectionflags	@""
	.align	16
	.zero		1024


//--------------------- .nv.shared._ZN3cub18CUB_300001_SM_10006detail9transform16transform_kernelINS2_10policy_hubILb1EN4cuda3std3__45tupleIJN6thrust24THRUST_300001_SM_1000_NS6detail15normal_iteratorINSA_7pointerINS8_IJiifiiEEENSA_8cuda_cub5par_tENSA_11use_defaultESH_EEEEEEEE10policy1000ElNS7_10__identityENSA_12zip_iteratorINS8_IJPiSP_PfSP_SP_EEEEEJPSE_EEEvT0_iT1_T2_DpNS2_10kernel_argIT3_EE --------------------------
	.section	.nv.shared._ZN3cub18CUB_300001_SM_10006detail9transform16transform_kernelINS2_10policy_hubILb1EN4cuda3std3__45tupleIJN6thrust24THRUST_300001_SM_1000_NS6detail15normal_iteratorINSA_7pointerINS8_IJiifiiEEENSA_8cuda_cub5par_tENSA_11use_defaultESH_EEEEEEEE10policy1000ElNS7_10__identityENSA_12zip_iteratorINS8_IJPiSP_PfSP_SP_EEEEEJPSE_EEEvT0_iT1_T2_DpNS2_10kernel_argIT3_EE,"aw",@nobits
	.sectionflags	@""
	.align	16
	.zero		1024


//--------------------- .nv.shared._ZN3cub18CUB_300001_SM_10006detail9transform16transform_kernelINS2_10policy_hubILb1EN4cuda3std3__45tupleIJN6thrust24THRUST_300001_SM_1000_NS6detail15normal_iteratorINSA_7pointerINS8_IJiifiiEEENSA_8cuda_cub5par_tENSA_11use_defaultESH_EEEEEEEE10policy1000EiNS7_10__identityENSA_12zip_iteratorINS8_IJPiSP_PfSP_SP_EEEEEJPSE_EEEvT0_iT1_T2_DpNS2_10kernel_argIT3_EE --------------------------
	.section	.nv.shared._ZN3cub18CUB_300001_SM_10006detail9transform16transform_kernelINS2_10policy_hubILb1EN4cuda3std3__45tupleIJN6thrust24THRUST_300001_SM_1000_NS6detail15normal_iteratorINSA_7pointerINS8_IJiifiiEEENSA_8cuda_cub5par_tENSA_11use_defaultESH_EEEEEEEE10policy1000EiNS7_10__identityENSA_12zip_iteratorINS8_IJPiSP_PfSP_SP_EEEEEJPSE_EEEvT0_iT1_T2_DpNS2_10kernel_argIT3_EE,"aw",@nobits
	.sectionflags	@""
	.align	16
	.zero		1024


//--------------------- .nv.shared._ZN3cub18CUB_300001_SM_10006detail9transform16transform_kernelINS2_10policy_hubILb1EN4cuda3std3__45tupleIJN6thrust24THRUST_300001_SM_1000_NS12zip_iteratorINS8_IJPiSC_PfSC_SC_EEEEEEEEE10policy1000ElNS7_10__identityENSA_7pointerINS8_IJiifiiEEENSA_8cuda_cub5par_tENSA_11use_defaultESO_EEJSF_EEEvT0_iT1_T2_DpNS2_10kernel_argIT3_EE --------------------------
	.section	.nv.shared._ZN3cub18CUB_300001_SM_10006detail9transform16transform_kernelINS2_10policy_hubILb1EN4cuda3std3__45tupleIJN6thrust24THRUST_300001_SM_1000_NS12zip_iteratorINS8_IJPiSC_PfSC_SC_EEEEEEEEE10policy1000ElNS7_10__identityENSA_7pointerINS8_IJiifiiEEENSA_8cuda_cub5par_tENSA_11use_defaultESO_EEJSF_EEEvT0_iT1_T2_DpNS2_10kernel_argIT3_EE,"aw",@nobits
	.sectionflags	@""
	.align	16
	.zero		1024


//--------------------- .nv.shared._ZN3cub18CUB_300001_SM_10006detail9transform16transform_kernelINS2_10policy_hubILb1EN4cuda3std3__45tupleIJN6thrust24THRUST_300001_SM_1000_NS12zip_iteratorINS8_IJPiSC_PfSC_SC_EEEEEEEEE10policy1000EiNS7_10__identityENSA_7pointerINS8_IJiifiiEEENSA_8cuda_cub5par_tENSA_11use_defaultESO_EEJSF_EEEvT0_iT1_T2_DpNS2_10kernel_argIT3_EE --------------------------
	.section	.nv.shared._ZN3cub18CUB_300001_SM_10006detail9transform16transform_kernelINS2_10policy_hubILb1EN4cuda3std3__45tupleIJN6thrust24THRUST_300001_SM_1000_NS12zip_iteratorINS8_IJPiSC_PfSC_SC_EEEEEEEEE10policy1000EiNS7_10__identityENSA_7pointerINS8_IJiifiiEEENSA_8cuda_cub5par_tENSA_11use_defaultESO_EEJSF_EEEvT0_iT1_T2_DpNS2_10kernel_argIT3_EE,"aw",@nobits
	.sectionflags	@""
	.align	16
	.zero		1024


//--------------------- .nv.shared._ZN3cub18CUB_300001_SM_10006detail8for_each13static_kernelINS2_12policy_hub_t12policy_500_tElN6thrust24THRUST_300001_SM_1000_NS8cuda_cub13__swap_ranges6swap_fINS7_12zip_iteratorIN4cuda3std3__45tupleIJNS7_10device_ptrIiEESH_SH_NSG_IfEESH_SH_EEEEENS7_16reverse_iteratorISK_EEEEEEvT0_T1_ --------------------------
	.section	.nv.shared._ZN3cub18CUB_300001_SM_10006detail8for_each13static_kernelINS2_12policy_hub_t12policy_500_tElN6thrust24THRUST_300001_SM_1000_NS8cuda_cub13__swap_ranges6swap_fINS7_12zip_iteratorIN4cuda3std3__45tupleIJNS7_10device_ptrIiEESH_SH_NSG_IfEESH_SH_EEEEENS7_16reverse_iteratorISK_EEEEEEvT0_T1_,"aw",@nobits
	.sectionflags	@""
	.align	16
	.zero		1024


//--------------------- .nv.shared._ZN3cub18CUB_300001_SM_10006detail8for_each13static_kernelINS2_12policy_hub_t12policy_500_tElN6thrust24THRUST_300001_SM_1000_NS8cuda_cub20__uninitialized_copy7functorINS7_12zip_iteratorIN4cuda3std3__45tupleIJNS7_10device_ptrIiEESH_SH_NSG_IfEESH_SH_EEEEENS7_6detail15normal_iteratorINS7_7pointerINSF_IJiiifiiEEENS8_5par_tENS7_11use_defaultESQ_EEEEEEEEvT0_T1_ --------------------------
	.section	.nv.shared._ZN3cub18CUB_300001_SM_10006detail8for_each13static_kernelINS2_12policy_hub_t12policy_500_tElN6thrust24THRUST_300001_SM_1000_NS8cuda_cub20__uninitialized_copy7functorINS7_12zip_iteratorIN4cuda3std3__45tupleIJNS7_10device_ptrIiEESH_SH_NSG_IfEESH_SH_EEEEENS7_6detail15normal_iteratorINS7_7pointerINSF_IJiiifiiEEENS8_5par_tENS7_11use_defaultESQ_EEEEEEEEvT0_T1_,"aw",@nobits
	.sectionflags	@""
	.align	16
	.zero		1024


//--------------------- .nv.shared._ZN3cub18CUB_300001_SM_10006detail11EmptyKernelIvEEvv --------------------------
	.section	.nv.shared._ZN3cub18CUB_300001_SM_10006detail11EmptyKernelIvEEvv,"aw",@nobits
	.sectionflags	@""
	.align	16
	.zero		1024


//--------------------- .nv.shared._ZN6thrust24THRUST_300001_SM_1000_NS8cuda_cub4core6detail13_kernel_agentINS1_15__reduce_by_key16ReduceByKeyAgentIPiNS0_17constant_iteratorIiNS0_11use_defaultES9_EES7_S7_N4cuda3std3__48equal_toIiEENSD_4plusIiEEPllEEJS7_SA_S7_S7_SI_N3cub18CUB_300001_SM_100024ReduceByKeyScanTileStateIilLb1EEESF_SH_llEEEvDpT0_ --------------------------
	.section	.nv.shared._ZN6thrust24THRUST_300001_SM_1000_NS8cuda_cub4core6detail13_kernel_agentINS1_15__reduce_by_key16ReduceByKeyAgentIPiNS0_17constant_iteratorIiNS0_11use_defaultES9_EES7_S7_N4cuda3std3__48equal_toIiEENSD_4plusIiEEPllEEJS7_SA_S7_S7_SI_N3cub18CUB_300001_SM_100024ReduceByKeyScanTileStateIilLb1EEESF_SH_llEEEvDpT0_,"aw",@nobits
	.sectionflags	@""
	.align	16
	.zero		1024


//--------------------- .nv.shared._ZN6thrust24THRUST_300001_SM_1000_NS8cuda_cub4core6detail13_kernel_agentINS1_15__reduce_by_key9InitAgentIN3cub18CUB_300001_SM_100024ReduceByKeyScanTileStateIilLb1EEElPlEEJSA_lSB_EEEvDpT0_ --------------------------
	.section	.nv.shared._ZN6thrust24THRUST_300001_SM_1000_NS8cuda_cub4core6detail13_kernel_agentINS1_15__reduce_by_key9InitAgentIN3cub18CUB_300001_SM_100024ReduceByKeyScanTileStateIilLb1EEElPlEEJSA_lSB_EEEvDpT0_,"aw",@nobits
	.sectionflags	@""
	.align	16
	.zero		1024


//--------------------- .nv.shared._ZN6thrust24THRUST_300001_SM_1000_NS8cuda_cub4core6detail13_kernel_agentINS1_15__reduce_by_key16ReduceByKeyAgentIPiNS0_17constant_iteratorIiNS0_11use_defaultES9_EES7_S7_N4cuda3std3__48equal_toIiEENSD_4plusIiEES7_iEEJS7_SA_S7_S7_S7_N3cub18CUB_300001_SM_100024ReduceByKeyScanTileStateIiiLb1EEESF_SH_iiEEEvDpT0_ --------------------------
	.section	.nv.shared._ZN6thrust24THRUST_300001_SM_1000_NS8cuda_cub4core6detail13_kernel_agentINS1_15__reduce_by_key16ReduceByKeyAgentIPiNS0_17constant_iteratorIiNS0_11use_defaultES9_EES7_S7_N4cuda3std3__48equal_toIiEENSD_4plusIiEES7_iEEJS7_SA_S7_S7_S7_N3cub18CUB_300001_SM_100024ReduceByKeyScanTileStateIiiLb1EEESF_SH_iiEEEvDpT0_,"aw",@nobits
	.sectionflags	@""
	.align	16
	.zero		1024


//--------------------- .nv.shared._ZN6thrust24THRUST_300001_SM_1000_NS8cuda_cub4core6detail13_kernel_agentINS1_15__reduce_by_key9InitAgentIN3cub18CUB_300001_SM_100024ReduceByKeyScanTileStateIiiLb1EEEiPiEEJSA_iSB_EEEvDpT0_ --------------------------
	.section	.nv.shared._ZN6thrust24THRUST_300001_SM_1000_NS8cuda_cub4core6detail13_kernel_agentINS1_15__reduce_by_key9InitAgentIN3cub18CUB_300001_SM_100024ReduceByKeyScanTileStateIiiLb1EEEiPiEEJSA_iSB_EEEvDpT0_,"aw",@nobits
	.sectionflags	@""
	.align	16
	.zero		1024


//--------------------- .nv.shared._Z11move_kernelPiS_S_S_P24curandStatePhilox4_32_10 --------------------------
	.section	.nv.shared._Z11move_kernelPiS_S_S_P24curandStatePhilox4_32_10,"aw",@nobits
	.sectionflags	@""
	.align	16
	.zero		1024


//--------------------- .nv.shared._Z13status_kernelPiS_S_PfS_S_S_P24curandStatePhilox4_32_10 --------------------------
	.section	.nv.shared._Z13status_kernelPiS_S_PfS_S_S_P24curandStatePhilox4_32_10,"aw",@nobits
	.sectionflags	@""
	.align	16
	.zero		1024


//--------------------- .nv.shared._Z13infect_kernelPiS_S_PfS_S_S_ --------------------------
	.section	.nv.shared._Z13infect_kernelPiS_S_PfS_S_S_,"aw",@nobits
	.sectionflags	@""
	.align	16
	.zero		1024


//--------------------- .nv.shared._Z22init_population_kernelPiS_S_PfS_S_P24curandStatePhilox4_32_10 --------------------------
	.section	.nv.shared._Z22init_population_kernelPiS_S_PfS_S_P24curandStatePhilox4_32_10,"aw",@nobits
	.sectionflags	@""
	.align	16
	.zero		1024


//--------------------- .nv.shared._Z18init_curand_kernelP24curandStatePhilox4_32_10y --------------------------
	.section	.nv.shared._Z18init_curand_kernelP24curandStatePhilox4_32_10y,"aw",@nobits
	.sectionflags	@""
	.align	16
	.zero		1024


//--------------------- .nv.constant0._ZN3cub18CUB_300001_SM_10006detail10radix_sort29DeviceRadixSortOnesweepKernelINS1_5radix10policy_hubIiiyE10Policy1000ELNS0_9SortOrderE0EiiyiiNS1_21identity_decomposer_tEEEvPT5_SB_PT3_PKSC_PT1_PKSG_PT2_PKSK_T4_iiT6_ --------------------------
	.section	.nv.constant0._ZN3cub18CUB_300001_SM_10006detail10radix_sort29DeviceRadixSortOnesweepKernelINS1_5radix10policy_hubIiiyE10Policy1000ELNS0_9SortOrderE0EiiyiiNS1_21identity_decomposer_tEEEvPT5_SB_PT3_PKSC_PT1_PKSG_PT2_PKSK_T4_iiT6_,"a",@progbits
	.sectionflags	@""
	.align	4
.nv.constant0._ZN3cub18CUB_300001_SM_10006detail10radix_sort29DeviceRadixSortOnesweepKernelINS1_5radix10policy_hubIiiyE10Policy1000ELNS0_9SortOrderE0EiiyiiNS1_21identity_decomposer_tEEEvPT5_SB_PT3_PKSC_PT1_PKSG_PT2_PKSK_T4_iiT6_:
	.zero		973


//--------------------- .nv.constant0._ZN3cub18CUB_300001_SM_10006detail10radix_sort33DeviceRadixSortExclusiveSumKernelINS1_5radix10policy_hubIiiyE10Policy1000EyEEvPT0_ --------------------------
	.section	.nv.constant0._ZN3cub18CUB_300001_SM_10006detail10radix_sort33DeviceRadixSortExclusiveSumKernelINS1_5radix10policy_hubIiiyE10Policy1000EyEEvPT0_,"a",@progbits
	.sectionflags	@""
	.align	4
.nv.constant0._ZN3cub18CUB_300001_SM_10006detail10radix_sort33DeviceRadixSortExclusiveSumKernelINS1_5radix10policy_hubIiiyE10Policy1000EyEEvPT0_:
	.zero		904


//--------------------- .nv.constant0._ZN3cub18CUB_300001_SM_10006detail10radix_sort30DeviceRadixSortHistogramKernelINS1_5radix10policy_hubIiiyE10Policy1000ELNS0_9SortOrderE0EiyNS1_21identity_decomposer_tEEEvPT2_PKT1_SA_iiT3_ --------------------------
	.section	.nv.constant0._ZN3cub18CUB_300001_SM_10006detail10radix_sort30DeviceRadixSortHistogramKernelINS1_5radix10policy_hubIiiyE10Policy1000ELNS0_9SortOrderE0EiyNS1_21identity_decomposer_tEEEvPT2_PKT1_SA_iiT3_,"a",@progbits
	.sectionflags	@""
	.align	4
.nv.constant0._ZN3cub18CUB_300001_SM_10006detail10radix_sort30DeviceRadixSortHistogramKernelINS1_5radix10policy_hubIiiyE10Policy1000ELNS0_9SortOrderE0EiyNS1_21identity_decomposer_tEEEvPT2_PKT1_SA_iiT3_:
	.zero		929


//--------------------- .nv.constant0._ZN3cub18CUB_300001_SM_10006detail10radix_sort31DeviceRadixSortSingleTileKernelINS1_5radix10policy_hubIiiyE10Policy1000ELNS0_9SortOrderE0EiiyNS1_21identity_decomposer_tEEEvPKT1_PSA_PKT2_PSE_T3_iiT4_ --------------------------
	.section	.nv.constant0._ZN3cub18CUB_300001_SM_10006detail10radix_sort31DeviceRadixSortSingleTileKernelINS1_5radix10policy_hubIiiyE10Policy1000ELNS0_9SortOrderE0EiiyNS1_21identity_decomposer_tEEEvPKT1_PSA_PKT2_PSE_T3_iiT4_,"a",@progbits
	.sectionflags	@""
	.align	4
.nv.constant0._ZN3cub18CUB_300001_SM_10006detail10radix_sort31DeviceRadixSortSingleTileKernelINS1_5radix10policy_hubIiiyE10Policy1000ELNS0_9SortOrderE0EiiyNS1_21identity_decomposer_tEEEvPKT1_PSA_PKT2_PSE_T3_iiT4_:
	.zero		945


//--------------------- .nv.constant0._ZN3cub18CUB_300001_SM_10006detail10radix_sort29DeviceRadixSortOnesweepKernelINS1_5radix10policy_hubIiN4cuda3std3__45tupleIJiifiiEEEyE10Policy1000ELNS0_9SortOrderE0EiSA_yiiNS1_21identity_decomposer_tEEEvPT5_SG_PT3_PKSH_PT1_PKSL_PT2_PKSP_T4_iiT6_ --------------------------
	.section	.nv.constant0._ZN3cub18CUB_300001_SM_10006detail10radix_sort29DeviceRadixSortOnesweepKernelINS1_5radix10policy_hubIiN4cuda3std3__45tupleIJiifiiEEEyE10Policy1000ELNS0_9SortOrderE0EiSA_yiiNS1_21identity_decomposer_tEEEvPT5_SG_PT3_PKSH_PT1_PKSL_PT2_PKSP_T4_iiT6_,"a",@progbits
	.sectionflags	@""
	.align	4
.nv.constant0._ZN3cub18CUB_300001_SM_10006detail10radix_sort29DeviceRadixSortOnesweepKernelINS1_5radix10policy_hubIiN4cuda3std3__45tupleIJiifiiEEEyE10Policy1000ELNS0_9SortOrderE0EiSA_yiiNS1_21identity_decomposer_tEEEvPT5_SG_PT3_PKSH_PT1_PKSL_PT2_PKSP_T4_iiT6_:
	.zero		973


//--------------------- .nv.constant0._ZN3cub18CUB_300001_SM_10006detail10radix_sort33DeviceRadixSortExclusiveSumKernelINS1_5radix10policy_hubIiN4cuda3std3__45tupleIJiifiiEEEyE10Policy1000EyEEvPT0_ --------------------------
	.section	.nv.constant0._ZN3cub18CUB_300001_SM_10006detail10radix_sort33DeviceRadixSortExclusiveSumKernelINS1_5radix10policy_hubIiN4cuda3std3__45tupleIJiifiiEEEyE10Policy1000EyEEvPT0_,"a",@progbits
	.sectionflags	@""
	.align	4
.nv.constant0._ZN3cub18CUB_300001_SM_10006detail10radix_sort33DeviceRadixSortExclusiveSumKernelINS1_5radix10policy_hubIiN4cuda3std3__45tupleIJiifiiEEEyE10Policy1000EyEEvPT0_:
	.zero		904


//--------------------- .nv.constant0._ZN3cub18CUB_300001_SM_10006detail10radix_sort30DeviceRadixSortHistogramKernelINS1_5radix10policy_hubIiN4cuda3std3__45tupleIJiifiiEEEyE10Policy1000ELNS0_9SortOrderE0EiyNS1_21identity_decomposer_tEEEvPT2_PKT1_SF_iiT3_ --------------------------
	.section	.nv.constant0._ZN3cub18CUB_300001_SM_10006detail10radix_sort30DeviceRadixSortHistogramKernelINS1_5radix10policy_hubIiN4cuda3std3__45tupleIJiifiiEEEyE10Policy1000ELNS0_9SortOrderE0EiyNS1_21identity_decomposer_tEEEvPT2_PKT1_SF_iiT3_,"a",@progbits
	.sectionflags	@""
	.align	4
.nv.constant0._ZN3cub18CUB_300001_SM_10006detail10radix_sort30DeviceRadixSortHistogramKernelINS1_5radix10policy_hubIiN4cuda3std3__45tupleIJiifiiEEEyE10Policy1000ELNS0_9SortOrderE0EiyNS1_21identity_decomposer_tEEEvPT2_PKT1_SF_iiT3_:
	.zero		929


//--------------------- .nv.constant0._ZN3cub18CUB_300001_SM_10006detail10radix_sort31DeviceRadixSortSingleTileKernelINS1_5radix10policy_hubIiN4cuda3std3__45tupleIJiifiiEEEyE10Policy1000ELNS0_9SortOrderE0EiSA_yNS1_21identity_decomposer_tEEEvPKT1_PSF_PKT2_PSJ_T3_iiT4_ --------------------------
	.section	.nv.constant0._ZN3cub18CUB_300001_SM_10006detail10radix_sort31DeviceRadixSortSingleTileKernelINS1_5radix10policy_hubIiN4cuda3std3__45tupleIJiifiiEEEyE10Policy1000ELNS0_9SortOrderE0EiSA_yNS1_21identity_decomposer_tEEEvPKT1_PSF_PKT2_PSJ_T3_iiT4_,"a",@progbits
	.sectionflags	@""
	.align	4
.nv.constant0._ZN3cub18CUB_300001_SM_10006detail10radix_sort31DeviceRadixSortSingleTileKernelINS1_5radix10policy_hubIiN4cuda3std3__45tupleIJiifiiEEEyE10Policy1000ELNS0_9SortOrderE0EiSA_yNS1_21identity_decomposer_tEEEvPKT1_PSF_PKT2_PSJ_T3_iiT4_:
	.zero		945


//--------------------- .nv.constant0._ZN3cub18CUB_300001_SM_10006detail6select23DeviceSelectSweepKernelINS2_10policy_hubIN4cuda3std3__45tupleIJiiifiiEEENS0_8NullTypeElLb0ELNS0_10SelectImplE2EE10Policy1000EPS9_PSA_N6thrust24THRUST_300001_SM_1000_NS12zip_iteratorINS8_IJNSH_10device_ptrIiEESK_SK_NSJ_IfEESK_SK_EEEEEPlNS0_13ScanTileStateIiLb1EEE6IsLiveSA_iNS2_19streaming_context_tIlLb1EEELSB_2EEEvT0_T1_T2_T3_T4_T5_T6_T7_iT8_NS1_7vsmem_tE --------------------------
	.section	.nv.constant0._ZN3cub18CUB_300001_SM_10006detail6select23DeviceSelectSweepKernelINS2_10policy_hubIN4cuda3std3__45tupleIJiiifiiEEENS0_8NullTypeElLb0ELNS0_10SelectImplE2EE10Policy1000EPS9_PSA_N6thrust24THRUST_300001_SM_1000_NS12zip_iteratorINS8_IJNSH_10device_ptrIiEESK_SK_NSJ_IfEESK_SK_EEEEEPlNS0_13ScanTileStateIiLb1EEE6IsLiveSA_iNS2_19streaming_context_tIlLb1EEELSB_2EEEvT0_T1_T2_T3_T4_T5_T6_T7_iT8_NS1_7vsmem_tE,"a",@progbits
	.sectionflags	@""
	.align	4
.nv.constant0._ZN3cub18CUB_300001_SM_10006detail6select23DeviceSelectSweepKernelINS2_10policy_hubIN4cuda3std3__45tupleIJiiifiiEEENS0_8NullTypeElLb0ELNS0_10SelectImplE2EE10Policy1000EPS9_PSA_N6thrust24THRUST_300001_SM_1000_NS12zip_iteratorINS8_IJNSH_10device_ptrIiEESK_SK_NSJ_IfEESK_SK_EEEEEPlNS0_13ScanTileStateIiLb1EEE6IsLiveSA_iNS2_19streaming_context_tIlLb1EEELSB_2EEEvT0_T1_T2_T3_T4_T5_T6_T7_iT8_NS1_7vsmem_tE:
	.zero		1040


//--------------------- .nv.constant0._ZN3cub18CUB_300001_SM_10006detail6select23DeviceSelectSweepKernelINS2_10policy_hubIN4cuda3std3__45tupleIJiiifiiEEENS0_8NullTypeEiLb0ELNS0_10SelectImplE2EE10Policy1000EPS9_PSA_N6thrust24THRUST_300001_SM_1000_NS12zip_iteratorINS8_IJNSH_10device_ptrIiEESK_SK_NSJ_IfEESK_SK_EEEEEPiNS0_13ScanTileStateIiLb1EEE6IsLiveSA_iNS2_19streaming_context_tIiLb0EEELSB_2EEEvT0_T1_T2_T3_T4_T5_T6_T7_iT8_NS1_7vsmem_tE --------------------------
	.section	.nv.constant0._ZN3cub18CUB_300001_SM_10006detail6select23DeviceSelectSweepKernelINS2_10policy_hubIN4cuda3std3__45tupleIJiiifiiEEENS0_8NullTypeEiLb0ELNS0_10SelectImplE2EE10Policy1000EPS9_PSA_N6thrust24THRUST_300001_SM_1000_NS12zip_iteratorINS8_IJNSH_10device_ptrIiEESK_SK_NSJ_IfEESK_SK_EEEEEPiNS0_13ScanTileStateIiLb1EEE6IsLiveSA_iNS2_19streaming_context_tIiLb0EEELSB_2EEEvT0_T1_T2_T3_T4_T5_T6_T7_iT8_NS1_7vsmem_tE,"a",@progbits
	.sectionflags	@""
	.align	4
.nv.constant0._ZN3cub18CUB_300001_SM_10006detail6select23DeviceSelectSweepKernelINS2_10policy_hubIN4cuda3std3__45tupleIJiiifiiEEENS0_8NullTypeEiLb0ELNS0_10SelectImplE2EE10Policy1000EPS9_PSA_N6thrust24THRUST_300001_SM_1000_NS12zip_iteratorINS8_IJNSH_10device_ptrIiEESK_SK_NSJ_IfEESK_SK_EEEEEPiNS0_13ScanTileStateIiLb1EEE6IsLiveSA_iNS2_19streaming_context_tIiLb0EEELSB_2EEEvT0_T1_T2_T3_T4_T5_T6_T7_iT8_NS1_7vsmem_tE:
	.zero		1000


//--------------------- .nv.constant0._ZN3cub18CUB_300001_SM_10006detail4scan16DeviceScanKernelINS2_10policy_hubIiiimN4cuda3std3__44plusIvEEE10Policy1000EPiN6thrust24THRUST_300001_SM_1000_NS20permutation_iteratorINSE_10device_ptrIiEESH_EENS0_13ScanTileStateIiLb1EEES9_NS1_10InputValueIiSC_EEmiLb0EiEEvT0_T1_T2_iT3_T4_T5_ --------------------------
	.section	.nv.constant0._ZN3cub18CUB_300001_SM_10006detail4scan16DeviceScanKernelINS2_10policy_hubIiiimN4cuda3std3__44plusIvEEE10Policy1000EPiN6thrust24THRUST_300001_SM_1000_NS20permutation_iteratorINSE_10device_ptrIiEESH_EENS0_13ScanTileStateIiLb1EEES9_NS1_10InputValueIiSC_EEmiLb0EiEEvT0_T1_T2_iT3_T4_T5_,"a",@progbits
	.sectionflags	@""
	.align	4
.nv.constant0._ZN3cub18CUB_300001_SM_10006detail4scan16DeviceScanKernelINS2_10policy_hubIiiimN4cuda3std3__44plusIvEEE10Policy1000EPiN6thrust24THRUST_300001_SM_1000_NS20permutation_iteratorINSE_10device_ptrIiEESH_EENS0_13ScanTileStateIiLb1EEES9_NS1_10InputValueIiSC_EEmiLb0EiEEvT0_T1_T2_iT3_T4_T5_:
	.zero		960


//--------------------- .nv.constant0._ZN3cub18CUB_300001_SM_10006detail4scan16DeviceScanKernelINS2_10policy_hubIiiijN4cuda3std3__44plusIvEEE10Policy1000EPiN6thrust24THRUST_300001_SM_1000_NS20permutation_iteratorINSE_10device_ptrIiEESH_EENS0_13ScanTileStateIiLb1EEES9_NS1_10InputValueIiSC_EEjiLb0EiEEvT0_T1_T2_iT3_T4_T5_ --------------------------
	.section	.nv.constant0._ZN3cub18CUB_300001_SM_10006detail4scan16DeviceScanKernelINS2_10policy_hubIiiijN4cuda3std3__44plusIvEEE10Policy1000EPiN6thrust24THRUST_300001_SM_1000_NS20permutation_iteratorINSE_10device_ptrIiEESH_EENS0_13ScanTileStateIiLb1EEES9_NS1_10InputValueIiSC_EEjiLb0EiEEvT0_T1_T2_iT3_T4_T5_,"a",@progbits
	.sectionflags	@""
	.align	4
.nv.constant0._ZN3cub18CUB_300001_SM_10006detail4scan16DeviceScanKernelINS2_10policy_hubIiiijN4cuda3std3__44plusIvEEE10Policy1000EPiN6thrust24THRUST_300001_SM_1000_NS20permutation_iteratorINSE_10device_ptrIiEESH_EENS0_13ScanTileStateIiLb1EEES9_NS1_10InputValueIiSC_EEjiLb0EiEEvT0_T1_T2_iT3_T4_T5_:
	.zero		956


//--------------------- .nv.constant0._ZN3cub18CUB_300001_SM_10006detail4scan20DeviceScanInitKernelINS0_13ScanTileStateIiLb1EEEEEvT_i --------------------------
	.section	.nv.constant0._ZN3cub18CUB_300001_SM_10006detail4scan20DeviceScanInitKernelINS0_13ScanTileStateIiLb1EEEEEvT_i,"a",@progbits
	.sectionflags	@""
	.align	4
.nv.constant0._ZN3cub18CUB_300001_SM_10006detail4scan20DeviceScanInitKernelINS0_13ScanTileStateIiLb1EEEEEvT_i:
	.zero		908


//--------------------- .nv.constant0._ZN3cub18CUB_300001_SM_10006detail4scan23DeviceCompactInitKernelINS0_13ScanTileStateIiLb1EEEPlEEvT_iT0_ --------------------------
	.section	.nv.constant0._ZN3cub18CUB_300001_SM_10006detail4scan23DeviceCompactInitKernelINS0_13ScanTileStateIiLb1EEEPlEEvT_iT0_,"a",@progbits
	.sectionflags	@""
	.align	4
.nv.constant0._ZN3cub18CUB_300001_SM_10006detail4scan23DeviceCompactInitKernelINS0_13ScanTileStateIiLb1EEEPlEEvT_iT0_:
	.zero		920


//--------------------- .nv.constant0._ZN3cub18CUB_300001_SM_10006detail4scan23DeviceCompactInitKernelINS0_13ScanTileStateIiLb1EEEPiEEvT_iT0_ --------------------------
	.section	.nv.constant0._ZN3cub18CUB_300001_SM_10006detail4scan23DeviceCompactInitKernelINS0_13ScanTileStateIiLb1EEEPiEEvT_iT0_,"a",@progbits
	.sectionflags	@""
	.align	4
.nv.constant0._ZN3cub18CUB_300001_SM_10006detail4scan23DeviceCompactInitKernelINS0_13ScanTileStateIiLb1EEEPiEEvT_iT0_:
	.zero		920


//--------------------- .nv.constant0._ZN3cub18CUB_300001_SM_10006detail9transform16transform_kernelINS2_10policy_hubILb1EN4cuda3std3__45tupleIJPiEEEE10policy1000ElNS7_10__identityEN6thrust24THRUST_300001_SM_1000_NS20permutation_iteratorIS9_S9_EEJS9_EEEvT0_iT1_T2_DpNS2_10kernel_argIT3_EE --------------------------
	.section	.nv.constant0._ZN3cub18CUB_300001_SM_10006detail9transform16transform_kernelINS2_10policy_hubILb1EN4cuda3std3__45tupleIJPiEEEE10policy1000ElNS7_10__identityEN6thrust24THRUST_300001_SM_1000_NS20permutation_iteratorIS9_S9_EEJS9_EEEvT0_iT1_T2_DpNS2_10kernel_argIT3_EE,"a",@progbits
	.sectionflags	@""
	.align	4
.nv.constant0._ZN3cub18CUB_300001_SM_10006detail9transform16transform_kernelINS2_10policy_hubILb1EN4cuda3std3__45tupleIJPiEEEE10policy1000ElNS7_10__identityEN6thrust24THRUST_300001_SM_1000_NS20permutation_iteratorIS9_S9_EEJS9_EEEvT0_iT1_T2_DpNS2_10kernel_argIT3_EE:
	.zero		944


//--------------------- .nv.constant0._ZN3cub18CUB_300001_SM_10006detail9transform16transform_kernelINS2_10policy_hubILb1EN4cuda3std3__45tupleIJPiEEEE10policy1000EiNS7_10__identityEN6thrust24THRUST_300001_SM_1000_NS20permutation_iteratorIS9_S9_EEJS9_EEEvT0_iT1_T2_DpNS2_10kernel_argIT3_EE --------------------------
	.section	.nv.constant0._ZN3cub18CUB_300001_SM_10006detail9transform16transform_kernelINS2_10policy_hubILb1EN4cuda3std3__45tupleIJPiEEEE10policy1000EiNS7_10__identityEN6thrust24THRUST_300001_SM_1000_NS20permutation_iteratorIS9_S9_EEJS9_EEEvT0_iT1_T2_DpNS2_10kernel_argIT3_EE,"a",@progbits
	.sectionflags	@""
	.align	4
.nv.constant0._ZN3cub18CUB_300001_SM_10006detail9transform16transform_kernelINS2_10policy_hubILb1EN4cuda3std3__45tupleIJPiEEEE10policy1000EiNS7_10__identityEN6thrust24THRUST_300001_SM_1000_NS20permutation_iteratorIS9_S9_EEJS9_EEEvT0_iT1_T2_DpNS2_10kernel_argIT3_EE:
	.zero		944


//--------------------- .nv.constant0._ZN3cub18CUB_300001_SM_10006detail9transform16transform_kernelINS2_10policy_hubILb1EN4cuda3std3__45tupleIJN6thrust24THRUST_300001_SM_1000_NS6detail15normal_iteratorINSA_7pointerINS8_IJiifiiEEENSA_8cuda_cub5par_tENSA_11use_defaultESH_EEEEEEEE10policy1000ElNS7_10__identityENSA_12zip_iteratorINS8_IJPiSP_PfSP_SP_EEEEEJPSE_EEEvT0_iT1_T2_DpNS2_10kernel_argIT3_EE --------------------------
	.section	.nv.constant0._ZN3cub18CUB_300001_SM_10006detail9transform16transform_kernelINS2_10policy_hubILb1EN4cuda3std3__45tupleIJN6thrust24THRUST_300001_SM_1000_NS6detail15normal_iteratorINSA_7pointerINS8_IJiifiiEEENSA_8cuda_cub5par_tENSA_11use_defaultESH_EEEEEEEE10policy1000ElNS7_10__identityENSA_12zip_iteratorINS8_IJPiSP_PfSP_SP_EEEEEJPSE_EEEvT0_iT1_T2_DpNS2_10kernel_argIT3_EE,"a",@progbits
	.sectionflags	@""
	.align	4
.nv.constant0._ZN3cub18CUB_300001_SM_10006detail9transform16transform_kernelINS2_10policy_hubILb1EN4cuda3std3__45tupleIJN6thrust24THRUST_300001_SM_1000_NS6detail15normal_iteratorINSA_7pointerINS8_IJiifiiEEENSA_8cuda_cub5par_tENSA_11use_defaultESH_EEEEEEEE10policy1000ElNS7_10__identityENSA_12zip_iteratorINS8_IJPiSP_PfSP_SP_EEEEEJPSE_EEEvT0_iT1_T2_DpNS2_10kernel_argIT3_EE:
	.zero		968


//--------------------- .nv.constant0._ZN3cub18CUB_300001_SM_10006detail9transform16transform_kernelINS2_10policy_hubILb1EN4cuda3std3__45tupleIJN6thrust24THRUST_300001_SM_1000_NS6detail15normal_iteratorINSA_7pointerINS8_IJiifiiEEENSA_8cuda_cub5par_tENSA_11use_defaultESH_EEEEEEEE10policy1000EiNS7_10__identityENSA_12zip_iteratorINS8_IJPiSP_PfSP_SP_EEEEEJPSE_EEEvT0_iT1_T2_DpNS2_10kernel_argIT3_EE --------------------------
	.section	.nv.constant0._ZN3cub18CUB_300001_SM_10006detail9transform16transform_kernelINS2_10policy_hubILb1EN4cuda3std3__45tupleIJN6thrust24THRUST_300001_SM_1000_NS6detail15normal_iteratorINSA_7pointerINS8_IJiifiiEEENSA_8cuda_cub5par_tENSA_11use_defaultESH_EEEEEEEE10policy1000EiNS7_10__identityENSA_12zip_iteratorINS8_IJPiSP_PfSP_SP_EEEEEJPSE_EEEvT0_iT1_T2_DpNS2_10kernel_argIT3_EE,"a",@progbits
	.sectionflags	@""
	.align	4
.nv.constant0._ZN3cub18CUB_300001_SM_10006detail9transform16transform_kernelINS2_10policy_hubILb1EN4cuda3std3__45tupleIJN6thrust24THRUST_300001_SM_1000_NS6detail15normal_iteratorINSA_7pointerINS8_IJiifiiEEENSA_8cuda_cub5par_tENSA_11use_defaultESH_EEEEEEEE10policy1000EiNS7_10__identityENSA_12zip_iteratorINS8_IJPiSP_PfSP_SP_EEEEEJPSE_EEEvT0_iT1_T2_DpNS2_10kernel_argIT3_EE:
	.zero		968


//--------------------- .nv.constant0._ZN3cub18CUB_300001_SM_10006detail9transform16transform_kernelINS2_10policy_hubILb1EN4cuda3std3__45tupleIJN6thrust24THRUST_300001_SM_1000_NS12zip_iteratorINS8_IJPiSC_PfSC_SC_EEEEEEEEE10policy1000ElNS7_10__identityENSA_7pointerINS8_IJiifiiEEENSA_8cuda_cub5par_tENSA_11use_defaultESO_EEJSF_EEEvT0_iT1_T2_DpNS2_10kernel_argIT3_EE --------------------------
	.section	.nv.constant0._ZN3cub18CUB_300001_SM_10006detail9transform16transform_kernelINS2_10policy_hubILb1EN4cuda3std3__45tupleIJN6thrust24THRUST_300001_SM_1000_NS12zip_iteratorINS8_IJPiSC_PfSC_SC_EEEEEEEEE10policy1000ElNS7_10__identityENSA_7pointerINS8_IJiifiiEEENSA_8cuda_cub5par_tENSA_11use_defaultESO_EEJSF_EEEvT0_iT1_T2_DpNS2_10kernel_argIT3_EE,"a",@progbits
	.sectionflags	@""
	.align	4
.nv.constant0._ZN3cub18CUB_300001_SM_10006detail9transform16transform_kernelINS2_10policy_hubILb1EN4cuda3std3__45tupleIJN6thrust24THRUST_300001_SM_1000_NS12zip_iteratorINS8_IJPiSC_PfSC_SC_EEEEEEEEE10policy1000ElNS7_10__identityENSA_7pointerINS8_IJiifiiEEENSA_8cuda_cub5par_tENSA_11use_defaultESO_EEJSF_EEEvT0_iT1_T2_DpNS2_10kernel_argIT3_EE:
	.zero		960


//--------------------- .nv.constant0._ZN3cub18CUB_300001_SM_10006detail9transform16transform_kernelINS2_10policy_hubILb1EN4cuda3std3__45tupleIJN6thrust24THRUST_300001_SM_1000_NS12zip_iteratorINS8_IJPiSC_PfSC_SC_EEEEEEEEE10policy1000EiNS7_10__identityENSA_7pointerINS8_IJiifiiEEENSA_8cuda_cub5par_tENSA_11use_defaultESO_EEJSF_EEEvT0_iT1_T2_DpNS2_10kernel_argIT3_EE --------------------------
	.section	.nv.constant0._ZN3cub18CUB_300001_SM_10006detail9transform16transform_kernelINS2_10policy_hubILb1EN4cuda3std3__45tupleIJN6thrust24THRUST_300001_SM_1000_NS12zip_iteratorINS8_IJPiSC_PfSC_SC_EEEEEEEEE10policy1000EiNS7_10__identityENSA_7pointerINS8_IJiifiiEEENSA_8cuda_cub5par_tENSA_11use_defaultESO_EEJSF_EEEvT0_iT1_T2_DpNS2_10kernel_argIT3_EE,"a",@progbits
	.sectionflags	@""
	.align	4
.nv.constant0._ZN3cub18CUB_300001_SM_10006detail9transform16transform_kernelINS2_10policy_hubILb1EN4cuda3std3__45tupleIJN6thrust24THRUST_300001_SM_1000_NS12zip_iteratorINS8_IJPiSC_PfSC_SC_EEEEEEEEE10policy1000EiNS7_10__identityENSA_7pointerINS8_IJiifiiEEENSA_8cuda_cub5par_tENSA_11use_defaultESO_EEJSF_EEEvT0_iT1_T2_DpNS2_10kernel_argIT3_EE:
	.zero		960


//--------------------- .nv.constant0._ZN3cub18CUB_300001_SM_10006detail8for_each13static_kernelINS2_12policy_hub_t12policy_500_tElN6thrust24THRUST_300001_SM_1000_NS8cuda_cub13__swap_ranges6swap_fINS7_12zip_iteratorIN4cuda3std3__45tupleIJNS7_10device_ptrIiEESH_SH_NSG_IfEESH_SH_EEEEENS7_16reverse_iteratorISK_EEEEEEvT0_T1_ --------------------------
	.section	.nv.constant0._ZN3cub18CUB_300001_SM_10006detail8for_each13static_kernelINS2_12policy_hub_t12policy_500_tElN6thrust24THRUST_300001_SM_1000_NS8cuda_cub13__swap_ranges6swap_fINS7_12zip_iteratorIN4cuda3std3__45tupleIJNS7_10device_ptrIiEESH_SH_NSG_IfEESH_SH_EEEEENS7_16reverse_iteratorISK_EEEEEEvT0_T1_,"a",@progbits
	.sectionflags	@""
	.align	4
.nv.constant0._ZN3cub18CUB_300001_SM_10006detail8for_each13static_kernelINS2_12policy_hub_t12policy_500_tElN6thrust24THRUST_300001_SM_1000_NS8cuda_cub13__swap_ranges6swap_fINS7_12zip_iteratorIN4cuda3std3__45tupleIJNS7_10device_ptrIiEESH_SH_NSG_IfEESH_SH_EEEEENS7_16reverse_iteratorISK_EEEEEEvT0_T1_:
	.zero		1000


//--------------------- .nv.constant0._ZN3cub18CUB_300001_SM_10006detail8for_each13static_kernelINS2_12policy_hub_t12policy_500_tElN6thrust24THRUST_300001_SM_1000_NS8cuda_cub20__uninitialized_copy7functorINS7_12zip_iteratorIN4cuda3std3__45tupleIJNS7_10device_ptrIiEESH_SH_NSG_IfEESH_SH_EEEEENS7_6detail15normal_iteratorINS7_7pointerINSF_IJiiifiiEEENS8_5par_tENS7_11use_defaultESQ_EEEEEEEEvT0_T1_ --------------------------
	.section	.nv.constant0._ZN3cub18CUB_300001_SM_10006detail8for_each13static_kernelINS2_12policy_hub_t12policy_500_tElN6thrust24THRUST_300001_SM_1000_NS8cuda_cub20__uninitialized_copy7functorINS7_12zip_iteratorIN4cuda3std3__45tupleIJNS7_10device_ptrIiEESH_SH_NSG_IfEESH_SH_EEEEENS7_6detail15normal_iteratorINS7_7pointerINSF_IJiiifiiEEENS8_5par_tENS7_11use_defaultESQ_EEEEEEEEvT0_T1_,"a",@progbits
	.sectionflags	@""
	.align	4
.nv.constant0._ZN3cub18CUB_300001_SM_10006detail8for_each13static_kernelINS2_12policy_hub_t12policy_500_tElN6thrust24THRUST_300001_SM_1000_NS8cuda_cub20__uninitialized_copy7functorINS7_12zip_iteratorIN4cuda3std3__45tupleIJNS7_10device_ptrIiEESH_SH_NSG_IfEESH_SH_EEEEENS7_6detail15normal_iteratorINS7_7pointerINSF_IJiiifiiEEENS8_5par_tENS7_11use_defaultESQ_EEEEEEEEvT0_T1_:
	.zero		960


//--------------------- .nv.constant0._ZN3cub18CUB_300001_SM_10006detail11EmptyKernelIvEEvv --------------------------
	.section	.nv.constant0._ZN3cub18CUB_300001_SM_10006detail11EmptyKernelIvEEvv,"a",@progbits
	.sectionflags	@""
	.align	4
.nv.constant0._ZN3cub18CUB_300001_SM_10006detail11EmptyKernelIvEEvv:
	.zero		896


//--------------------- .nv.constant0._ZN6thrust24THRUST_300001_SM_1000_NS8cuda_cub4core6detail13_kernel_agentINS1_15__reduce_by_key16ReduceByKeyAgentIPiNS0_17constant_iteratorIiNS0_11use_defaultES9_EES7_S7_N4cuda3std3__48equal_toIiEENSD_4plusIiEEPllEEJS7_SA_S7_S7_SI_N3cub18CUB_300001_SM_100024ReduceByKeyScanTileStateIilLb1EEESF_SH_llEEEvDpT0_ --------------------------
	.section	.nv.constant0._ZN6thrust24THRUST_300001_SM_1000_NS8cuda_cub4core6detail13_kernel_agentINS1_15__reduce_by_key16ReduceByKeyAgentIPiNS0_17constant_iteratorIiNS0_11use_defaultES9_EES7_S7_N4cuda3std3__48equal_toIiEENSD_4plusIiEEPllEEJS7_SA_S7_S7_SI_N3cub18CUB_300001_SM_100024ReduceByKeyScanTileStateIilLb1EEESF_SH_llEEEvDpT0_,"a",@progbits
	.sectionflags	@""
	.align	4
.nv.constant0._ZN6thrust24THRUST_300001_SM_1000_NS8cuda_cub4core6detail13_kernel_agentINS1_15__reduce_by_key16ReduceByKeyAgentIPiNS0_17constant_iteratorIiNS0_11use_defaultES9_EES7_S7_N4cuda3std3__48equal_toIiEENSD_4plusIiEEPllEEJS7_SA_S7_S7_SI_N3cub18CUB_300001_SM_100024ReduceByKeyScanTileStateIilLb1EEESF_SH_llEEEvDpT0_:
	.zero		976


//--------------------- .nv.constant0._ZN6thrust24THRUST_300001_SM_1000_NS8cuda_cub4core6detail13_kernel_agentINS1_15__reduce_by_key9InitAgentIN3cub18CUB_300001_SM_100024ReduceByKeyScanTileStateIilLb1EEElPlEEJSA_lSB_EEEvDpT0_ --------------------------
	.section	.nv.constant0._ZN6thrust24THRUST_300001_SM_1000_NS8cuda_cub4core6detail13_kernel_agentINS1_15__reduce_by_key9InitAgentIN3cub18CUB_300001_SM_100024ReduceByKeyScanTileStateIilLb1EEElPlEEJSA_lSB_EEEvDpT0_,"a",@progbits
	.sectionflags	@""
	.align	4
.nv.constant0._ZN6thrust24THRUST_300001_SM_1000_NS8cuda_cub4core6detail13_kernel_agentINS1_15__reduce_by_key9InitAgentIN3cub18CUB_300001_SM_100024ReduceByKeyScanTileStateIilLb1EEElPlEEJSA_lSB_EEEvDpT0_:
	.zero		920


//--------------------- .nv.constant0._ZN6thrust24THRUST_300001_SM_1000_NS8cuda_cub4core6detail13_kernel_agentINS1_15__reduce_by_key16ReduceByKeyAgentIPiNS0_17constant_iteratorIiNS0_11use_defaultES9_EES7_S7_N4cuda3std3__48equal_toIiEENSD_4plusIiEES7_iEEJS7_SA_S7_S7_S7_N3cub18CUB_300001_SM_100024ReduceByKeyScanTileStateIiiLb1EEESF_SH_iiEEEvDpT0_ --------------------------
	.section	.nv.constant0._ZN6thrust24THRUST_300001_SM_1000_NS8cuda_cub4core6detail13_kernel_agentINS1_15__reduce_by_key16ReduceByKeyAgentIPiNS0_17constant_iteratorIiNS0_11use_defaultES9_EES7_S7_N4cuda3std3__48equal_toIiEENSD_4plusIiEES7_iEEJS7_SA_S7_S7_S7_N3cub18CUB_300001_SM_100024ReduceByKeyScanTileStateIiiLb1EEESF_SH_iiEEEvDpT0_,"a",@progbits
	.sectionflags	@""
	.align	4
.nv.constant0._ZN6thrust24THRUST_300001_SM_1000_NS8cuda_cub4core6detail13_kernel_agentINS1_15__reduce_by_key16ReduceByKeyAgentIPiNS0_17constant_iteratorIiNS0_11use_defaultES9_EES7_S7_N4cuda3std3__48equal_toIiEENSD_4plusIiEES7_iEEJS7_SA_S7_S7_S7_N3cub18CUB_300001_SM_100024ReduceByKeyScanTileStateIiiLb1EEESF_SH_iiEEEvDpT0_:
	.zero		964


//--------------------- .nv.constant0._ZN6thrust24THRUST_300001_SM_1000_NS8cuda_cub4core6detail13_kernel_agentINS1_15__reduce_by_key9InitAgentIN3cub18CUB_300001_SM_100024ReduceByKeyScanTileStateIiiLb1EEEiPiEEJSA_iSB_EEEvDpT0_ --------------------------
	.section	.nv.constant0._ZN6thrust24THRUST_300001_SM_1000_NS8cuda_cub4core6detail13_kernel_agentINS1_15__reduce_by_key9InitAgentIN3cub18CUB_300001_SM_100024ReduceByKeyScanTileStateIiiLb1EEEiPiEEJSA_iSB_EEEvDpT0_,"a",@progbits
	.sectionflags	@""
	.align	4
.nv.constant0._ZN6thrust24THRUST_300001_SM_1000_NS8cuda_cub4core6detail13_kernel_agentINS1_15__reduce_by_key9InitAgentIN3cub18CUB_300001_SM_100024ReduceByKeyScanTileStateIiiLb1EEEiPiEEJSA_iSB_EEEvDpT0_:
	.zero		920


//--------------------- .nv.constant0._Z11move_kernelPiS_S_S_P24curandStatePhilox4_32_10 --------------------------
	.section	.nv.constant0._Z11move_kernelPiS_S_S_P24curandStatePhilox4_32_10,"a",@progbits
	.sectionflags	@""
	.align	4
.nv.constant0._Z11move_kernelPiS_S_S_P24curandStatePhilox4_32_10:
	.zero		936


//--------------------- .nv.constant0._Z13status_kernelPiS_S_PfS_S_S_P24curandStatePhilox4_32_10 --------------------------
	.section	.nv.constant0._Z13status_kernelPiS_S_PfS_S_S_P24curandStatePhilox4_32_10,"a",@progbits
	.sectionflags	@""
	.align	4
.nv.constant0._Z13status_kernelPiS_S_PfS_S_S_P24curandStatePhilox4_32_10:
	.zero		960


//--------------------- .nv.constant0._Z13infect_kernelPiS_S_PfS_S_S_ --------------------------
	.section	.nv.constant0._Z13infect_kernelPiS_S_PfS_S_S_,"a",@progbits
	.sectionflags	@""
	.align	4
.nv.constant0._Z13infect_kernelPiS_S_PfS_S_S_:
	.zero		952


//--------------------- .nv.constant0._Z22init_population_kernelPiS_S_PfS_S_P24curandStatePhilox4_32_10 --------------------------
	.section	.nv.constant0._Z22init_population_kernelPiS_S_PfS_S_P24curandStatePhilox4_32_10,"a",@progbits
	.sectionflags	@""
	.align	4
.nv.constant0._Z22init_population_kernelPiS_S_PfS_S_P24curandStatePhilox4_32_10:
	.zero		952


//--------------------- .nv.constant0._Z18init_curand_kernelP24curandStatePhilox4_32_10y --------------------------
	.section	.nv.constant0._Z18init_curand_kernelP24curandStatePhilox4_32_10y,"a",@progbits
	.sectionflags	@""
	.align	4
.nv.constant0._Z18init_curand_kernelP24curandStatePhilox4_32_10y:
	.zero		912


//--------------------- SYMBOLS --------------------------

	.type		.nv.reservedSmem.offset0,@object
	.size		.nv.reservedSmem.offset0,0x4
	.type		.nv.reservedSmem.cap,@object
	.size		.nv.reservedSmem.cap,0x4
